//
// Generated by NVIDIA NVVM Compiler
//
// Compiler Build ID: CL-36424714
// Cuda compilation tools, release 13.0, V13.0.88
// Based on NVVM 20.0.0
//

.version 9.0
.target sm_100
.address_size 64

	// .globl	_Z19epsilonGreedyKernelPfiff
.global .align 4 .b8 precalc_xorwow_matrix[102400];
.global .align 4 .b8 precalc_xorwow_offset_matrix[102400];
.global .align 4 .b8 mrg32k3aM1[2304];
.global .align 4 .b8 mrg32k3aM2[2304];
.global .align 4 .b8 mrg32k3aM1SubSeq[2016];
.global .align 4 .b8 mrg32k3aM2SubSeq[2016];
.global .align 4 .b8 mrg32k3aM1Seq[2304];
.global .align 4 .b8 mrg32k3aM2Seq[2304];
.const .align 8 .b8 __cr_lgamma_table[72];
// _ZZ19epsilonGreedyKernelPfiffE19shared_num_episodes has been demoted
// _ZZ17randomArrayKernelPiiiiiiiyE14shared_start_x has been demoted
// _ZZ17randomArrayKernelPiiiiiiiyE14shared_start_y has been demoted
// _ZZ17randomArrayKernelPiiiiiiiyE12shared_end_x has been demoted
// _ZZ17randomArrayKernelPiiiiiiiyE12shared_end_y has been demoted
// _ZZ10copyKernelPiiiiiiiyE11shared_data has been demoted
.extern .shared .align 16 .b8 s_matrix[];

.visible .entry _Z19epsilonGreedyKernelPfiff(
	.param .u64 .ptr .align 1 _Z19epsilonGreedyKernelPfiff_param_0,
	.param .u32 _Z19epsilonGreedyKernelPfiff_param_1,
	.param .f32 _Z19epsilonGreedyKernelPfiff_param_2,
	.param .f32 _Z19epsilonGreedyKernelPfiff_param_3
)
{
	.reg .pred 	%p<6>;
	.reg .b32 	%r<13>;
	.reg .b32 	%f<42>;
	.reg .b64 	%rd<5>;
	// demoted variable
	.shared .align 4 .u32 _ZZ19epsilonGreedyKernelPfiffE19shared_num_episodes;
	ld.param.u64 	%rd1, [_Z19epsilonGreedyKernelPfiff_param_0];
	ld.param.u32 	%r4, [_Z19epsilonGreedyKernelPfiff_param_1];
	ld.param.f32 	%f1, [_Z19epsilonGreedyKernelPfiff_param_2];
	ld.param.f32 	%f2, [_Z19epsilonGreedyKernelPfiff_param_3];
	mov.u32 	%r1, %tid.x;
	setp.ne.s32 	%p1, %r1, 0;
	@%p1 bra 	$L__BB0_2;
	st.shared.u32 	[_ZZ19epsilonGreedyKernelPfiffE19shared_num_episodes], %r4;
$L__BB0_2:
	bar.sync 	0;
	mov.u32 	%r5, %ctaid.x;
	mov.u32 	%r6, %ntid.x;
	mad.lo.s32 	%r2, %r5, %r6, %r1;
	ld.shared.u32 	%r3, [_ZZ19epsilonGreedyKernelPfiffE19shared_num_episodes];
	setp.ge.s32 	%p2, %r2, %r3;
	@%p2 bra 	$L__BB0_4;
	cvt.rn.f32.s32 	%f3, %r2;
	cvt.rn.f32.s32 	%f4, %r3;
	div.rn.f32 	%f5, %f3, %f4;
	div.rn.f32 	%f6, %f2, %f1;
	setp.lt.f32 	%p3, %f6, 0f00800000;
	mul.f32 	%f7, %f6, 0f4B000000;
	selp.f32 	%f8, %f7, %f6, %p3;
	selp.f32 	%f9, 0fC1B80000, 0f00000000, %p3;
	mov.b32 	%r7, %f8;
	add.s32 	%r8, %r7, -1059760811;
	and.b32  	%r9, %r8, -8388608;
	sub.s32 	%r10, %r7, %r9;
	mov.b32 	%f10, %r10;
	cvt.rn.f32.s32 	%f11, %r9;
	fma.rn.f32 	%f12, %f11, 0f34000000, %f9;
	add.f32 	%f13, %f10, 0fBF800000;
	fma.rn.f32 	%f14, %f13, 0fBE055027, 0f3E1039F6;
	fma.rn.f32 	%f15, %f14, %f13, 0fBDF8CDCC;
	fma.rn.f32 	%f16, %f15, %f13, 0f3E0F2955;
	fma.rn.f32 	%f17, %f16, %f13, 0fBE2AD8B9;
	fma.rn.f32 	%f18, %f17, %f13, 0f3E4CED0B;
	fma.rn.f32 	%f19, %f18, %f13, 0fBE7FFF22;
	fma.rn.f32 	%f20, %f19, %f13, 0f3EAAAA78;
	fma.rn.f32 	%f21, %f20, %f13, 0fBF000000;
	mul.f32 	%f22, %f13, %f21;
	fma.rn.f32 	%f23, %f22, %f13, %f13;
	fma.rn.f32 	%f24, %f12, 0f3F317218, %f23;
	setp.gt.u32 	%p4, %r7, 2139095039;
	fma.rn.f32 	%f25, %f8, 0f7F800000, 0f7F800000;
	selp.f32 	%f26, %f25, %f24, %p4;
	setp.eq.f32 	%p5, %f8, 0f00000000;
	selp.f32 	%f27, 0fFF800000, %f26, %p5;
	mul.f32 	%f28, %f27, %f5;
	fma.rn.f32 	%f29, %f28, 0f3BBB989D, 0f3F000000;
	cvt.sat.f32.f32 	%f30, %f29;
	mov.f32 	%f31, 0f4B400001;
	mov.f32 	%f32, 0f437C0000;
	fma.rm.f32 	%f33, %f30, %f32, %f31;
	add.f32 	%f34, %f33, 0fCB40007F;
	neg.f32 	%f35, %f34;
	fma.rn.f32 	%f36, %f28, 0f3FB8AA3B, %f35;
	fma.rn.f32 	%f37, %f28, 0f32A57060, %f36;
	mov.b32 	%r11, %f33;
	shl.b32 	%r12, %r11, 23;
	mov.b32 	%f38, %r12;
	ex2.approx.ftz.f32 	%f39, %f37;
	mul.f32 	%f40, %f39, %f38;
	mul.f32 	%f41, %f1, %f40;
	cvta.to.global.u64 	%rd2, %rd1;
	mul.wide.s32 	%rd3, %r2, 4;
	add.s64 	%rd4, %rd2, %rd3;
	st.global.f32 	[%rd4], %f41;
$L__BB0_4:
	ret;

}
	// .globl	_Z17randomArrayKernelPiiiiiiiy
.visible .entry _Z17randomArrayKernelPiiiiiiiy(
	.param .u64 .ptr .align 1 _Z17randomArrayKernelPiiiiiiiy_param_0,
	.param .u32 _Z17randomArrayKernelPiiiiiiiy_param_1,
	.param .u32 _Z17randomArrayKernelPiiiiiiiy_param_2,
	.param .u32 _Z17randomArrayKernelPiiiiiiiy_param_3,
	.param .u32 _Z17randomArrayKernelPiiiiiiiy_param_4,
	.param .u32 _Z17randomArrayKernelPiiiiiiiy_param_5,
	.param .u32 _Z17randomArrayKernelPiiiiiiiy_param_6,
	.param .u64 _Z17randomArrayKernelPiiiiiiiy_param_7
)
{
	.local .align 8 .b8 	__local_depot1[48];
	.reg .b64 	%SP;
	.reg .b64 	%SPL;
	.reg .pred 	%p<65>;
	.reg .b32 	%r<1218>;
	.reg .b32 	%f<3>;
	.reg .b64 	%rd<32>;
	.reg .b64 	%fd<2>;
	// demoted variable
	.shared .align 4 .u32 _ZZ17randomArrayKernelPiiiiiiiyE14shared_start_x;
	// demoted variable
	.shared .align 4 .u32 _ZZ17randomArrayKernelPiiiiiiiyE14shared_start_y;
	// demoted variable
	.shared .align 4 .u32 _ZZ17randomArrayKernelPiiiiiiiyE12shared_end_x;
	// demoted variable
	.shared .align 4 .u32 _ZZ17randomArrayKernelPiiiiiiiyE12shared_end_y;
	mov.u64 	%SPL, __local_depot1;
	ld.param.u64 	%rd10, [_Z17randomArrayKernelPiiiiiiiy_param_0];
	ld.param.u32 	%r541, [_Z17randomArrayKernelPiiiiiiiy_param_2];
	ld.param.u32 	%r542, [_Z17randomArrayKernelPiiiiiiiy_param_3];
	ld.param.u32 	%r543, [_Z17randomArrayKernelPiiiiiiiy_param_4];
	ld.param.u32 	%r544, [_Z17randomArrayKernelPiiiiiiiy_param_5];
	ld.param.u32 	%r545, [_Z17randomArrayKernelPiiiiiiiy_param_6];
	ld.param.u64 	%rd11, [_Z17randomArrayKernelPiiiiiiiy_param_7];
	add.u64 	%rd1, %SPL, 0;
	mov.u32 	%r546, %ctaid.x;
	mov.u32 	%r547, %ntid.x;
	mov.u32 	%r548, %tid.x;
	mad.lo.s32 	%r549, %r546, %r547, %r548;
	mov.u32 	%r550, %ctaid.y;
	mov.u32 	%r551, %ntid.y;
	mov.u32 	%r552, %tid.y;
	mad.lo.s32 	%r553, %r550, %r551, %r552;
	mad.lo.s32 	%r1, %r541, %r553, %r549;
	or.b32  	%r554, %r548, %r552;
	setp.ne.s32 	%p1, %r554, 0;
	@%p1 bra 	$L__BB1_2;
	st.shared.u32 	[_ZZ17randomArrayKernelPiiiiiiiyE14shared_start_x], %r542;
	st.shared.u32 	[_ZZ17randomArrayKernelPiiiiiiiyE14shared_start_y], %r543;
	st.shared.u32 	[_ZZ17randomArrayKernelPiiiiiiiyE12shared_end_x], %r544;
	st.shared.u32 	[_ZZ17randomArrayKernelPiiiiiiiyE12shared_end_y], %r545;
$L__BB1_2:
	bar.sync 	0;
	cvt.s64.s32 	%rd2, %r1;
	cvt.u32.u64 	%r555, %rd11;
	xor.b32  	%r556, %r555, -1429050551;
	mul.lo.s32 	%r557, %r556, 1099087573;
	{ .reg .b32 tmp; mov.b64 {tmp, %r558}, %rd11; }
	xor.b32  	%r559, %r558, -136515619;
	mul.lo.s32 	%r560, %r559, -1703105765;
	add.s32 	%r561, %r557, %r560;
	add.s32 	%r2, %r561, 6615241;
	add.s32 	%r954, %r557, 123456789;
	st.local.v2.u32 	[%rd1], {%r2, %r954};
	xor.b32  	%r562, %r557, 362436069;
	add.s32 	%r563, %r560, 521288629;
	st.local.v2.u32 	[%rd1+8], {%r562, %r563};
	xor.b32  	%r564, %r560, 88675123;
	add.s32 	%r950, %r557, 5783321;
	st.local.v2.u32 	[%rd1+16], {%r564, %r950};
	setp.eq.s32 	%p2, %r1, 0;
	@%p2 bra 	$L__BB1_117;
	mov.b32 	%r937, 0;
	mov.u64 	%rd31, %rd2;
$L__BB1_4:
	mov.u64 	%rd3, %rd31;
	and.b64  	%rd4, %rd3, 3;
	setp.eq.s64 	%p3, %rd4, 0;
	@%p3 bra 	$L__BB1_116;
	mul.wide.u32 	%rd13, %r937, 3200;
	mov.u64 	%rd14, precalc_xorwow_matrix;
	add.s64 	%rd5, %rd14, %rd13;
	mov.b32 	%r950, 0;
	mov.u32 	%r951, %r950;
	mov.u32 	%r952, %r950;
	mov.u32 	%r953, %r950;
	mov.u32 	%r954, %r950;
	mov.u32 	%r943, %r950;
$L__BB1_6:
	mul.wide.u32 	%rd15, %r943, 4;
	add.s64 	%rd16, %rd1, %rd15;
	ld.local.u32 	%r14, [%rd16+4];
	shl.b32 	%r15, %r943, 5;
	mov.b32 	%r949, 0;
$L__BB1_7:
	.pragma "nounroll";
	shr.u32 	%r568, %r14, %r949;
	and.b32  	%r569, %r568, 1;
	setp.eq.b32 	%p4, %r569, 1;
	not.pred 	%p5, %p4;
	add.s32 	%r570, %r15, %r949;
	mul.lo.s32 	%r571, %r570, 5;
	mul.wide.u32 	%rd17, %r571, 4;
	add.s64 	%rd6, %rd5, %rd17;
	@%p5 bra 	$L__BB1_9;
	ld.global.u32 	%r572, [%rd6];
	xor.b32  	%r954, %r954, %r572;
	ld.global.u32 	%r573, [%rd6+4];
	xor.b32  	%r953, %r953, %r573;
	ld.global.u32 	%r574, [%rd6+8];
	xor.b32  	%r952, %r952, %r574;
	ld.global.u32 	%r575, [%rd6+12];
	xor.b32  	%r951, %r951, %r575;
	ld.global.u32 	%r576, [%rd6+16];
	xor.b32  	%r950, %r950, %r576;
$L__BB1_9:
	and.b32  	%r578, %r568, 2;
	setp.eq.s32 	%p6, %r578, 0;
	@%p6 bra 	$L__BB1_11;
	ld.global.u32 	%r579, [%rd6+20];
	xor.b32  	%r954, %r954, %r579;
	ld.global.u32 	%r580, [%rd6+24];
	xor.b32  	%r953, %r953, %r580;
	ld.global.u32 	%r581, [%rd6+28];
	xor.b32  	%r952, %r952, %r581;
	ld.global.u32 	%r582, [%rd6+32];
	xor.b32  	%r951, %r951, %r582;
	ld.global.u32 	%r583, [%rd6+36];
	xor.b32  	%r950, %r950, %r583;
$L__BB1_11:
	and.b32  	%r585, %r568, 4;
	setp.eq.s32 	%p7, %r585, 0;
	@%p7 bra 	$L__BB1_13;
	ld.global.u32 	%r586, [%rd6+40];
	xor.b32  	%r954, %r954, %r586;
	ld.global.u32 	%r587, [%rd6+44];
	xor.b32  	%r953, %r953, %r587;
	ld.global.u32 	%r588, [%rd6+48];
	xor.b32  	%r952, %r952, %r588;
	ld.global.u32 	%r589, [%rd6+52];
	xor.b32  	%r951, %r951, %r589;
	ld.global.u32 	%r590, [%rd6+56];
	xor.b32  	%r950, %r950, %r590;
$L__BB1_13:
	and.b32  	%r592, %r568, 8;
	setp.eq.s32 	%p8, %r592, 0;
	@%p8 bra 	$L__BB1_15;
	ld.global.u32 	%r593, [%rd6+60];
	xor.b32  	%r954, %r954, %r593;
	ld.global.u32 	%r594, [%rd6+64];
	xor.b32  	%r953, %r953, %r594;
	ld.global.u32 	%r595, [%rd6+68];
	xor.b32  	%r952, %r952, %r595;
	ld.global.u32 	%r596, [%rd6+72];
	xor.b32  	%r951, %r951, %r596;
	ld.global.u32 	%r597, [%rd6+76];
	xor.b32  	%r950, %r950, %r597;
$L__BB1_15:
	and.b32  	%r599, %r568, 16;
	setp.eq.s32 	%p9, %r599, 0;
	@%p9 bra 	$L__BB1_17;
	ld.global.u32 	%r600, [%rd6+80];
	xor.b32  	%r954, %r954, %r600;
	ld.global.u32 	%r601, [%rd6+84];
	xor.b32  	%r953, %r953, %r601;
	ld.global.u32 	%r602, [%rd6+88];
	xor.b32  	%r952, %r952, %r602;
	ld.global.u32 	%r603, [%rd6+92];
	xor.b32  	%r951, %r951, %r603;
	ld.global.u32 	%r604, [%rd6+96];
	xor.b32  	%r950, %r950, %r604;
$L__BB1_17:
	and.b32  	%r606, %r568, 32;
	setp.eq.s32 	%p10, %r606, 0;
	@%p10 bra 	$L__BB1_19;
	ld.global.u32 	%r607, [%rd6+100];
	xor.b32  	%r954, %r954, %r607;
	ld.global.u32 	%r608, [%rd6+104];
	xor.b32  	%r953, %r953, %r608;
	ld.global.u32 	%r609, [%rd6+108];
	xor.b32  	%r952, %r952, %r609;
	ld.global.u32 	%r610, [%rd6+112];
	xor.b32  	%r951, %r951, %r610;
	ld.global.u32 	%r611, [%rd6+116];
	xor.b32  	%r950, %r950, %r611;
$L__BB1_19:
	and.b32  	%r613, %r568, 64;
	setp.eq.s32 	%p11, %r613, 0;
	@%p11 bra 	$L__BB1_21;
	ld.global.u32 	%r614, [%rd6+120];
	xor.b32  	%r954, %r954, %r614;
	ld.global.u32 	%r615, [%rd6+124];
	xor.b32  	%r953, %r953, %r615;
	ld.global.u32 	%r616, [%rd6+128];
	xor.b32  	%r952, %r952, %r616;
	ld.global.u32 	%r617, [%rd6+132];
	xor.b32  	%r951, %r951, %r617;
	ld.global.u32 	%r618, [%rd6+136];
	xor.b32  	%r950, %r950, %r618;
$L__BB1_21:
	and.b32  	%r620, %r568, 128;
	setp.eq.s32 	%p12, %r620, 0;
	@%p12 bra 	$L__BB1_23;
	ld.global.u32 	%r621, [%rd6+140];
	xor.b32  	%r954, %r954, %r621;
	ld.global.u32 	%r622, [%rd6+144];
	xor.b32  	%r953, %r953, %r622;
	ld.global.u32 	%r623, [%rd6+148];
	xor.b32  	%r952, %r952, %r623;
	ld.global.u32 	%r624, [%rd6+152];
	xor.b32  	%r951, %r951, %r624;
	ld.global.u32 	%r625, [%rd6+156];
	xor.b32  	%r950, %r950, %r625;
$L__BB1_23:
	and.b32  	%r627, %r568, 256;
	setp.eq.s32 	%p13, %r627, 0;
	@%p13 bra 	$L__BB1_25;
	ld.global.u32 	%r628, [%rd6+160];
	xor.b32  	%r954, %r954, %r628;
	ld.global.u32 	%r629, [%rd6+164];
	xor.b32  	%r953, %r953, %r629;
	ld.global.u32 	%r630, [%rd6+168];
	xor.b32  	%r952, %r952, %r630;
	ld.global.u32 	%r631, [%rd6+172];
	xor.b32  	%r951, %r951, %r631;
	ld.global.u32 	%r632, [%rd6+176];
	xor.b32  	%r950, %r950, %r632;
$L__BB1_25:
	and.b32  	%r634, %r568, 512;
	setp.eq.s32 	%p14, %r634, 0;
	@%p14 bra 	$L__BB1_27;
	ld.global.u32 	%r635, [%rd6+180];
	xor.b32  	%r954, %r954, %r635;
	ld.global.u32 	%r636, [%rd6+184];
	xor.b32  	%r953, %r953, %r636;
	ld.global.u32 	%r637, [%rd6+188];
	xor.b32  	%r952, %r952, %r637;
	ld.global.u32 	%r638, [%rd6+192];
	xor.b32  	%r951, %r951, %r638;
	ld.global.u32 	%r639, [%rd6+196];
	xor.b32  	%r950, %r950, %r639;
$L__BB1_27:
	and.b32  	%r641, %r568, 1024;
	setp.eq.s32 	%p15, %r641, 0;
	@%p15 bra 	$L__BB1_29;
	ld.global.u32 	%r642, [%rd6+200];
	xor.b32  	%r954, %r954, %r642;
	ld.global.u32 	%r643, [%rd6+204];
	xor.b32  	%r953, %r953, %r643;
	ld.global.u32 	%r644, [%rd6+208];
	xor.b32  	%r952, %r952, %r644;
	ld.global.u32 	%r645, [%rd6+212];
	xor.b32  	%r951, %r951, %r645;
	ld.global.u32 	%r646, [%rd6+216];
	xor.b32  	%r950, %r950, %r646;
$L__BB1_29:
	and.b32  	%r648, %r568, 2048;
	setp.eq.s32 	%p16, %r648, 0;
	@%p16 bra 	$L__BB1_31;
	ld.global.u32 	%r649, [%rd6+220];
	xor.b32  	%r954, %r954, %r649;
	ld.global.u32 	%r650, [%rd6+224];
	xor.b32  	%r953, %r953, %r650;
	ld.global.u32 	%r651, [%rd6+228];
	xor.b32  	%r952, %r952, %r651;
	ld.global.u32 	%r652, [%rd6+232];
	xor.b32  	%r951, %r951, %r652;
	ld.global.u32 	%r653, [%rd6+236];
	xor.b32  	%r950, %r950, %r653;
$L__BB1_31:
	and.b32  	%r655, %r568, 4096;
	setp.eq.s32 	%p17, %r655, 0;
	@%p17 bra 	$L__BB1_33;
	ld.global.u32 	%r656, [%rd6+240];
	xor.b32  	%r954, %r954, %r656;
	ld.global.u32 	%r657, [%rd6+244];
	xor.b32  	%r953, %r953, %r657;
	ld.global.u32 	%r658, [%rd6+248];
	xor.b32  	%r952, %r952, %r658;
	ld.global.u32 	%r659, [%rd6+252];
	xor.b32  	%r951, %r951, %r659;
	ld.global.u32 	%r660, [%rd6+256];
	xor.b32  	%r950, %r950, %r660;
$L__BB1_33:
	and.b32  	%r662, %r568, 8192;
	setp.eq.s32 	%p18, %r662, 0;
	@%p18 bra 	$L__BB1_35;
	ld.global.u32 	%r663, [%rd6+260];
	xor.b32  	%r954, %r954, %r663;
	ld.global.u32 	%r664, [%rd6+264];
	xor.b32  	%r953, %r953, %r664;
	ld.global.u32 	%r665, [%rd6+268];
	xor.b32  	%r952, %r952, %r665;
	ld.global.u32 	%r666, [%rd6+272];
	xor.b32  	%r951, %r951, %r666;
	ld.global.u32 	%r667, [%rd6+276];
	xor.b32  	%r950, %r950, %r667;
$L__BB1_35:
	and.b32  	%r669, %r568, 16384;
	setp.eq.s32 	%p19, %r669, 0;
	@%p19 bra 	$L__BB1_37;
	ld.global.u32 	%r670, [%rd6+280];
	xor.b32  	%r954, %r954, %r670;
	ld.global.u32 	%r671, [%rd6+284];
	xor.b32  	%r953, %r953, %r671;
	ld.global.u32 	%r672, [%rd6+288];
	xor.b32  	%r952, %r952, %r672;
	ld.global.u32 	%r673, [%rd6+292];
	xor.b32  	%r951, %r951, %r673;
	ld.global.u32 	%r674, [%rd6+296];
	xor.b32  	%r950, %r950, %r674;
$L__BB1_37:
	and.b32  	%r676, %r568, 32768;
	setp.eq.s32 	%p20, %r676, 0;
	@%p20 bra 	$L__BB1_39;
	ld.global.u32 	%r677, [%rd6+300];
	xor.b32  	%r954, %r954, %r677;
	ld.global.u32 	%r678, [%rd6+304];
	xor.b32  	%r953, %r953, %r678;
	ld.global.u32 	%r679, [%rd6+308];
	xor.b32  	%r952, %r952, %r679;
	ld.global.u32 	%r680, [%rd6+312];
	xor.b32  	%r951, %r951, %r680;
	ld.global.u32 	%r681, [%rd6+316];
	xor.b32  	%r950, %r950, %r681;
$L__BB1_39:
	add.s32 	%r949, %r949, 16;
	setp.ne.s32 	%p21, %r949, 32;
	@%p21 bra 	$L__BB1_7;
	mad.lo.s32 	%r682, %r943, -31, %r15;
	add.s32 	%r943, %r682, 1;
	setp.ne.s32 	%p22, %r943, 5;
	@%p22 bra 	$L__BB1_6;
	st.local.u32 	[%rd1+4], %r954;
	st.local.v2.u32 	[%rd1+8], {%r953, %r952};
	st.local.v2.u32 	[%rd1+16], {%r951, %r950};
	setp.eq.s64 	%p23, %rd4, 1;
	@%p23 bra 	$L__BB1_116;
	mov.b32 	%r950, 0;
	mov.u32 	%r1043, %r950;
	mov.u32 	%r1044, %r950;
	mov.u32 	%r1045, %r950;
	mov.u32 	%r954, %r950;
	mov.u32 	%r1035, %r950;
$L__BB1_43:
	mul.wide.u32 	%rd18, %r1035, 4;
	add.s64 	%rd19, %rd1, %rd18;
	ld.local.u32 	%r190, [%rd19+4];
	shl.b32 	%r191, %r1035, 5;
	mov.b32 	%r1041, 0;
$L__BB1_44:
	.pragma "nounroll";
	shr.u32 	%r685, %r190, %r1041;
	and.b32  	%r686, %r685, 1;
	setp.eq.b32 	%p24, %r686, 1;
	not.pred 	%p25, %p24;
	add.s32 	%r687, %r191, %r1041;
	mul.lo.s32 	%r688, %r687, 5;
	mul.wide.u32 	%rd20, %r688, 4;
	add.s64 	%rd7, %rd5, %rd20;
	@%p25 bra 	$L__BB1_46;
	ld.global.u32 	%r689, [%rd7];
	xor.b32  	%r954, %r954, %r689;
	ld.global.u32 	%r690, [%rd7+4];
	xor.b32  	%r1045, %r1045, %r690;
	ld.global.u32 	%r691, [%rd7+8];
	xor.b32  	%r1044, %r1044, %r691;
	ld.global.u32 	%r692, [%rd7+12];
	xor.b32  	%r1043, %r1043, %r692;
	ld.global.u32 	%r693, [%rd7+16];
	xor.b32  	%r950, %r950, %r693;
$L__BB1_46:
	and.b32  	%r695, %r685, 2;
	setp.eq.s32 	%p26, %r695, 0;
	@%p26 bra 	$L__BB1_48;
	ld.global.u32 	%r696, [%rd7+20];
	xor.b32  	%r954, %r954, %r696;
	ld.global.u32 	%r697, [%rd7+24];
	xor.b32  	%r1045, %r1045, %r697;
	ld.global.u32 	%r698, [%rd7+28];
	xor.b32  	%r1044, %r1044, %r698;
	ld.global.u32 	%r699, [%rd7+32];
	xor.b32  	%r1043, %r1043, %r699;
	ld.global.u32 	%r700, [%rd7+36];
	xor.b32  	%r950, %r950, %r700;
$L__BB1_48:
	and.b32  	%r702, %r685, 4;
	setp.eq.s32 	%p27, %r702, 0;
	@%p27 bra 	$L__BB1_50;
	ld.global.u32 	%r703, [%rd7+40];
	xor.b32  	%r954, %r954, %r703;
	ld.global.u32 	%r704, [%rd7+44];
	xor.b32  	%r1045, %r1045, %r704;
	ld.global.u32 	%r705, [%rd7+48];
	xor.b32  	%r1044, %r1044, %r705;
	ld.global.u32 	%r706, [%rd7+52];
	xor.b32  	%r1043, %r1043, %r706;
	ld.global.u32 	%r707, [%rd7+56];
	xor.b32  	%r950, %r950, %r707;
$L__BB1_50:
	and.b32  	%r709, %r685, 8;
	setp.eq.s32 	%p28, %r709, 0;
	@%p28 bra 	$L__BB1_52;
	ld.global.u32 	%r710, [%rd7+60];
	xor.b32  	%r954, %r954, %r710;
	ld.global.u32 	%r711, [%rd7+64];
	xor.b32  	%r1045, %r1045, %r711;
	ld.global.u32 	%r712, [%rd7+68];
	xor.b32  	%r1044, %r1044, %r712;
	ld.global.u32 	%r713, [%rd7+72];
	xor.b32  	%r1043, %r1043, %r713;
	ld.global.u32 	%r714, [%rd7+76];
	xor.b32  	%r950, %r950, %r714;
$L__BB1_52:
	and.b32  	%r716, %r685, 16;
	setp.eq.s32 	%p29, %r716, 0;
	@%p29 bra 	$L__BB1_54;
	ld.global.u32 	%r717, [%rd7+80];
	xor.b32  	%r954, %r954, %r717;
	ld.global.u32 	%r718, [%rd7+84];
	xor.b32  	%r1045, %r1045, %r718;
	ld.global.u32 	%r719, [%rd7+88];
	xor.b32  	%r1044, %r1044, %r719;
	ld.global.u32 	%r720, [%rd7+92];
	xor.b32  	%r1043, %r1043, %r720;
	ld.global.u32 	%r721, [%rd7+96];
	xor.b32  	%r950, %r950, %r721;
$L__BB1_54:
	and.b32  	%r723, %r685, 32;
	setp.eq.s32 	%p30, %r723, 0;
	@%p30 bra 	$L__BB1_56;
	ld.global.u32 	%r724, [%rd7+100];
	xor.b32  	%r954, %r954, %r724;
	ld.global.u32 	%r725, [%rd7+104];
	xor.b32  	%r1045, %r1045, %r725;
	ld.global.u32 	%r726, [%rd7+108];
	xor.b32  	%r1044, %r1044, %r726;
	ld.global.u32 	%r727, [%rd7+112];
	xor.b32  	%r1043, %r1043, %r727;
	ld.global.u32 	%r728, [%rd7+116];
	xor.b32  	%r950, %r950, %r728;
$L__BB1_56:
	and.b32  	%r730, %r685, 64;
	setp.eq.s32 	%p31, %r730, 0;
	@%p31 bra 	$L__BB1_58;
	ld.global.u32 	%r731, [%rd7+120];
	xor.b32  	%r954, %r954, %r731;
	ld.global.u32 	%r732, [%rd7+124];
	xor.b32  	%r1045, %r1045, %r732;
	ld.global.u32 	%r733, [%rd7+128];
	xor.b32  	%r1044, %r1044, %r733;
	ld.global.u32 	%r734, [%rd7+132];
	xor.b32  	%r1043, %r1043, %r734;
	ld.global.u32 	%r735, [%rd7+136];
	xor.b32  	%r950, %r950, %r735;
$L__BB1_58:
	and.b32  	%r737, %r685, 128;
	setp.eq.s32 	%p32, %r737, 0;
	@%p32 bra 	$L__BB1_60;
	ld.global.u32 	%r738, [%rd7+140];
	xor.b32  	%r954, %r954, %r738;
	ld.global.u32 	%r739, [%rd7+144];
	xor.b32  	%r1045, %r1045, %r739;
	ld.global.u32 	%r740, [%rd7+148];
	xor.b32  	%r1044, %r1044, %r740;
	ld.global.u32 	%r741, [%rd7+152];
	xor.b32  	%r1043, %r1043, %r741;
	ld.global.u32 	%r742, [%rd7+156];
	xor.b32  	%r950, %r950, %r742;
$L__BB1_60:
	and.b32  	%r744, %r685, 256;
	setp.eq.s32 	%p33, %r744, 0;
	@%p33 bra 	$L__BB1_62;
	ld.global.u32 	%r745, [%rd7+160];
	xor.b32  	%r954, %r954, %r745;
	ld.global.u32 	%r746, [%rd7+164];
	xor.b32  	%r1045, %r1045, %r746;
	ld.global.u32 	%r747, [%rd7+168];
	xor.b32  	%r1044, %r1044, %r747;
	ld.global.u32 	%r748, [%rd7+172];
	xor.b32  	%r1043, %r1043, %r748;
	ld.global.u32 	%r749, [%rd7+176];
	xor.b32  	%r950, %r950, %r749;
$L__BB1_62:
	and.b32  	%r751, %r685, 512;
	setp.eq.s32 	%p34, %r751, 0;
	@%p34 bra 	$L__BB1_64;
	ld.global.u32 	%r752, [%rd7+180];
	xor.b32  	%r954, %r954, %r752;
	ld.global.u32 	%r753, [%rd7+184];
	xor.b32  	%r1045, %r1045, %r753;
	ld.global.u32 	%r754, [%rd7+188];
	xor.b32  	%r1044, %r1044, %r754;
	ld.global.u32 	%r755, [%rd7+192];
	xor.b32  	%r1043, %r1043, %r755;
	ld.global.u32 	%r756, [%rd7+196];
	xor.b32  	%r950, %r950, %r756;
$L__BB1_64:
	and.b32  	%r758, %r685, 1024;
	setp.eq.s32 	%p35, %r758, 0;
	@%p35 bra 	$L__BB1_66;
	ld.global.u32 	%r759, [%rd7+200];
	xor.b32  	%r954, %r954, %r759;
	ld.global.u32 	%r760, [%rd7+204];
	xor.b32  	%r1045, %r1045, %r760;
	ld.global.u32 	%r761, [%rd7+208];
	xor.b32  	%r1044, %r1044, %r761;
	ld.global.u32 	%r762, [%rd7+212];
	xor.b32  	%r1043, %r1043, %r762;
	ld.global.u32 	%r763, [%rd7+216];
	xor.b32  	%r950, %r950, %r763;
$L__BB1_66:
	and.b32  	%r765, %r685, 2048;
	setp.eq.s32 	%p36, %r765, 0;
	@%p36 bra 	$L__BB1_68;
	ld.global.u32 	%r766, [%rd7+220];
	xor.b32  	%r954, %r954, %r766;
	ld.global.u32 	%r767, [%rd7+224];
	xor.b32  	%r1045, %r1045, %r767;
	ld.global.u32 	%r768, [%rd7+228];
	xor.b32  	%r1044, %r1044, %r768;
	ld.global.u32 	%r769, [%rd7+232];
	xor.b32  	%r1043, %r1043, %r769;
	ld.global.u32 	%r770, [%rd7+236];
	xor.b32  	%r950, %r950, %r770;
$L__BB1_68:
	and.b32  	%r772, %r685, 4096;
	setp.eq.s32 	%p37, %r772, 0;
	@%p37 bra 	$L__BB1_70;
	ld.global.u32 	%r773, [%rd7+240];
	xor.b32  	%r954, %r954, %r773;
	ld.global.u32 	%r774, [%rd7+244];
	xor.b32  	%r1045, %r1045, %r774;
	ld.global.u32 	%r775, [%rd7+248];
	xor.b32  	%r1044, %r1044, %r775;
	ld.global.u32 	%r776, [%rd7+252];
	xor.b32  	%r1043, %r1043, %r776;
	ld.global.u32 	%r777, [%rd7+256];
	xor.b32  	%r950, %r950, %r777;
$L__BB1_70:
	and.b32  	%r779, %r685, 8192;
	setp.eq.s32 	%p38, %r779, 0;
	@%p38 bra 	$L__BB1_72;
	ld.global.u32 	%r780, [%rd7+260];
	xor.b32  	%r954, %r954, %r780;
	ld.global.u32 	%r781, [%rd7+264];
	xor.b32  	%r1045, %r1045, %r781;
	ld.global.u32 	%r782, [%rd7+268];
	xor.b32  	%r1044, %r1044, %r782;
	ld.global.u32 	%r783, [%rd7+272];
	xor.b32  	%r1043, %r1043, %r783;
	ld.global.u32 	%r784, [%rd7+276];
	xor.b32  	%r950, %r950, %r784;
$L__BB1_72:
	and.b32  	%r786, %r685, 16384;
	setp.eq.s32 	%p39, %r786, 0;
	@%p39 bra 	$L__BB1_74;
	ld.global.u32 	%r787, [%rd7+280];
	xor.b32  	%r954, %r954, %r787;
	ld.global.u32 	%r788, [%rd7+284];
	xor.b32  	%r1045, %r1045, %r788;
	ld.global.u32 	%r789, [%rd7+288];
	xor.b32  	%r1044, %r1044, %r789;
	ld.global.u32 	%r790, [%rd7+292];
	xor.b32  	%r1043, %r1043, %r790;
	ld.global.u32 	%r791, [%rd7+296];
	xor.b32  	%r950, %r950, %r791;
$L__BB1_74:
	and.b32  	%r793, %r685, 32768;
	setp.eq.s32 	%p40, %r793, 0;
	@%p40 bra 	$L__BB1_76;
	ld.global.u32 	%r794, [%rd7+300];
	xor.b32  	%r954, %r954, %r794;
	ld.global.u32 	%r795, [%rd7+304];
	xor.b32  	%r1045, %r1045, %r795;
	ld.global.u32 	%r796, [%rd7+308];
	xor.b32  	%r1044, %r1044, %r796;
	ld.global.u32 	%r797, [%rd7+312];
	xor.b32  	%r1043, %r1043, %r797;
	ld.global.u32 	%r798, [%rd7+316];
	xor.b32  	%r950, %r950, %r798;
$L__BB1_76:
	add.s32 	%r1041, %r1041, 16;
	setp.ne.s32 	%p41, %r1041, 32;
	@%p41 bra 	$L__BB1_44;
	mad.lo.s32 	%r799, %r1035, -31, %r191;
	add.s32 	%r1035, %r799, 1;
	setp.ne.s32 	%p42, %r1035, 5;
	@%p42 bra 	$L__BB1_43;
	st.local.u32 	[%rd1+4], %r954;
	st.local.v2.u32 	[%rd1+8], {%r1045, %r1044};
	st.local.v2.u32 	[%rd1+16], {%r1043, %r950};
	setp.ne.s64 	%p43, %rd4, 3;
	@%p43 bra 	$L__BB1_116;
	mov.b32 	%r950, 0;
	mov.u32 	%r1135, %r950;
	mov.u32 	%r1136, %r950;
	mov.u32 	%r1137, %r950;
	mov.u32 	%r954, %r950;
	mov.u32 	%r1127, %r950;
$L__BB1_80:
	mul.wide.u32 	%rd21, %r1127, 4;
	add.s64 	%rd22, %rd1, %rd21;
	ld.local.u32 	%r366, [%rd22+4];
	shl.b32 	%r367, %r1127, 5;
	mov.b32 	%r1133, 0;
$L__BB1_81:
	.pragma "nounroll";
	shr.u32 	%r802, %r366, %r1133;
	and.b32  	%r803, %r802, 1;
	setp.eq.b32 	%p44, %r803, 1;
	not.pred 	%p45, %p44;
	add.s32 	%r804, %r367, %r1133;
	mul.lo.s32 	%r805, %r804, 5;
	mul.wide.u32 	%rd23, %r805, 4;
	add.s64 	%rd8, %rd5, %rd23;
	@%p45 bra 	$L__BB1_83;
	ld.global.u32 	%r806, [%rd8];
	xor.b32  	%r954, %r954, %r806;
	ld.global.u32 	%r807, [%rd8+4];
	xor.b32  	%r1137, %r1137, %r807;
	ld.global.u32 	%r808, [%rd8+8];
	xor.b32  	%r1136, %r1136, %r808;
	ld.global.u32 	%r809, [%rd8+12];
	xor.b32  	%r1135, %r1135, %r809;
	ld.global.u32 	%r810, [%rd8+16];
	xor.b32  	%r950, %r950, %r810;
$L__BB1_83:
	and.b32  	%r812, %r802, 2;
	setp.eq.s32 	%p46, %r812, 0;
	@%p46 bra 	$L__BB1_85;
	ld.global.u32 	%r813, [%rd8+20];
	xor.b32  	%r954, %r954, %r813;
	ld.global.u32 	%r814, [%rd8+24];
	xor.b32  	%r1137, %r1137, %r814;
	ld.global.u32 	%r815, [%rd8+28];
	xor.b32  	%r1136, %r1136, %r815;
	ld.global.u32 	%r816, [%rd8+32];
	xor.b32  	%r1135, %r1135, %r816;
	ld.global.u32 	%r817, [%rd8+36];
	xor.b32  	%r950, %r950, %r817;
$L__BB1_85:
	and.b32  	%r819, %r802, 4;
	setp.eq.s32 	%p47, %r819, 0;
	@%p47 bra 	$L__BB1_87;
	ld.global.u32 	%r820, [%rd8+40];
	xor.b32  	%r954, %r954, %r820;
	ld.global.u32 	%r821, [%rd8+44];
	xor.b32  	%r1137, %r1137, %r821;
	ld.global.u32 	%r822, [%rd8+48];
	xor.b32  	%r1136, %r1136, %r822;
	ld.global.u32 	%r823, [%rd8+52];
	xor.b32  	%r1135, %r1135, %r823;
	ld.global.u32 	%r824, [%rd8+56];
	xor.b32  	%r950, %r950, %r824;
$L__BB1_87:
	and.b32  	%r826, %r802, 8;
	setp.eq.s32 	%p48, %r826, 0;
	@%p48 bra 	$L__BB1_89;
	ld.global.u32 	%r827, [%rd8+60];
	xor.b32  	%r954, %r954, %r827;
	ld.global.u32 	%r828, [%rd8+64];
	xor.b32  	%r1137, %r1137, %r828;
	ld.global.u32 	%r829, [%rd8+68];
	xor.b32  	%r1136, %r1136, %r829;
	ld.global.u32 	%r830, [%rd8+72];
	xor.b32  	%r1135, %r1135, %r830;
	ld.global.u32 	%r831, [%rd8+76];
	xor.b32  	%r950, %r950, %r831;
$L__BB1_89:
	and.b32  	%r833, %r802, 16;
	setp.eq.s32 	%p49, %r833, 0;
	@%p49 bra 	$L__BB1_91;
	ld.global.u32 	%r834, [%rd8+80];
	xor.b32  	%r954, %r954, %r834;
	ld.global.u32 	%r835, [%rd8+84];
	xor.b32  	%r1137, %r1137, %r835;
	ld.global.u32 	%r836, [%rd8+88];
	xor.b32  	%r1136, %r1136, %r836;
	ld.global.u32 	%r837, [%rd8+92];
	xor.b32  	%r1135, %r1135, %r837;
	ld.global.u32 	%r838, [%rd8+96];
	xor.b32  	%r950, %r950, %r838;
$L__BB1_91:
	and.b32  	%r840, %r802, 32;
	setp.eq.s32 	%p50, %r840, 0;
	@%p50 bra 	$L__BB1_93;
	ld.global.u32 	%r841, [%rd8+100];
	xor.b32  	%r954, %r954, %r841;
	ld.global.u32 	%r842, [%rd8+104];
	xor.b32  	%r1137, %r1137, %r842;
	ld.global.u32 	%r843, [%rd8+108];
	xor.b32  	%r1136, %r1136, %r843;
	ld.global.u32 	%r844, [%rd8+112];
	xor.b32  	%r1135, %r1135, %r844;
	ld.global.u32 	%r845, [%rd8+116];
	xor.b32  	%r950, %r950, %r845;
$L__BB1_93:
	and.b32  	%r847, %r802, 64;
	setp.eq.s32 	%p51, %r847, 0;
	@%p51 bra 	$L__BB1_95;
	ld.global.u32 	%r848, [%rd8+120];
	xor.b32  	%r954, %r954, %r848;
	ld.global.u32 	%r849, [%rd8+124];
	xor.b32  	%r1137, %r1137, %r849;
	ld.global.u32 	%r850, [%rd8+128];
	xor.b32  	%r1136, %r1136, %r850;
	ld.global.u32 	%r851, [%rd8+132];
	xor.b32  	%r1135, %r1135, %r851;
	ld.global.u32 	%r852, [%rd8+136];
	xor.b32  	%r950, %r950, %r852;
$L__BB1_95:
	and.b32  	%r854, %r802, 128;
	setp.eq.s32 	%p52, %r854, 0;
	@%p52 bra 	$L__BB1_97;
	ld.global.u32 	%r855, [%rd8+140];
	xor.b32  	%r954, %r954, %r855;
	ld.global.u32 	%r856, [%rd8+144];
	xor.b32  	%r1137, %r1137, %r856;
	ld.global.u32 	%r857, [%rd8+148];
	xor.b32  	%r1136, %r1136, %r857;
	ld.global.u32 	%r858, [%rd8+152];
	xor.b32  	%r1135, %r1135, %r858;
	ld.global.u32 	%r859, [%rd8+156];
	xor.b32  	%r950, %r950, %r859;
$L__BB1_97:
	and.b32  	%r861, %r802, 256;
	setp.eq.s32 	%p53, %r861, 0;
	@%p53 bra 	$L__BB1_99;
	ld.global.u32 	%r862, [%rd8+160];
	xor.b32  	%r954, %r954, %r862;
	ld.global.u32 	%r863, [%rd8+164];
	xor.b32  	%r1137, %r1137, %r863;
	ld.global.u32 	%r864, [%rd8+168];
	xor.b32  	%r1136, %r1136, %r864;
	ld.global.u32 	%r865, [%rd8+172];
	xor.b32  	%r1135, %r1135, %r865;
	ld.global.u32 	%r866, [%rd8+176];
	xor.b32  	%r950, %r950, %r866;
$L__BB1_99:
	and.b32  	%r868, %r802, 512;
	setp.eq.s32 	%p54, %r868, 0;
	@%p54 bra 	$L__BB1_101;
	ld.global.u32 	%r869, [%rd8+180];
	xor.b32  	%r954, %r954, %r869;
	ld.global.u32 	%r870, [%rd8+184];
	xor.b32  	%r1137, %r1137, %r870;
	ld.global.u32 	%r871, [%rd8+188];
	xor.b32  	%r1136, %r1136, %r871;
	ld.global.u32 	%r872, [%rd8+192];
	xor.b32  	%r1135, %r1135, %r872;
	ld.global.u32 	%r873, [%rd8+196];
	xor.b32  	%r950, %r950, %r873;
$L__BB1_101:
	and.b32  	%r875, %r802, 1024;
	setp.eq.s32 	%p55, %r875, 0;
	@%p55 bra 	$L__BB1_103;
	ld.global.u32 	%r876, [%rd8+200];
	xor.b32  	%r954, %r954, %r876;
	ld.global.u32 	%r877, [%rd8+204];
	xor.b32  	%r1137, %r1137, %r877;
	ld.global.u32 	%r878, [%rd8+208];
	xor.b32  	%r1136, %r1136, %r878;
	ld.global.u32 	%r879, [%rd8+212];
	xor.b32  	%r1135, %r1135, %r879;
	ld.global.u32 	%r880, [%rd8+216];
	xor.b32  	%r950, %r950, %r880;
$L__BB1_103:
	and.b32  	%r882, %r802, 2048;
	setp.eq.s32 	%p56, %r882, 0;
	@%p56 bra 	$L__BB1_105;
	ld.global.u32 	%r883, [%rd8+220];
	xor.b32  	%r954, %r954, %r883;
	ld.global.u32 	%r884, [%rd8+224];
	xor.b32  	%r1137, %r1137, %r884;
	ld.global.u32 	%r885, [%rd8+228];
	xor.b32  	%r1136, %r1136, %r885;
	ld.global.u32 	%r886, [%rd8+232];
	xor.b32  	%r1135, %r1135, %r886;
	ld.global.u32 	%r887, [%rd8+236];
	xor.b32  	%r950, %r950, %r887;
$L__BB1_105:
	and.b32  	%r889, %r802, 4096;
	setp.eq.s32 	%p57, %r889, 0;
	@%p57 bra 	$L__BB1_107;
	ld.global.u32 	%r890, [%rd8+240];
	xor.b32  	%r954, %r954, %r890;
	ld.global.u32 	%r891, [%rd8+244];
	xor.b32  	%r1137, %r1137, %r891;
	ld.global.u32 	%r892, [%rd8+248];
	xor.b32  	%r1136, %r1136, %r892;
	ld.global.u32 	%r893, [%rd8+252];
	xor.b32  	%r1135, %r1135, %r893;
	ld.global.u32 	%r894, [%rd8+256];
	xor.b32  	%r950, %r950, %r894;
$L__BB1_107:
	and.b32  	%r896, %r802, 8192;
	setp.eq.s32 	%p58, %r896, 0;
	@%p58 bra 	$L__BB1_109;
	ld.global.u32 	%r897, [%rd8+260];
	xor.b32  	%r954, %r954, %r897;
	ld.global.u32 	%r898, [%rd8+264];
	xor.b32  	%r1137, %r1137, %r898;
	ld.global.u32 	%r899, [%rd8+268];
	xor.b32  	%r1136, %r1136, %r899;
	ld.global.u32 	%r900, [%rd8+272];
	xor.b32  	%r1135, %r1135, %r900;
	ld.global.u32 	%r901, [%rd8+276];
	xor.b32  	%r950, %r950, %r901;
$L__BB1_109:
	and.b32  	%r903, %r802, 16384;
	setp.eq.s32 	%p59, %r903, 0;
	@%p59 bra 	$L__BB1_111;
	ld.global.u32 	%r904, [%rd8+280];
	xor.b32  	%r954, %r954, %r904;
	ld.global.u32 	%r905, [%rd8+284];
	xor.b32  	%r1137, %r1137, %r905;
	ld.global.u32 	%r906, [%rd8+288];
	xor.b32  	%r1136, %r1136, %r906;
	ld.global.u32 	%r907, [%rd8+292];
	xor.b32  	%r1135, %r1135, %r907;
	ld.global.u32 	%r908, [%rd8+296];
	xor.b32  	%r950, %r950, %r908;
$L__BB1_111:
	and.b32  	%r910, %r802, 32768;
	setp.eq.s32 	%p60, %r910, 0;
	@%p60 bra 	$L__BB1_113;
	ld.global.u32 	%r911, [%rd8+300];
	xor.b32  	%r954, %r954, %r911;
	ld.global.u32 	%r912, [%rd8+304];
	xor.b32  	%r1137, %r1137, %r912;
	ld.global.u32 	%r913, [%rd8+308];
	xor.b32  	%r1136, %r1136, %r913;
	ld.global.u32 	%r914, [%rd8+312];
	xor.b32  	%r1135, %r1135, %r914;
	ld.global.u32 	%r915, [%rd8+316];
	xor.b32  	%r950, %r950, %r915;
$L__BB1_113:
	add.s32 	%r1133, %r1133, 16;
	setp.ne.s32 	%p61, %r1133, 32;
	@%p61 bra 	$L__BB1_81;
	mad.lo.s32 	%r916, %r1127, -31, %r367;
	add.s32 	%r1127, %r916, 1;
	setp.ne.s32 	%p62, %r1127, 5;
	@%p62 bra 	$L__BB1_80;
	st.local.u32 	[%rd1+4], %r954;
	st.local.v2.u32 	[%rd1+8], {%r1137, %r1136};
	st.local.v2.u32 	[%rd1+16], {%r1135, %r950};
$L__BB1_116:
	shr.u64 	%rd31, %rd3, 2;
	add.s32 	%r937, %r937, 1;
	setp.gt.u64 	%p63, %rd3, 3;
	@%p63 bra 	$L__BB1_4;
$L__BB1_117:
	cvta.to.global.u64 	%rd24, %rd10;
	shr.u32 	%r917, %r954, 2;
	xor.b32  	%r918, %r917, %r954;
	shl.b32 	%r919, %r950, 4;
	shl.b32 	%r920, %r918, 1;
	xor.b32  	%r921, %r920, %r919;
	xor.b32  	%r922, %r921, %r918;
	xor.b32  	%r923, %r922, %r950;
	add.s32 	%r924, %r2, %r923;
	add.s32 	%r925, %r924, 362437;
	cvt.rn.f32.u32 	%f1, %r925;
	fma.rn.f32 	%f2, %f1, 0f2F800000, 0f2F000000;
	cvt.f64.f32 	%fd1, %f2;
	setp.geu.f64 	%p64, %fd1, 0d3FDCCCCCCCCCCCCD;
	selp.u32 	%r926, 1, 0, %p64;
	shl.b64 	%rd25, %rd2, 2;
	add.s64 	%rd26, %rd24, %rd25;
	st.global.u32 	[%rd26], %r926;
	ld.shared.u32 	%r927, [_ZZ17randomArrayKernelPiiiiiiiyE14shared_start_y];
	ld.shared.u32 	%r928, [_ZZ17randomArrayKernelPiiiiiiiyE14shared_start_x];
	mad.lo.s32 	%r929, %r927, %r541, %r928;
	mul.wide.s32 	%rd27, %r929, 4;
	add.s64 	%rd28, %rd24, %rd27;
	mov.b32 	%r930, 2;
	st.global.u32 	[%rd28], %r930;
	ld.shared.u32 	%r931, [_ZZ17randomArrayKernelPiiiiiiiyE12shared_end_y];
	ld.shared.u32 	%r932, [_ZZ17randomArrayKernelPiiiiiiiyE12shared_end_x];
	mad.lo.s32 	%r933, %r931, %r541, %r932;
	mul.wide.s32 	%rd29, %r933, 4;
	add.s64 	%rd30, %rd24, %rd29;
	mov.b32 	%r934, 3;
	st.global.u32 	[%rd30], %r934;
	ret;

}
	// .globl	_Z20randomizeZerosKernelPiify
.visible .entry _Z20randomizeZerosKernelPiify(
	.param .u64 .ptr .align 1 _Z20randomizeZerosKernelPiify_param_0,
	.param .u32 _Z20randomizeZerosKernelPiify_param_1,
	.param .f32 _Z20randomizeZerosKernelPiify_param_2,
	.param .u64 _Z20randomizeZerosKernelPiify_param_3
)
{
	.local .align 8 .b8 	__local_depot2[48];
	.reg .b64 	%SP;
	.reg .b64 	%SPL;
	.reg .pred 	%p<65>;
	.reg .b32 	%r<1212>;
	.reg .b32 	%f<4>;
	.reg .b64 	%rd<28>;

	mov.u64 	%SPL, __local_depot2;
	ld.param.u64 	%rd11, [_Z20randomizeZerosKernelPiify_param_0];
	ld.param.u32 	%r541, [_Z20randomizeZerosKernelPiify_param_1];
	ld.param.f32 	%f1, [_Z20randomizeZerosKernelPiify_param_2];
	ld.param.u64 	%rd12, [_Z20randomizeZerosKernelPiify_param_3];
	cvta.to.global.u64 	%rd13, %rd11;
	add.u64 	%rd1, %SPL, 0;
	mov.u32 	%r542, %ctaid.x;
	mov.u32 	%r543, %ntid.x;
	mov.u32 	%r544, %tid.x;
	mad.lo.s32 	%r545, %r542, %r543, %r544;
	mov.u32 	%r546, %ctaid.y;
	mov.u32 	%r547, %ntid.y;
	mov.u32 	%r548, %tid.y;
	mad.lo.s32 	%r549, %r546, %r547, %r548;
	mad.lo.s32 	%r550, %r541, %r549, %r545;
	mad.lo.s32 	%r551, %r548, %r543, %r544;
	cvt.s64.s32 	%rd27, %r550;
	mul.wide.s32 	%rd15, %r550, 4;
	add.s64 	%rd3, %rd13, %rd15;
	ld.global.u32 	%r552, [%rd3];
	shl.b32 	%r553, %r551, 2;
	mov.u32 	%r554, s_matrix;
	add.s32 	%r1, %r554, %r553;
	st.shared.u32 	[%r1], %r552;
	bar.sync 	0;
	cvt.u32.u64 	%r555, %rd12;
	xor.b32  	%r556, %r555, -1429050551;
	mul.lo.s32 	%r557, %r556, 1099087573;
	{ .reg .b32 tmp; mov.b64 {tmp, %r558}, %rd12; }
	xor.b32  	%r559, %r558, -136515619;
	mul.lo.s32 	%r560, %r559, -1703105765;
	add.s32 	%r561, %r557, %r560;
	add.s32 	%r2, %r561, 6615241;
	add.s32 	%r948, %r557, 123456789;
	st.local.v2.u32 	[%rd1], {%r2, %r948};
	xor.b32  	%r562, %r557, 362436069;
	add.s32 	%r563, %r560, 521288629;
	st.local.v2.u32 	[%rd1+8], {%r562, %r563};
	xor.b32  	%r564, %r560, 88675123;
	add.s32 	%r944, %r557, 5783321;
	st.local.v2.u32 	[%rd1+16], {%r564, %r944};
	setp.eq.s32 	%p1, %r550, 0;
	@%p1 bra 	$L__BB2_115;
	mov.b32 	%r931, 0;
$L__BB2_2:
	mov.u64 	%rd4, %rd27;
	and.b64  	%rd5, %rd4, 3;
	setp.eq.s64 	%p2, %rd5, 0;
	@%p2 bra 	$L__BB2_114;
	mul.wide.u32 	%rd16, %r931, 3200;
	mov.u64 	%rd17, precalc_xorwow_matrix;
	add.s64 	%rd6, %rd17, %rd16;
	mov.b32 	%r944, 0;
	mov.u32 	%r945, %r944;
	mov.u32 	%r946, %r944;
	mov.u32 	%r947, %r944;
	mov.u32 	%r948, %r944;
	mov.u32 	%r937, %r944;
$L__BB2_4:
	mul.wide.u32 	%rd18, %r937, 4;
	add.s64 	%rd19, %rd1, %rd18;
	ld.local.u32 	%r14, [%rd19+4];
	shl.b32 	%r15, %r937, 5;
	mov.b32 	%r943, 0;
$L__BB2_5:
	.pragma "nounroll";
	shr.u32 	%r568, %r14, %r943;
	and.b32  	%r569, %r568, 1;
	setp.eq.b32 	%p3, %r569, 1;
	not.pred 	%p4, %p3;
	add.s32 	%r570, %r15, %r943;
	mul.lo.s32 	%r571, %r570, 5;
	mul.wide.u32 	%rd20, %r571, 4;
	add.s64 	%rd7, %rd6, %rd20;
	@%p4 bra 	$L__BB2_7;
	ld.global.u32 	%r572, [%rd7];
	xor.b32  	%r948, %r948, %r572;
	ld.global.u32 	%r573, [%rd7+4];
	xor.b32  	%r947, %r947, %r573;
	ld.global.u32 	%r574, [%rd7+8];
	xor.b32  	%r946, %r946, %r574;
	ld.global.u32 	%r575, [%rd7+12];
	xor.b32  	%r945, %r945, %r575;
	ld.global.u32 	%r576, [%rd7+16];
	xor.b32  	%r944, %r944, %r576;
$L__BB2_7:
	and.b32  	%r578, %r568, 2;
	setp.eq.s32 	%p5, %r578, 0;
	@%p5 bra 	$L__BB2_9;
	ld.global.u32 	%r579, [%rd7+20];
	xor.b32  	%r948, %r948, %r579;
	ld.global.u32 	%r580, [%rd7+24];
	xor.b32  	%r947, %r947, %r580;
	ld.global.u32 	%r581, [%rd7+28];
	xor.b32  	%r946, %r946, %r581;
	ld.global.u32 	%r582, [%rd7+32];
	xor.b32  	%r945, %r945, %r582;
	ld.global.u32 	%r583, [%rd7+36];
	xor.b32  	%r944, %r944, %r583;
$L__BB2_9:
	and.b32  	%r585, %r568, 4;
	setp.eq.s32 	%p6, %r585, 0;
	@%p6 bra 	$L__BB2_11;
	ld.global.u32 	%r586, [%rd7+40];
	xor.b32  	%r948, %r948, %r586;
	ld.global.u32 	%r587, [%rd7+44];
	xor.b32  	%r947, %r947, %r587;
	ld.global.u32 	%r588, [%rd7+48];
	xor.b32  	%r946, %r946, %r588;
	ld.global.u32 	%r589, [%rd7+52];
	xor.b32  	%r945, %r945, %r589;
	ld.global.u32 	%r590, [%rd7+56];
	xor.b32  	%r944, %r944, %r590;
$L__BB2_11:
	and.b32  	%r592, %r568, 8;
	setp.eq.s32 	%p7, %r592, 0;
	@%p7 bra 	$L__BB2_13;
	ld.global.u32 	%r593, [%rd7+60];
	xor.b32  	%r948, %r948, %r593;
	ld.global.u32 	%r594, [%rd7+64];
	xor.b32  	%r947, %r947, %r594;
	ld.global.u32 	%r595, [%rd7+68];
	xor.b32  	%r946, %r946, %r595;
	ld.global.u32 	%r596, [%rd7+72];
	xor.b32  	%r945, %r945, %r596;
	ld.global.u32 	%r597, [%rd7+76];
	xor.b32  	%r944, %r944, %r597;
$L__BB2_13:
	and.b32  	%r599, %r568, 16;
	setp.eq.s32 	%p8, %r599, 0;
	@%p8 bra 	$L__BB2_15;
	ld.global.u32 	%r600, [%rd7+80];
	xor.b32  	%r948, %r948, %r600;
	ld.global.u32 	%r601, [%rd7+84];
	xor.b32  	%r947, %r947, %r601;
	ld.global.u32 	%r602, [%rd7+88];
	xor.b32  	%r946, %r946, %r602;
	ld.global.u32 	%r603, [%rd7+92];
	xor.b32  	%r945, %r945, %r603;
	ld.global.u32 	%r604, [%rd7+96];
	xor.b32  	%r944, %r944, %r604;
$L__BB2_15:
	and.b32  	%r606, %r568, 32;
	setp.eq.s32 	%p9, %r606, 0;
	@%p9 bra 	$L__BB2_17;
	ld.global.u32 	%r607, [%rd7+100];
	xor.b32  	%r948, %r948, %r607;
	ld.global.u32 	%r608, [%rd7+104];
	xor.b32  	%r947, %r947, %r608;
	ld.global.u32 	%r609, [%rd7+108];
	xor.b32  	%r946, %r946, %r609;
	ld.global.u32 	%r610, [%rd7+112];
	xor.b32  	%r945, %r945, %r610;
	ld.global.u32 	%r611, [%rd7+116];
	xor.b32  	%r944, %r944, %r611;
$L__BB2_17:
	and.b32  	%r613, %r568, 64;
	setp.eq.s32 	%p10, %r613, 0;
	@%p10 bra 	$L__BB2_19;
	ld.global.u32 	%r614, [%rd7+120];
	xor.b32  	%r948, %r948, %r614;
	ld.global.u32 	%r615, [%rd7+124];
	xor.b32  	%r947, %r947, %r615;
	ld.global.u32 	%r616, [%rd7+128];
	xor.b32  	%r946, %r946, %r616;
	ld.global.u32 	%r617, [%rd7+132];
	xor.b32  	%r945, %r945, %r617;
	ld.global.u32 	%r618, [%rd7+136];
	xor.b32  	%r944, %r944, %r618;
$L__BB2_19:
	and.b32  	%r620, %r568, 128;
	setp.eq.s32 	%p11, %r620, 0;
	@%p11 bra 	$L__BB2_21;
	ld.global.u32 	%r621, [%rd7+140];
	xor.b32  	%r948, %r948, %r621;
	ld.global.u32 	%r622, [%rd7+144];
	xor.b32  	%r947, %r947, %r622;
	ld.global.u32 	%r623, [%rd7+148];
	xor.b32  	%r946, %r946, %r623;
	ld.global.u32 	%r624, [%rd7+152];
	xor.b32  	%r945, %r945, %r624;
	ld.global.u32 	%r625, [%rd7+156];
	xor.b32  	%r944, %r944, %r625;
$L__BB2_21:
	and.b32  	%r627, %r568, 256;
	setp.eq.s32 	%p12, %r627, 0;
	@%p12 bra 	$L__BB2_23;
	ld.global.u32 	%r628, [%rd7+160];
	xor.b32  	%r948, %r948, %r628;
	ld.global.u32 	%r629, [%rd7+164];
	xor.b32  	%r947, %r947, %r629;
	ld.global.u32 	%r630, [%rd7+168];
	xor.b32  	%r946, %r946, %r630;
	ld.global.u32 	%r631, [%rd7+172];
	xor.b32  	%r945, %r945, %r631;
	ld.global.u32 	%r632, [%rd7+176];
	xor.b32  	%r944, %r944, %r632;
$L__BB2_23:
	and.b32  	%r634, %r568, 512;
	setp.eq.s32 	%p13, %r634, 0;
	@%p13 bra 	$L__BB2_25;
	ld.global.u32 	%r635, [%rd7+180];
	xor.b32  	%r948, %r948, %r635;
	ld.global.u32 	%r636, [%rd7+184];
	xor.b32  	%r947, %r947, %r636;
	ld.global.u32 	%r637, [%rd7+188];
	xor.b32  	%r946, %r946, %r637;
	ld.global.u32 	%r638, [%rd7+192];
	xor.b32  	%r945, %r945, %r638;
	ld.global.u32 	%r639, [%rd7+196];
	xor.b32  	%r944, %r944, %r639;
$L__BB2_25:
	and.b32  	%r641, %r568, 1024;
	setp.eq.s32 	%p14, %r641, 0;
	@%p14 bra 	$L__BB2_27;
	ld.global.u32 	%r642, [%rd7+200];
	xor.b32  	%r948, %r948, %r642;
	ld.global.u32 	%r643, [%rd7+204];
	xor.b32  	%r947, %r947, %r643;
	ld.global.u32 	%r644, [%rd7+208];
	xor.b32  	%r946, %r946, %r644;
	ld.global.u32 	%r645, [%rd7+212];
	xor.b32  	%r945, %r945, %r645;
	ld.global.u32 	%r646, [%rd7+216];
	xor.b32  	%r944, %r944, %r646;
$L__BB2_27:
	and.b32  	%r648, %r568, 2048;
	setp.eq.s32 	%p15, %r648, 0;
	@%p15 bra 	$L__BB2_29;
	ld.global.u32 	%r649, [%rd7+220];
	xor.b32  	%r948, %r948, %r649;
	ld.global.u32 	%r650, [%rd7+224];
	xor.b32  	%r947, %r947, %r650;
	ld.global.u32 	%r651, [%rd7+228];
	xor.b32  	%r946, %r946, %r651;
	ld.global.u32 	%r652, [%rd7+232];
	xor.b32  	%r945, %r945, %r652;
	ld.global.u32 	%r653, [%rd7+236];
	xor.b32  	%r944, %r944, %r653;
$L__BB2_29:
	and.b32  	%r655, %r568, 4096;
	setp.eq.s32 	%p16, %r655, 0;
	@%p16 bra 	$L__BB2_31;
	ld.global.u32 	%r656, [%rd7+240];
	xor.b32  	%r948, %r948, %r656;
	ld.global.u32 	%r657, [%rd7+244];
	xor.b32  	%r947, %r947, %r657;
	ld.global.u32 	%r658, [%rd7+248];
	xor.b32  	%r946, %r946, %r658;
	ld.global.u32 	%r659, [%rd7+252];
	xor.b32  	%r945, %r945, %r659;
	ld.global.u32 	%r660, [%rd7+256];
	xor.b32  	%r944, %r944, %r660;
$L__BB2_31:
	and.b32  	%r662, %r568, 8192;
	setp.eq.s32 	%p17, %r662, 0;
	@%p17 bra 	$L__BB2_33;
	ld.global.u32 	%r663, [%rd7+260];
	xor.b32  	%r948, %r948, %r663;
	ld.global.u32 	%r664, [%rd7+264];
	xor.b32  	%r947, %r947, %r664;
	ld.global.u32 	%r665, [%rd7+268];
	xor.b32  	%r946, %r946, %r665;
	ld.global.u32 	%r666, [%rd7+272];
	xor.b32  	%r945, %r945, %r666;
	ld.global.u32 	%r667, [%rd7+276];
	xor.b32  	%r944, %r944, %r667;
$L__BB2_33:
	and.b32  	%r669, %r568, 16384;
	setp.eq.s32 	%p18, %r669, 0;
	@%p18 bra 	$L__BB2_35;
	ld.global.u32 	%r670, [%rd7+280];
	xor.b32  	%r948, %r948, %r670;
	ld.global.u32 	%r671, [%rd7+284];
	xor.b32  	%r947, %r947, %r671;
	ld.global.u32 	%r672, [%rd7+288];
	xor.b32  	%r946, %r946, %r672;
	ld.global.u32 	%r673, [%rd7+292];
	xor.b32  	%r945, %r945, %r673;
	ld.global.u32 	%r674, [%rd7+296];
	xor.b32  	%r944, %r944, %r674;
$L__BB2_35:
	and.b32  	%r676, %r568, 32768;
	setp.eq.s32 	%p19, %r676, 0;
	@%p19 bra 	$L__BB2_37;
	ld.global.u32 	%r677, [%rd7+300];
	xor.b32  	%r948, %r948, %r677;
	ld.global.u32 	%r678, [%rd7+304];
	xor.b32  	%r947, %r947, %r678;
	ld.global.u32 	%r679, [%rd7+308];
	xor.b32  	%r946, %r946, %r679;
	ld.global.u32 	%r680, [%rd7+312];
	xor.b32  	%r945, %r945, %r680;
	ld.global.u32 	%r681, [%rd7+316];
	xor.b32  	%r944, %r944, %r681;
$L__BB2_37:
	add.s32 	%r943, %r943, 16;
	setp.ne.s32 	%p20, %r943, 32;
	@%p20 bra 	$L__BB2_5;
	mad.lo.s32 	%r682, %r937, -31, %r15;
	add.s32 	%r937, %r682, 1;
	setp.ne.s32 	%p21, %r937, 5;
	@%p21 bra 	$L__BB2_4;
	st.local.u32 	[%rd1+4], %r948;
	st.local.v2.u32 	[%rd1+8], {%r947, %r946};
	st.local.v2.u32 	[%rd1+16], {%r945, %r944};
	setp.eq.s64 	%p22, %rd5, 1;
	@%p22 bra 	$L__BB2_114;
	mov.b32 	%r944, 0;
	mov.u32 	%r1037, %r944;
	mov.u32 	%r1038, %r944;
	mov.u32 	%r1039, %r944;
	mov.u32 	%r948, %r944;
	mov.u32 	%r1029, %r944;
$L__BB2_41:
	mul.wide.u32 	%rd21, %r1029, 4;
	add.s64 	%rd22, %rd1, %rd21;
	ld.local.u32 	%r190, [%rd22+4];
	shl.b32 	%r191, %r1029, 5;
	mov.b32 	%r1035, 0;
$L__BB2_42:
	.pragma "nounroll";
	shr.u32 	%r685, %r190, %r1035;
	and.b32  	%r686, %r685, 1;
	setp.eq.b32 	%p23, %r686, 1;
	not.pred 	%p24, %p23;
	add.s32 	%r687, %r191, %r1035;
	mul.lo.s32 	%r688, %r687, 5;
	mul.wide.u32 	%rd23, %r688, 4;
	add.s64 	%rd8, %rd6, %rd23;
	@%p24 bra 	$L__BB2_44;
	ld.global.u32 	%r689, [%rd8];
	xor.b32  	%r948, %r948, %r689;
	ld.global.u32 	%r690, [%rd8+4];
	xor.b32  	%r1039, %r1039, %r690;
	ld.global.u32 	%r691, [%rd8+8];
	xor.b32  	%r1038, %r1038, %r691;
	ld.global.u32 	%r692, [%rd8+12];
	xor.b32  	%r1037, %r1037, %r692;
	ld.global.u32 	%r693, [%rd8+16];
	xor.b32  	%r944, %r944, %r693;
$L__BB2_44:
	and.b32  	%r695, %r685, 2;
	setp.eq.s32 	%p25, %r695, 0;
	@%p25 bra 	$L__BB2_46;
	ld.global.u32 	%r696, [%rd8+20];
	xor.b32  	%r948, %r948, %r696;
	ld.global.u32 	%r697, [%rd8+24];
	xor.b32  	%r1039, %r1039, %r697;
	ld.global.u32 	%r698, [%rd8+28];
	xor.b32  	%r1038, %r1038, %r698;
	ld.global.u32 	%r699, [%rd8+32];
	xor.b32  	%r1037, %r1037, %r699;
	ld.global.u32 	%r700, [%rd8+36];
	xor.b32  	%r944, %r944, %r700;
$L__BB2_46:
	and.b32  	%r702, %r685, 4;
	setp.eq.s32 	%p26, %r702, 0;
	@%p26 bra 	$L__BB2_48;
	ld.global.u32 	%r703, [%rd8+40];
	xor.b32  	%r948, %r948, %r703;
	ld.global.u32 	%r704, [%rd8+44];
	xor.b32  	%r1039, %r1039, %r704;
	ld.global.u32 	%r705, [%rd8+48];
	xor.b32  	%r1038, %r1038, %r705;
	ld.global.u32 	%r706, [%rd8+52];
	xor.b32  	%r1037, %r1037, %r706;
	ld.global.u32 	%r707, [%rd8+56];
	xor.b32  	%r944, %r944, %r707;
$L__BB2_48:
	and.b32  	%r709, %r685, 8;
	setp.eq.s32 	%p27, %r709, 0;
	@%p27 bra 	$L__BB2_50;
	ld.global.u32 	%r710, [%rd8+60];
	xor.b32  	%r948, %r948, %r710;
	ld.global.u32 	%r711, [%rd8+64];
	xor.b32  	%r1039, %r1039, %r711;
	ld.global.u32 	%r712, [%rd8+68];
	xor.b32  	%r1038, %r1038, %r712;
	ld.global.u32 	%r713, [%rd8+72];
	xor.b32  	%r1037, %r1037, %r713;
	ld.global.u32 	%r714, [%rd8+76];
	xor.b32  	%r944, %r944, %r714;
$L__BB2_50:
	and.b32  	%r716, %r685, 16;
	setp.eq.s32 	%p28, %r716, 0;
	@%p28 bra 	$L__BB2_52;
	ld.global.u32 	%r717, [%rd8+80];
	xor.b32  	%r948, %r948, %r717;
	ld.global.u32 	%r718, [%rd8+84];
	xor.b32  	%r1039, %r1039, %r718;
	ld.global.u32 	%r719, [%rd8+88];
	xor.b32  	%r1038, %r1038, %r719;
	ld.global.u32 	%r720, [%rd8+92];
	xor.b32  	%r1037, %r1037, %r720;
	ld.global.u32 	%r721, [%rd8+96];
	xor.b32  	%r944, %r944, %r721;
$L__BB2_52:
	and.b32  	%r723, %r685, 32;
	setp.eq.s32 	%p29, %r723, 0;
	@%p29 bra 	$L__BB2_54;
	ld.global.u32 	%r724, [%rd8+100];
	xor.b32  	%r948, %r948, %r724;
	ld.global.u32 	%r725, [%rd8+104];
	xor.b32  	%r1039, %r1039, %r725;
	ld.global.u32 	%r726, [%rd8+108];
	xor.b32  	%r1038, %r1038, %r726;
	ld.global.u32 	%r727, [%rd8+112];
	xor.b32  	%r1037, %r1037, %r727;
	ld.global.u32 	%r728, [%rd8+116];
	xor.b32  	%r944, %r944, %r728;
$L__BB2_54:
	and.b32  	%r730, %r685, 64;
	setp.eq.s32 	%p30, %r730, 0;
	@%p30 bra 	$L__BB2_56;
	ld.global.u32 	%r731, [%rd8+120];
	xor.b32  	%r948, %r948, %r731;
	ld.global.u32 	%r732, [%rd8+124];
	xor.b32  	%r1039, %r1039, %r732;
	ld.global.u32 	%r733, [%rd8+128];
	xor.b32  	%r1038, %r1038, %r733;
	ld.global.u32 	%r734, [%rd8+132];
	xor.b32  	%r1037, %r1037, %r734;
	ld.global.u32 	%r735, [%rd8+136];
	xor.b32  	%r944, %r944, %r735;
$L__BB2_56:
	and.b32  	%r737, %r685, 128;
	setp.eq.s32 	%p31, %r737, 0;
	@%p31 bra 	$L__BB2_58;
	ld.global.u32 	%r738, [%rd8+140];
	xor.b32  	%r948, %r948, %r738;
	ld.global.u32 	%r739, [%rd8+144];
	xor.b32  	%r1039, %r1039, %r739;
	ld.global.u32 	%r740, [%rd8+148];
	xor.b32  	%r1038, %r1038, %r740;
	ld.global.u32 	%r741, [%rd8+152];
	xor.b32  	%r1037, %r1037, %r741;
	ld.global.u32 	%r742, [%rd8+156];
	xor.b32  	%r944, %r944, %r742;
$L__BB2_58:
	and.b32  	%r744, %r685, 256;
	setp.eq.s32 	%p32, %r744, 0;
	@%p32 bra 	$L__BB2_60;
	ld.global.u32 	%r745, [%rd8+160];
	xor.b32  	%r948, %r948, %r745;
	ld.global.u32 	%r746, [%rd8+164];
	xor.b32  	%r1039, %r1039, %r746;
	ld.global.u32 	%r747, [%rd8+168];
	xor.b32  	%r1038, %r1038, %r747;
	ld.global.u32 	%r748, [%rd8+172];
	xor.b32  	%r1037, %r1037, %r748;
	ld.global.u32 	%r749, [%rd8+176];
	xor.b32  	%r944, %r944, %r749;
$L__BB2_60:
	and.b32  	%r751, %r685, 512;
	setp.eq.s32 	%p33, %r751, 0;
	@%p33 bra 	$L__BB2_62;
	ld.global.u32 	%r752, [%rd8+180];
	xor.b32  	%r948, %r948, %r752;
	ld.global.u32 	%r753, [%rd8+184];
	xor.b32  	%r1039, %r1039, %r753;
	ld.global.u32 	%r754, [%rd8+188];
	xor.b32  	%r1038, %r1038, %r754;
	ld.global.u32 	%r755, [%rd8+192];
	xor.b32  	%r1037, %r1037, %r755;
	ld.global.u32 	%r756, [%rd8+196];
	xor.b32  	%r944, %r944, %r756;
$L__BB2_62:
	and.b32  	%r758, %r685, 1024;
	setp.eq.s32 	%p34, %r758, 0;
	@%p34 bra 	$L__BB2_64;
	ld.global.u32 	%r759, [%rd8+200];
	xor.b32  	%r948, %r948, %r759;
	ld.global.u32 	%r760, [%rd8+204];
	xor.b32  	%r1039, %r1039, %r760;
	ld.global.u32 	%r761, [%rd8+208];
	xor.b32  	%r1038, %r1038, %r761;
	ld.global.u32 	%r762, [%rd8+212];
	xor.b32  	%r1037, %r1037, %r762;
	ld.global.u32 	%r763, [%rd8+216];
	xor.b32  	%r944, %r944, %r763;
$L__BB2_64:
	and.b32  	%r765, %r685, 2048;
	setp.eq.s32 	%p35, %r765, 0;
	@%p35 bra 	$L__BB2_66;
	ld.global.u32 	%r766, [%rd8+220];
	xor.b32  	%r948, %r948, %r766;
	ld.global.u32 	%r767, [%rd8+224];
	xor.b32  	%r1039, %r1039, %r767;
	ld.global.u32 	%r768, [%rd8+228];
	xor.b32  	%r1038, %r1038, %r768;
	ld.global.u32 	%r769, [%rd8+232];
	xor.b32  	%r1037, %r1037, %r769;
	ld.global.u32 	%r770, [%rd8+236];
	xor.b32  	%r944, %r944, %r770;
$L__BB2_66:
	and.b32  	%r772, %r685, 4096;
	setp.eq.s32 	%p36, %r772, 0;
	@%p36 bra 	$L__BB2_68;
	ld.global.u32 	%r773, [%rd8+240];
	xor.b32  	%r948, %r948, %r773;
	ld.global.u32 	%r774, [%rd8+244];
	xor.b32  	%r1039, %r1039, %r774;
	ld.global.u32 	%r775, [%rd8+248];
	xor.b32  	%r1038, %r1038, %r775;
	ld.global.u32 	%r776, [%rd8+252];
	xor.b32  	%r1037, %r1037, %r776;
	ld.global.u32 	%r777, [%rd8+256];
	xor.b32  	%r944, %r944, %r777;
$L__BB2_68:
	and.b32  	%r779, %r685, 8192;
	setp.eq.s32 	%p37, %r779, 0;
	@%p37 bra 	$L__BB2_70;
	ld.global.u32 	%r780, [%rd8+260];
	xor.b32  	%r948, %r948, %r780;
	ld.global.u32 	%r781, [%rd8+264];
	xor.b32  	%r1039, %r1039, %r781;
	ld.global.u32 	%r782, [%rd8+268];
	xor.b32  	%r1038, %r1038, %r782;
	ld.global.u32 	%r783, [%rd8+272];
	xor.b32  	%r1037, %r1037, %r783;
	ld.global.u32 	%r784, [%rd8+276];
	xor.b32  	%r944, %r944, %r784;
$L__BB2_70:
	and.b32  	%r786, %r685, 16384;
	setp.eq.s32 	%p38, %r786, 0;
	@%p38 bra 	$L__BB2_72;
	ld.global.u32 	%r787, [%rd8+280];
	xor.b32  	%r948, %r948, %r787;
	ld.global.u32 	%r788, [%rd8+284];
	xor.b32  	%r1039, %r1039, %r788;
	ld.global.u32 	%r789, [%rd8+288];
	xor.b32  	%r1038, %r1038, %r789;
	ld.global.u32 	%r790, [%rd8+292];
	xor.b32  	%r1037, %r1037, %r790;
	ld.global.u32 	%r791, [%rd8+296];
	xor.b32  	%r944, %r944, %r791;
$L__BB2_72:
	and.b32  	%r793, %r685, 32768;
	setp.eq.s32 	%p39, %r793, 0;
	@%p39 bra 	$L__BB2_74;
	ld.global.u32 	%r794, [%rd8+300];
	xor.b32  	%r948, %r948, %r794;
	ld.global.u32 	%r795, [%rd8+304];
	xor.b32  	%r1039, %r1039, %r795;
	ld.global.u32 	%r796, [%rd8+308];
	xor.b32  	%r1038, %r1038, %r796;
	ld.global.u32 	%r797, [%rd8+312];
	xor.b32  	%r1037, %r1037, %r797;
	ld.global.u32 	%r798, [%rd8+316];
	xor.b32  	%r944, %r944, %r798;
$L__BB2_74:
	add.s32 	%r1035, %r1035, 16;
	setp.ne.s32 	%p40, %r1035, 32;
	@%p40 bra 	$L__BB2_42;
	mad.lo.s32 	%r799, %r1029, -31, %r191;
	add.s32 	%r1029, %r799, 1;
	setp.ne.s32 	%p41, %r1029, 5;
	@%p41 bra 	$L__BB2_41;
	st.local.u32 	[%rd1+4], %r948;
	st.local.v2.u32 	[%rd1+8], {%r1039, %r1038};
	st.local.v2.u32 	[%rd1+16], {%r1037, %r944};
	setp.ne.s64 	%p42, %rd5, 3;
	@%p42 bra 	$L__BB2_114;
	mov.b32 	%r944, 0;
	mov.u32 	%r1129, %r944;
	mov.u32 	%r1130, %r944;
	mov.u32 	%r1131, %r944;
	mov.u32 	%r948, %r944;
	mov.u32 	%r1121, %r944;
$L__BB2_78:
	mul.wide.u32 	%rd24, %r1121, 4;
	add.s64 	%rd25, %rd1, %rd24;
	ld.local.u32 	%r366, [%rd25+4];
	shl.b32 	%r367, %r1121, 5;
	mov.b32 	%r1127, 0;
$L__BB2_79:
	.pragma "nounroll";
	shr.u32 	%r802, %r366, %r1127;
	and.b32  	%r803, %r802, 1;
	setp.eq.b32 	%p43, %r803, 1;
	not.pred 	%p44, %p43;
	add.s32 	%r804, %r367, %r1127;
	mul.lo.s32 	%r805, %r804, 5;
	mul.wide.u32 	%rd26, %r805, 4;
	add.s64 	%rd9, %rd6, %rd26;
	@%p44 bra 	$L__BB2_81;
	ld.global.u32 	%r806, [%rd9];
	xor.b32  	%r948, %r948, %r806;
	ld.global.u32 	%r807, [%rd9+4];
	xor.b32  	%r1131, %r1131, %r807;
	ld.global.u32 	%r808, [%rd9+8];
	xor.b32  	%r1130, %r1130, %r808;
	ld.global.u32 	%r809, [%rd9+12];
	xor.b32  	%r1129, %r1129, %r809;
	ld.global.u32 	%r810, [%rd9+16];
	xor.b32  	%r944, %r944, %r810;
$L__BB2_81:
	and.b32  	%r812, %r802, 2;
	setp.eq.s32 	%p45, %r812, 0;
	@%p45 bra 	$L__BB2_83;
	ld.global.u32 	%r813, [%rd9+20];
	xor.b32  	%r948, %r948, %r813;
	ld.global.u32 	%r814, [%rd9+24];
	xor.b32  	%r1131, %r1131, %r814;
	ld.global.u32 	%r815, [%rd9+28];
	xor.b32  	%r1130, %r1130, %r815;
	ld.global.u32 	%r816, [%rd9+32];
	xor.b32  	%r1129, %r1129, %r816;
	ld.global.u32 	%r817, [%rd9+36];
	xor.b32  	%r944, %r944, %r817;
$L__BB2_83:
	and.b32  	%r819, %r802, 4;
	setp.eq.s32 	%p46, %r819, 0;
	@%p46 bra 	$L__BB2_85;
	ld.global.u32 	%r820, [%rd9+40];
	xor.b32  	%r948, %r948, %r820;
	ld.global.u32 	%r821, [%rd9+44];
	xor.b32  	%r1131, %r1131, %r821;
	ld.global.u32 	%r822, [%rd9+48];
	xor.b32  	%r1130, %r1130, %r822;
	ld.global.u32 	%r823, [%rd9+52];
	xor.b32  	%r1129, %r1129, %r823;
	ld.global.u32 	%r824, [%rd9+56];
	xor.b32  	%r944, %r944, %r824;
$L__BB2_85:
	and.b32  	%r826, %r802, 8;
	setp.eq.s32 	%p47, %r826, 0;
	@%p47 bra 	$L__BB2_87;
	ld.global.u32 	%r827, [%rd9+60];
	xor.b32  	%r948, %r948, %r827;
	ld.global.u32 	%r828, [%rd9+64];
	xor.b32  	%r1131, %r1131, %r828;
	ld.global.u32 	%r829, [%rd9+68];
	xor.b32  	%r1130, %r1130, %r829;
	ld.global.u32 	%r830, [%rd9+72];
	xor.b32  	%r1129, %r1129, %r830;
	ld.global.u32 	%r831, [%rd9+76];
	xor.b32  	%r944, %r944, %r831;
$L__BB2_87:
	and.b32  	%r833, %r802, 16;
	setp.eq.s32 	%p48, %r833, 0;
	@%p48 bra 	$L__BB2_89;
	ld.global.u32 	%r834, [%rd9+80];
	xor.b32  	%r948, %r948, %r834;
	ld.global.u32 	%r835, [%rd9+84];
	xor.b32  	%r1131, %r1131, %r835;
	ld.global.u32 	%r836, [%rd9+88];
	xor.b32  	%r1130, %r1130, %r836;
	ld.global.u32 	%r837, [%rd9+92];
	xor.b32  	%r1129, %r1129, %r837;
	ld.global.u32 	%r838, [%rd9+96];
	xor.b32  	%r944, %r944, %r838;
$L__BB2_89:
	and.b32  	%r840, %r802, 32;
	setp.eq.s32 	%p49, %r840, 0;
	@%p49 bra 	$L__BB2_91;
	ld.global.u32 	%r841, [%rd9+100];
	xor.b32  	%r948, %r948, %r841;
	ld.global.u32 	%r842, [%rd9+104];
	xor.b32  	%r1131, %r1131, %r842;
	ld.global.u32 	%r843, [%rd9+108];
	xor.b32  	%r1130, %r1130, %r843;
	ld.global.u32 	%r844, [%rd9+112];
	xor.b32  	%r1129, %r1129, %r844;
	ld.global.u32 	%r845, [%rd9+116];
	xor.b32  	%r944, %r944, %r845;
$L__BB2_91:
	and.b32  	%r847, %r802, 64;
	setp.eq.s32 	%p50, %r847, 0;
	@%p50 bra 	$L__BB2_93;
	ld.global.u32 	%r848, [%rd9+120];
	xor.b32  	%r948, %r948, %r848;
	ld.global.u32 	%r849, [%rd9+124];
	xor.b32  	%r1131, %r1131, %r849;
	ld.global.u32 	%r850, [%rd9+128];
	xor.b32  	%r1130, %r1130, %r850;
	ld.global.u32 	%r851, [%rd9+132];
	xor.b32  	%r1129, %r1129, %r851;
	ld.global.u32 	%r852, [%rd9+136];
	xor.b32  	%r944, %r944, %r852;
$L__BB2_93:
	and.b32  	%r854, %r802, 128;
	setp.eq.s32 	%p51, %r854, 0;
	@%p51 bra 	$L__BB2_95;
	ld.global.u32 	%r855, [%rd9+140];
	xor.b32  	%r948, %r948, %r855;
	ld.global.u32 	%r856, [%rd9+144];
	xor.b32  	%r1131, %r1131, %r856;
	ld.global.u32 	%r857, [%rd9+148];
	xor.b32  	%r1130, %r1130, %r857;
	ld.global.u32 	%r858, [%rd9+152];
	xor.b32  	%r1129, %r1129, %r858;
	ld.global.u32 	%r859, [%rd9+156];
	xor.b32  	%r944, %r944, %r859;
$L__BB2_95:
	and.b32  	%r861, %r802, 256;
	setp.eq.s32 	%p52, %r861, 0;
	@%p52 bra 	$L__BB2_97;
	ld.global.u32 	%r862, [%rd9+160];
	xor.b32  	%r948, %r948, %r862;
	ld.global.u32 	%r863, [%rd9+164];
	xor.b32  	%r1131, %r1131, %r863;
	ld.global.u32 	%r864, [%rd9+168];
	xor.b32  	%r1130, %r1130, %r864;
	ld.global.u32 	%r865, [%rd9+172];
	xor.b32  	%r1129, %r1129, %r865;
	ld.global.u32 	%r866, [%rd9+176];
	xor.b32  	%r944, %r944, %r866;
$L__BB2_97:
	and.b32  	%r868, %r802, 512;
	setp.eq.s32 	%p53, %r868, 0;
	@%p53 bra 	$L__BB2_99;
	ld.global.u32 	%r869, [%rd9+180];
	xor.b32  	%r948, %r948, %r869;
	ld.global.u32 	%r870, [%rd9+184];
	xor.b32  	%r1131, %r1131, %r870;
	ld.global.u32 	%r871, [%rd9+188];
	xor.b32  	%r1130, %r1130, %r871;
	ld.global.u32 	%r872, [%rd9+192];
	xor.b32  	%r1129, %r1129, %r872;
	ld.global.u32 	%r873, [%rd9+196];
	xor.b32  	%r944, %r944, %r873;
$L__BB2_99:
	and.b32  	%r875, %r802, 1024;
	setp.eq.s32 	%p54, %r875, 0;
	@%p54 bra 	$L__BB2_101;
	ld.global.u32 	%r876, [%rd9+200];
	xor.b32  	%r948, %r948, %r876;
	ld.global.u32 	%r877, [%rd9+204];
	xor.b32  	%r1131, %r1131, %r877;
	ld.global.u32 	%r878, [%rd9+208];
	xor.b32  	%r1130, %r1130, %r878;
	ld.global.u32 	%r879, [%rd9+212];
	xor.b32  	%r1129, %r1129, %r879;
	ld.global.u32 	%r880, [%rd9+216];
	xor.b32  	%r944, %r944, %r880;
$L__BB2_101:
	and.b32  	%r882, %r802, 2048;
	setp.eq.s32 	%p55, %r882, 0;
	@%p55 bra 	$L__BB2_103;
	ld.global.u32 	%r883, [%rd9+220];
	xor.b32  	%r948, %r948, %r883;
	ld.global.u32 	%r884, [%rd9+224];
	xor.b32  	%r1131, %r1131, %r884;
	ld.global.u32 	%r885, [%rd9+228];
	xor.b32  	%r1130, %r1130, %r885;
	ld.global.u32 	%r886, [%rd9+232];
	xor.b32  	%r1129, %r1129, %r886;
	ld.global.u32 	%r887, [%rd9+236];
	xor.b32  	%r944, %r944, %r887;
$L__BB2_103:
	and.b32  	%r889, %r802, 4096;
	setp.eq.s32 	%p56, %r889, 0;
	@%p56 bra 	$L__BB2_105;
	ld.global.u32 	%r890, [%rd9+240];
	xor.b32  	%r948, %r948, %r890;
	ld.global.u32 	%r891, [%rd9+244];
	xor.b32  	%r1131, %r1131, %r891;
	ld.global.u32 	%r892, [%rd9+248];
	xor.b32  	%r1130, %r1130, %r892;
	ld.global.u32 	%r893, [%rd9+252];
	xor.b32  	%r1129, %r1129, %r893;
	ld.global.u32 	%r894, [%rd9+256];
	xor.b32  	%r944, %r944, %r894;
$L__BB2_105:
	and.b32  	%r896, %r802, 8192;
	setp.eq.s32 	%p57, %r896, 0;
	@%p57 bra 	$L__BB2_107;
	ld.global.u32 	%r897, [%rd9+260];
	xor.b32  	%r948, %r948, %r897;
	ld.global.u32 	%r898, [%rd9+264];
	xor.b32  	%r1131, %r1131, %r898;
	ld.global.u32 	%r899, [%rd9+268];
	xor.b32  	%r1130, %r1130, %r899;
	ld.global.u32 	%r900, [%rd9+272];
	xor.b32  	%r1129, %r1129, %r900;
	ld.global.u32 	%r901, [%rd9+276];
	xor.b32  	%r944, %r944, %r901;
$L__BB2_107:
	and.b32  	%r903, %r802, 16384;
	setp.eq.s32 	%p58, %r903, 0;
	@%p58 bra 	$L__BB2_109;
	ld.global.u32 	%r904, [%rd9+280];
	xor.b32  	%r948, %r948, %r904;
	ld.global.u32 	%r905, [%rd9+284];
	xor.b32  	%r1131, %r1131, %r905;
	ld.global.u32 	%r906, [%rd9+288];
	xor.b32  	%r1130, %r1130, %r906;
	ld.global.u32 	%r907, [%rd9+292];
	xor.b32  	%r1129, %r1129, %r907;
	ld.global.u32 	%r908, [%rd9+296];
	xor.b32  	%r944, %r944, %r908;
$L__BB2_109:
	and.b32  	%r910, %r802, 32768;
	setp.eq.s32 	%p59, %r910, 0;
	@%p59 bra 	$L__BB2_111;
	ld.global.u32 	%r911, [%rd9+300];
	xor.b32  	%r948, %r948, %r911;
	ld.global.u32 	%r912, [%rd9+304];
	xor.b32  	%r1131, %r1131, %r912;
	ld.global.u32 	%r913, [%rd9+308];
	xor.b32  	%r1130, %r1130, %r913;
	ld.global.u32 	%r914, [%rd9+312];
	xor.b32  	%r1129, %r1129, %r914;
	ld.global.u32 	%r915, [%rd9+316];
	xor.b32  	%r944, %r944, %r915;
$L__BB2_111:
	add.s32 	%r1127, %r1127, 16;
	setp.ne.s32 	%p60, %r1127, 32;
	@%p60 bra 	$L__BB2_79;
	mad.lo.s32 	%r916, %r1121, -31, %r367;
	add.s32 	%r1121, %r916, 1;
	setp.ne.s32 	%p61, %r1121, 5;
	@%p61 bra 	$L__BB2_78;
	st.local.u32 	[%rd1+4], %r948;
	st.local.v2.u32 	[%rd1+8], {%r1131, %r1130};
	st.local.v2.u32 	[%rd1+16], {%r1129, %r944};
$L__BB2_114:
	shr.u64 	%rd27, %rd4, 2;
	add.s32 	%r931, %r931, 1;
	setp.gt.u64 	%p62, %rd4, 3;
	@%p62 bra 	$L__BB2_2;
$L__BB2_115:
	ld.shared.u32 	%r917, [%r1];
	setp.ne.s32 	%p63, %r917, 1;
	@%p63 bra 	$L__BB2_118;
	shr.u32 	%r918, %r948, 2;
	xor.b32  	%r919, %r918, %r948;
	shl.b32 	%r920, %r944, 4;
	shl.b32 	%r921, %r919, 1;
	xor.b32  	%r922, %r921, %r920;
	xor.b32  	%r923, %r922, %r919;
	xor.b32  	%r924, %r923, %r944;
	add.s32 	%r925, %r2, %r924;
	add.s32 	%r926, %r925, 362437;
	cvt.rn.f32.u32 	%f2, %r926;
	fma.rn.f32 	%f3, %f2, 0f2F800000, 0f2F000000;
	setp.geu.f32 	%p64, %f3, %f1;
	@%p64 bra 	$L__BB2_118;
	mov.b32 	%r927, 0;
	st.shared.u32 	[%r1], %r927;
$L__BB2_118:
	bar.sync 	0;
	ld.shared.u32 	%r928, [%r1];
	st.global.u32 	[%rd3], %r928;
	ret;

}
	// .globl	_Z10dfs_kernelPiiiiiiiy
.visible .entry _Z10dfs_kernelPiiiiiiiy(
	.param .u64 .ptr .align 1 _Z10dfs_kernelPiiiiiiiy_param_0,
	.param .u32 _Z10dfs_kernelPiiiiiiiy_param_1,
	.param .u32 _Z10dfs_kernelPiiiiiiiy_param_2,
	.param .u32 _Z10dfs_kernelPiiiiiiiy_param_3,
	.param .u32 _Z10dfs_kernelPiiiiiiiy_param_4,
	.param .u32 _Z10dfs_kernelPiiiiiiiy_param_5,
	.param .u32 _Z10dfs_kernelPiiiiiiiy_param_6,
	.param .u64 _Z10dfs_kernelPiiiiiiiy_param_7
)
{
	.local .align 16 .b8 	__local_depot3[8272];
	.reg .b64 	%SP;
	.reg .b64 	%SPL;
	.reg .pred 	%p<115>;
	.reg .b32 	%r<1408>;
	.reg .b32 	%f<18>;
	.reg .b64 	%rd<54>;
	.reg .b64 	%fd<5>;

	mov.u64 	%SPL, __local_depot3;
	ld.param.u64 	%rd15, [_Z10dfs_kernelPiiiiiiiy_param_0];
	ld.param.u32 	%r614, [_Z10dfs_kernelPiiiiiiiy_param_1];
	ld.param.u32 	%r615, [_Z10dfs_kernelPiiiiiiiy_param_2];
	ld.param.u64 	%rd16, [_Z10dfs_kernelPiiiiiiiy_param_7];
	cvta.to.global.u64 	%rd1, %rd15;
	add.u64 	%rd2, %SPL, 0;
	add.u64 	%rd3, %SPL, 48;
	add.u64 	%rd4, %SPL, 8240;
	mov.u32 	%r620, %ctaid.x;
	mov.u32 	%r621, %ntid.x;
	mov.u32 	%r622, %tid.x;
	mad.lo.s32 	%r623, %r620, %r621, %r622;
	mov.u32 	%r624, %ctaid.y;
	mov.u32 	%r625, %ntid.y;
	mov.u32 	%r626, %tid.y;
	mad.lo.s32 	%r627, %r624, %r625, %r626;
	mad.lo.s32 	%r1, %r614, %r627, %r623;
	cvt.u32.u64 	%r628, %rd16;
	xor.b32  	%r629, %r628, -1429050551;
	mul.lo.s32 	%r630, %r629, 1099087573;
	{ .reg .b32 tmp; mov.b64 {tmp, %r631}, %rd16; }
	xor.b32  	%r632, %r631, -136515619;
	mul.lo.s32 	%r633, %r632, -1703105765;
	add.s32 	%r634, %r630, %r633;
	add.s32 	%r1387, %r634, 6615241;
	add.s32 	%r1103, %r630, 123456789;
	st.local.v2.u32 	[%rd2], {%r1387, %r1103};
	xor.b32  	%r1102, %r630, 362436069;
	add.s32 	%r1101, %r633, 521288629;
	st.local.v2.u32 	[%rd2+8], {%r1102, %r1101};
	xor.b32  	%r1100, %r633, 88675123;
	add.s32 	%r1099, %r630, 5783321;
	st.local.v2.u32 	[%rd2+16], {%r1100, %r1099};
	setp.eq.s32 	%p1, %r1, 0;
	@%p1 bra 	$L__BB3_115;
	cvt.s64.s32 	%rd53, %r1;
	mov.b32 	%r1086, 0;
$L__BB3_2:
	mov.u64 	%rd6, %rd53;
	and.b64  	%rd7, %rd6, 3;
	setp.eq.s64 	%p2, %rd7, 0;
	@%p2 bra 	$L__BB3_114;
	mul.wide.u32 	%rd20, %r1086, 3200;
	mov.u64 	%rd21, precalc_xorwow_matrix;
	add.s64 	%rd8, %rd21, %rd20;
	mov.b32 	%r1099, 0;
	mov.u32 	%r1100, %r1099;
	mov.u32 	%r1101, %r1099;
	mov.u32 	%r1102, %r1099;
	mov.u32 	%r1103, %r1099;
	mov.u32 	%r1092, %r1099;
$L__BB3_4:
	mul.wide.u32 	%rd22, %r1092, 4;
	add.s64 	%rd23, %rd2, %rd22;
	ld.local.u32 	%r20, [%rd23+4];
	shl.b32 	%r21, %r1092, 5;
	mov.b32 	%r1098, 0;
$L__BB3_5:
	.pragma "nounroll";
	shr.u32 	%r638, %r20, %r1098;
	and.b32  	%r639, %r638, 1;
	setp.eq.b32 	%p3, %r639, 1;
	not.pred 	%p4, %p3;
	add.s32 	%r640, %r21, %r1098;
	mul.lo.s32 	%r641, %r640, 5;
	mul.wide.u32 	%rd24, %r641, 4;
	add.s64 	%rd9, %rd8, %rd24;
	@%p4 bra 	$L__BB3_7;
	ld.global.u32 	%r642, [%rd9];
	xor.b32  	%r1103, %r1103, %r642;
	ld.global.u32 	%r643, [%rd9+4];
	xor.b32  	%r1102, %r1102, %r643;
	ld.global.u32 	%r644, [%rd9+8];
	xor.b32  	%r1101, %r1101, %r644;
	ld.global.u32 	%r645, [%rd9+12];
	xor.b32  	%r1100, %r1100, %r645;
	ld.global.u32 	%r646, [%rd9+16];
	xor.b32  	%r1099, %r1099, %r646;
$L__BB3_7:
	and.b32  	%r648, %r638, 2;
	setp.eq.s32 	%p5, %r648, 0;
	@%p5 bra 	$L__BB3_9;
	ld.global.u32 	%r649, [%rd9+20];
	xor.b32  	%r1103, %r1103, %r649;
	ld.global.u32 	%r650, [%rd9+24];
	xor.b32  	%r1102, %r1102, %r650;
	ld.global.u32 	%r651, [%rd9+28];
	xor.b32  	%r1101, %r1101, %r651;
	ld.global.u32 	%r652, [%rd9+32];
	xor.b32  	%r1100, %r1100, %r652;
	ld.global.u32 	%r653, [%rd9+36];
	xor.b32  	%r1099, %r1099, %r653;
$L__BB3_9:
	and.b32  	%r655, %r638, 4;
	setp.eq.s32 	%p6, %r655, 0;
	@%p6 bra 	$L__BB3_11;
	ld.global.u32 	%r656, [%rd9+40];
	xor.b32  	%r1103, %r1103, %r656;
	ld.global.u32 	%r657, [%rd9+44];
	xor.b32  	%r1102, %r1102, %r657;
	ld.global.u32 	%r658, [%rd9+48];
	xor.b32  	%r1101, %r1101, %r658;
	ld.global.u32 	%r659, [%rd9+52];
	xor.b32  	%r1100, %r1100, %r659;
	ld.global.u32 	%r660, [%rd9+56];
	xor.b32  	%r1099, %r1099, %r660;
$L__BB3_11:
	and.b32  	%r662, %r638, 8;
	setp.eq.s32 	%p7, %r662, 0;
	@%p7 bra 	$L__BB3_13;
	ld.global.u32 	%r663, [%rd9+60];
	xor.b32  	%r1103, %r1103, %r663;
	ld.global.u32 	%r664, [%rd9+64];
	xor.b32  	%r1102, %r1102, %r664;
	ld.global.u32 	%r665, [%rd9+68];
	xor.b32  	%r1101, %r1101, %r665;
	ld.global.u32 	%r666, [%rd9+72];
	xor.b32  	%r1100, %r1100, %r666;
	ld.global.u32 	%r667, [%rd9+76];
	xor.b32  	%r1099, %r1099, %r667;
$L__BB3_13:
	and.b32  	%r669, %r638, 16;
	setp.eq.s32 	%p8, %r669, 0;
	@%p8 bra 	$L__BB3_15;
	ld.global.u32 	%r670, [%rd9+80];
	xor.b32  	%r1103, %r1103, %r670;
	ld.global.u32 	%r671, [%rd9+84];
	xor.b32  	%r1102, %r1102, %r671;
	ld.global.u32 	%r672, [%rd9+88];
	xor.b32  	%r1101, %r1101, %r672;
	ld.global.u32 	%r673, [%rd9+92];
	xor.b32  	%r1100, %r1100, %r673;
	ld.global.u32 	%r674, [%rd9+96];
	xor.b32  	%r1099, %r1099, %r674;
$L__BB3_15:
	and.b32  	%r676, %r638, 32;
	setp.eq.s32 	%p9, %r676, 0;
	@%p9 bra 	$L__BB3_17;
	ld.global.u32 	%r677, [%rd9+100];
	xor.b32  	%r1103, %r1103, %r677;
	ld.global.u32 	%r678, [%rd9+104];
	xor.b32  	%r1102, %r1102, %r678;
	ld.global.u32 	%r679, [%rd9+108];
	xor.b32  	%r1101, %r1101, %r679;
	ld.global.u32 	%r680, [%rd9+112];
	xor.b32  	%r1100, %r1100, %r680;
	ld.global.u32 	%r681, [%rd9+116];
	xor.b32  	%r1099, %r1099, %r681;
$L__BB3_17:
	and.b32  	%r683, %r638, 64;
	setp.eq.s32 	%p10, %r683, 0;
	@%p10 bra 	$L__BB3_19;
	ld.global.u32 	%r684, [%rd9+120];
	xor.b32  	%r1103, %r1103, %r684;
	ld.global.u32 	%r685, [%rd9+124];
	xor.b32  	%r1102, %r1102, %r685;
	ld.global.u32 	%r686, [%rd9+128];
	xor.b32  	%r1101, %r1101, %r686;
	ld.global.u32 	%r687, [%rd9+132];
	xor.b32  	%r1100, %r1100, %r687;
	ld.global.u32 	%r688, [%rd9+136];
	xor.b32  	%r1099, %r1099, %r688;
$L__BB3_19:
	and.b32  	%r690, %r638, 128;
	setp.eq.s32 	%p11, %r690, 0;
	@%p11 bra 	$L__BB3_21;
	ld.global.u32 	%r691, [%rd9+140];
	xor.b32  	%r1103, %r1103, %r691;
	ld.global.u32 	%r692, [%rd9+144];
	xor.b32  	%r1102, %r1102, %r692;
	ld.global.u32 	%r693, [%rd9+148];
	xor.b32  	%r1101, %r1101, %r693;
	ld.global.u32 	%r694, [%rd9+152];
	xor.b32  	%r1100, %r1100, %r694;
	ld.global.u32 	%r695, [%rd9+156];
	xor.b32  	%r1099, %r1099, %r695;
$L__BB3_21:
	and.b32  	%r697, %r638, 256;
	setp.eq.s32 	%p12, %r697, 0;
	@%p12 bra 	$L__BB3_23;
	ld.global.u32 	%r698, [%rd9+160];
	xor.b32  	%r1103, %r1103, %r698;
	ld.global.u32 	%r699, [%rd9+164];
	xor.b32  	%r1102, %r1102, %r699;
	ld.global.u32 	%r700, [%rd9+168];
	xor.b32  	%r1101, %r1101, %r700;
	ld.global.u32 	%r701, [%rd9+172];
	xor.b32  	%r1100, %r1100, %r701;
	ld.global.u32 	%r702, [%rd9+176];
	xor.b32  	%r1099, %r1099, %r702;
$L__BB3_23:
	and.b32  	%r704, %r638, 512;
	setp.eq.s32 	%p13, %r704, 0;
	@%p13 bra 	$L__BB3_25;
	ld.global.u32 	%r705, [%rd9+180];
	xor.b32  	%r1103, %r1103, %r705;
	ld.global.u32 	%r706, [%rd9+184];
	xor.b32  	%r1102, %r1102, %r706;
	ld.global.u32 	%r707, [%rd9+188];
	xor.b32  	%r1101, %r1101, %r707;
	ld.global.u32 	%r708, [%rd9+192];
	xor.b32  	%r1100, %r1100, %r708;
	ld.global.u32 	%r709, [%rd9+196];
	xor.b32  	%r1099, %r1099, %r709;
$L__BB3_25:
	and.b32  	%r711, %r638, 1024;
	setp.eq.s32 	%p14, %r711, 0;
	@%p14 bra 	$L__BB3_27;
	ld.global.u32 	%r712, [%rd9+200];
	xor.b32  	%r1103, %r1103, %r712;
	ld.global.u32 	%r713, [%rd9+204];
	xor.b32  	%r1102, %r1102, %r713;
	ld.global.u32 	%r714, [%rd9+208];
	xor.b32  	%r1101, %r1101, %r714;
	ld.global.u32 	%r715, [%rd9+212];
	xor.b32  	%r1100, %r1100, %r715;
	ld.global.u32 	%r716, [%rd9+216];
	xor.b32  	%r1099, %r1099, %r716;
$L__BB3_27:
	and.b32  	%r718, %r638, 2048;
	setp.eq.s32 	%p15, %r718, 0;
	@%p15 bra 	$L__BB3_29;
	ld.global.u32 	%r719, [%rd9+220];
	xor.b32  	%r1103, %r1103, %r719;
	ld.global.u32 	%r720, [%rd9+224];
	xor.b32  	%r1102, %r1102, %r720;
	ld.global.u32 	%r721, [%rd9+228];
	xor.b32  	%r1101, %r1101, %r721;
	ld.global.u32 	%r722, [%rd9+232];
	xor.b32  	%r1100, %r1100, %r722;
	ld.global.u32 	%r723, [%rd9+236];
	xor.b32  	%r1099, %r1099, %r723;
$L__BB3_29:
	and.b32  	%r725, %r638, 4096;
	setp.eq.s32 	%p16, %r725, 0;
	@%p16 bra 	$L__BB3_31;
	ld.global.u32 	%r726, [%rd9+240];
	xor.b32  	%r1103, %r1103, %r726;
	ld.global.u32 	%r727, [%rd9+244];
	xor.b32  	%r1102, %r1102, %r727;
	ld.global.u32 	%r728, [%rd9+248];
	xor.b32  	%r1101, %r1101, %r728;
	ld.global.u32 	%r729, [%rd9+252];
	xor.b32  	%r1100, %r1100, %r729;
	ld.global.u32 	%r730, [%rd9+256];
	xor.b32  	%r1099, %r1099, %r730;
$L__BB3_31:
	and.b32  	%r732, %r638, 8192;
	setp.eq.s32 	%p17, %r732, 0;
	@%p17 bra 	$L__BB3_33;
	ld.global.u32 	%r733, [%rd9+260];
	xor.b32  	%r1103, %r1103, %r733;
	ld.global.u32 	%r734, [%rd9+264];
	xor.b32  	%r1102, %r1102, %r734;
	ld.global.u32 	%r735, [%rd9+268];
	xor.b32  	%r1101, %r1101, %r735;
	ld.global.u32 	%r736, [%rd9+272];
	xor.b32  	%r1100, %r1100, %r736;
	ld.global.u32 	%r737, [%rd9+276];
	xor.b32  	%r1099, %r1099, %r737;
$L__BB3_33:
	and.b32  	%r739, %r638, 16384;
	setp.eq.s32 	%p18, %r739, 0;
	@%p18 bra 	$L__BB3_35;
	ld.global.u32 	%r740, [%rd9+280];
	xor.b32  	%r1103, %r1103, %r740;
	ld.global.u32 	%r741, [%rd9+284];
	xor.b32  	%r1102, %r1102, %r741;
	ld.global.u32 	%r742, [%rd9+288];
	xor.b32  	%r1101, %r1101, %r742;
	ld.global.u32 	%r743, [%rd9+292];
	xor.b32  	%r1100, %r1100, %r743;
	ld.global.u32 	%r744, [%rd9+296];
	xor.b32  	%r1099, %r1099, %r744;
$L__BB3_35:
	and.b32  	%r746, %r638, 32768;
	setp.eq.s32 	%p19, %r746, 0;
	@%p19 bra 	$L__BB3_37;
	ld.global.u32 	%r747, [%rd9+300];
	xor.b32  	%r1103, %r1103, %r747;
	ld.global.u32 	%r748, [%rd9+304];
	xor.b32  	%r1102, %r1102, %r748;
	ld.global.u32 	%r749, [%rd9+308];
	xor.b32  	%r1101, %r1101, %r749;
	ld.global.u32 	%r750, [%rd9+312];
	xor.b32  	%r1100, %r1100, %r750;
	ld.global.u32 	%r751, [%rd9+316];
	xor.b32  	%r1099, %r1099, %r751;
$L__BB3_37:
	add.s32 	%r1098, %r1098, 16;
	setp.ne.s32 	%p20, %r1098, 32;
	@%p20 bra 	$L__BB3_5;
	mad.lo.s32 	%r752, %r1092, -31, %r21;
	add.s32 	%r1092, %r752, 1;
	setp.ne.s32 	%p21, %r1092, 5;
	@%p21 bra 	$L__BB3_4;
	st.local.u32 	[%rd2+4], %r1103;
	st.local.v2.u32 	[%rd2+8], {%r1102, %r1101};
	st.local.v2.u32 	[%rd2+16], {%r1100, %r1099};
	setp.eq.s64 	%p22, %rd7, 1;
	@%p22 bra 	$L__BB3_114;
	mov.b32 	%r1099, 0;
	mov.u32 	%r1100, %r1099;
	mov.u32 	%r1101, %r1099;
	mov.u32 	%r1102, %r1099;
	mov.u32 	%r1103, %r1099;
	mov.u32 	%r1184, %r1099;
$L__BB3_41:
	mul.wide.u32 	%rd25, %r1184, 4;
	add.s64 	%rd26, %rd2, %rd25;
	ld.local.u32 	%r196, [%rd26+4];
	shl.b32 	%r197, %r1184, 5;
	mov.b32 	%r1190, 0;
$L__BB3_42:
	.pragma "nounroll";
	shr.u32 	%r755, %r196, %r1190;
	and.b32  	%r756, %r755, 1;
	setp.eq.b32 	%p23, %r756, 1;
	not.pred 	%p24, %p23;
	add.s32 	%r757, %r197, %r1190;
	mul.lo.s32 	%r758, %r757, 5;
	mul.wide.u32 	%rd27, %r758, 4;
	add.s64 	%rd10, %rd8, %rd27;
	@%p24 bra 	$L__BB3_44;
	ld.global.u32 	%r759, [%rd10];
	xor.b32  	%r1103, %r1103, %r759;
	ld.global.u32 	%r760, [%rd10+4];
	xor.b32  	%r1102, %r1102, %r760;
	ld.global.u32 	%r761, [%rd10+8];
	xor.b32  	%r1101, %r1101, %r761;
	ld.global.u32 	%r762, [%rd10+12];
	xor.b32  	%r1100, %r1100, %r762;
	ld.global.u32 	%r763, [%rd10+16];
	xor.b32  	%r1099, %r1099, %r763;
$L__BB3_44:
	and.b32  	%r765, %r755, 2;
	setp.eq.s32 	%p25, %r765, 0;
	@%p25 bra 	$L__BB3_46;
	ld.global.u32 	%r766, [%rd10+20];
	xor.b32  	%r1103, %r1103, %r766;
	ld.global.u32 	%r767, [%rd10+24];
	xor.b32  	%r1102, %r1102, %r767;
	ld.global.u32 	%r768, [%rd10+28];
	xor.b32  	%r1101, %r1101, %r768;
	ld.global.u32 	%r769, [%rd10+32];
	xor.b32  	%r1100, %r1100, %r769;
	ld.global.u32 	%r770, [%rd10+36];
	xor.b32  	%r1099, %r1099, %r770;
$L__BB3_46:
	and.b32  	%r772, %r755, 4;
	setp.eq.s32 	%p26, %r772, 0;
	@%p26 bra 	$L__BB3_48;
	ld.global.u32 	%r773, [%rd10+40];
	xor.b32  	%r1103, %r1103, %r773;
	ld.global.u32 	%r774, [%rd10+44];
	xor.b32  	%r1102, %r1102, %r774;
	ld.global.u32 	%r775, [%rd10+48];
	xor.b32  	%r1101, %r1101, %r775;
	ld.global.u32 	%r776, [%rd10+52];
	xor.b32  	%r1100, %r1100, %r776;
	ld.global.u32 	%r777, [%rd10+56];
	xor.b32  	%r1099, %r1099, %r777;
$L__BB3_48:
	and.b32  	%r779, %r755, 8;
	setp.eq.s32 	%p27, %r779, 0;
	@%p27 bra 	$L__BB3_50;
	ld.global.u32 	%r780, [%rd10+60];
	xor.b32  	%r1103, %r1103, %r780;
	ld.global.u32 	%r781, [%rd10+64];
	xor.b32  	%r1102, %r1102, %r781;
	ld.global.u32 	%r782, [%rd10+68];
	xor.b32  	%r1101, %r1101, %r782;
	ld.global.u32 	%r783, [%rd10+72];
	xor.b32  	%r1100, %r1100, %r783;
	ld.global.u32 	%r784, [%rd10+76];
	xor.b32  	%r1099, %r1099, %r784;
$L__BB3_50:
	and.b32  	%r786, %r755, 16;
	setp.eq.s32 	%p28, %r786, 0;
	@%p28 bra 	$L__BB3_52;
	ld.global.u32 	%r787, [%rd10+80];
	xor.b32  	%r1103, %r1103, %r787;
	ld.global.u32 	%r788, [%rd10+84];
	xor.b32  	%r1102, %r1102, %r788;
	ld.global.u32 	%r789, [%rd10+88];
	xor.b32  	%r1101, %r1101, %r789;
	ld.global.u32 	%r790, [%rd10+92];
	xor.b32  	%r1100, %r1100, %r790;
	ld.global.u32 	%r791, [%rd10+96];
	xor.b32  	%r1099, %r1099, %r791;
$L__BB3_52:
	and.b32  	%r793, %r755, 32;
	setp.eq.s32 	%p29, %r793, 0;
	@%p29 bra 	$L__BB3_54;
	ld.global.u32 	%r794, [%rd10+100];
	xor.b32  	%r1103, %r1103, %r794;
	ld.global.u32 	%r795, [%rd10+104];
	xor.b32  	%r1102, %r1102, %r795;
	ld.global.u32 	%r796, [%rd10+108];
	xor.b32  	%r1101, %r1101, %r796;
	ld.global.u32 	%r797, [%rd10+112];
	xor.b32  	%r1100, %r1100, %r797;
	ld.global.u32 	%r798, [%rd10+116];
	xor.b32  	%r1099, %r1099, %r798;
$L__BB3_54:
	and.b32  	%r800, %r755, 64;
	setp.eq.s32 	%p30, %r800, 0;
	@%p30 bra 	$L__BB3_56;
	ld.global.u32 	%r801, [%rd10+120];
	xor.b32  	%r1103, %r1103, %r801;
	ld.global.u32 	%r802, [%rd10+124];
	xor.b32  	%r1102, %r1102, %r802;
	ld.global.u32 	%r803, [%rd10+128];
	xor.b32  	%r1101, %r1101, %r803;
	ld.global.u32 	%r804, [%rd10+132];
	xor.b32  	%r1100, %r1100, %r804;
	ld.global.u32 	%r805, [%rd10+136];
	xor.b32  	%r1099, %r1099, %r805;
$L__BB3_56:
	and.b32  	%r807, %r755, 128;
	setp.eq.s32 	%p31, %r807, 0;
	@%p31 bra 	$L__BB3_58;
	ld.global.u32 	%r808, [%rd10+140];
	xor.b32  	%r1103, %r1103, %r808;
	ld.global.u32 	%r809, [%rd10+144];
	xor.b32  	%r1102, %r1102, %r809;
	ld.global.u32 	%r810, [%rd10+148];
	xor.b32  	%r1101, %r1101, %r810;
	ld.global.u32 	%r811, [%rd10+152];
	xor.b32  	%r1100, %r1100, %r811;
	ld.global.u32 	%r812, [%rd10+156];
	xor.b32  	%r1099, %r1099, %r812;
$L__BB3_58:
	and.b32  	%r814, %r755, 256;
	setp.eq.s32 	%p32, %r814, 0;
	@%p32 bra 	$L__BB3_60;
	ld.global.u32 	%r815, [%rd10+160];
	xor.b32  	%r1103, %r1103, %r815;
	ld.global.u32 	%r816, [%rd10+164];
	xor.b32  	%r1102, %r1102, %r816;
	ld.global.u32 	%r817, [%rd10+168];
	xor.b32  	%r1101, %r1101, %r817;
	ld.global.u32 	%r818, [%rd10+172];
	xor.b32  	%r1100, %r1100, %r818;
	ld.global.u32 	%r819, [%rd10+176];
	xor.b32  	%r1099, %r1099, %r819;
$L__BB3_60:
	and.b32  	%r821, %r755, 512;
	setp.eq.s32 	%p33, %r821, 0;
	@%p33 bra 	$L__BB3_62;
	ld.global.u32 	%r822, [%rd10+180];
	xor.b32  	%r1103, %r1103, %r822;
	ld.global.u32 	%r823, [%rd10+184];
	xor.b32  	%r1102, %r1102, %r823;
	ld.global.u32 	%r824, [%rd10+188];
	xor.b32  	%r1101, %r1101, %r824;
	ld.global.u32 	%r825, [%rd10+192];
	xor.b32  	%r1100, %r1100, %r825;
	ld.global.u32 	%r826, [%rd10+196];
	xor.b32  	%r1099, %r1099, %r826;
$L__BB3_62:
	and.b32  	%r828, %r755, 1024;
	setp.eq.s32 	%p34, %r828, 0;
	@%p34 bra 	$L__BB3_64;
	ld.global.u32 	%r829, [%rd10+200];
	xor.b32  	%r1103, %r1103, %r829;
	ld.global.u32 	%r830, [%rd10+204];
	xor.b32  	%r1102, %r1102, %r830;
	ld.global.u32 	%r831, [%rd10+208];
	xor.b32  	%r1101, %r1101, %r831;
	ld.global.u32 	%r832, [%rd10+212];
	xor.b32  	%r1100, %r1100, %r832;
	ld.global.u32 	%r833, [%rd10+216];
	xor.b32  	%r1099, %r1099, %r833;
$L__BB3_64:
	and.b32  	%r835, %r755, 2048;
	setp.eq.s32 	%p35, %r835, 0;
	@%p35 bra 	$L__BB3_66;
	ld.global.u32 	%r836, [%rd10+220];
	xor.b32  	%r1103, %r1103, %r836;
	ld.global.u32 	%r837, [%rd10+224];
	xor.b32  	%r1102, %r1102, %r837;
	ld.global.u32 	%r838, [%rd10+228];
	xor.b32  	%r1101, %r1101, %r838;
	ld.global.u32 	%r839, [%rd10+232];
	xor.b32  	%r1100, %r1100, %r839;
	ld.global.u32 	%r840, [%rd10+236];
	xor.b32  	%r1099, %r1099, %r840;
$L__BB3_66:
	and.b32  	%r842, %r755, 4096;
	setp.eq.s32 	%p36, %r842, 0;
	@%p36 bra 	$L__BB3_68;
	ld.global.u32 	%r843, [%rd10+240];
	xor.b32  	%r1103, %r1103, %r843;
	ld.global.u32 	%r844, [%rd10+244];
	xor.b32  	%r1102, %r1102, %r844;
	ld.global.u32 	%r845, [%rd10+248];
	xor.b32  	%r1101, %r1101, %r845;
	ld.global.u32 	%r846, [%rd10+252];
	xor.b32  	%r1100, %r1100, %r846;
	ld.global.u32 	%r847, [%rd10+256];
	xor.b32  	%r1099, %r1099, %r847;
$L__BB3_68:
	and.b32  	%r849, %r755, 8192;
	setp.eq.s32 	%p37, %r849, 0;
	@%p37 bra 	$L__BB3_70;
	ld.global.u32 	%r850, [%rd10+260];
	xor.b32  	%r1103, %r1103, %r850;
	ld.global.u32 	%r851, [%rd10+264];
	xor.b32  	%r1102, %r1102, %r851;
	ld.global.u32 	%r852, [%rd10+268];
	xor.b32  	%r1101, %r1101, %r852;
	ld.global.u32 	%r853, [%rd10+272];
	xor.b32  	%r1100, %r1100, %r853;
	ld.global.u32 	%r854, [%rd10+276];
	xor.b32  	%r1099, %r1099, %r854;
$L__BB3_70:
	and.b32  	%r856, %r755, 16384;
	setp.eq.s32 	%p38, %r856, 0;
	@%p38 bra 	$L__BB3_72;
	ld.global.u32 	%r857, [%rd10+280];
	xor.b32  	%r1103, %r1103, %r857;
	ld.global.u32 	%r858, [%rd10+284];
	xor.b32  	%r1102, %r1102, %r858;
	ld.global.u32 	%r859, [%rd10+288];
	xor.b32  	%r1101, %r1101, %r859;
	ld.global.u32 	%r860, [%rd10+292];
	xor.b32  	%r1100, %r1100, %r860;
	ld.global.u32 	%r861, [%rd10+296];
	xor.b32  	%r1099, %r1099, %r861;
$L__BB3_72:
	and.b32  	%r863, %r755, 32768;
	setp.eq.s32 	%p39, %r863, 0;
	@%p39 bra 	$L__BB3_74;
	ld.global.u32 	%r864, [%rd10+300];
	xor.b32  	%r1103, %r1103, %r864;
	ld.global.u32 	%r865, [%rd10+304];
	xor.b32  	%r1102, %r1102, %r865;
	ld.global.u32 	%r866, [%rd10+308];
	xor.b32  	%r1101, %r1101, %r866;
	ld.global.u32 	%r867, [%rd10+312];
	xor.b32  	%r1100, %r1100, %r867;
	ld.global.u32 	%r868, [%rd10+316];
	xor.b32  	%r1099, %r1099, %r868;
$L__BB3_74:
	add.s32 	%r1190, %r1190, 16;
	setp.ne.s32 	%p40, %r1190, 32;
	@%p40 bra 	$L__BB3_42;
	mad.lo.s32 	%r869, %r1184, -31, %r197;
	add.s32 	%r1184, %r869, 1;
	setp.ne.s32 	%p41, %r1184, 5;
	@%p41 bra 	$L__BB3_41;
	st.local.u32 	[%rd2+4], %r1103;
	st.local.v2.u32 	[%rd2+8], {%r1102, %r1101};
	st.local.v2.u32 	[%rd2+16], {%r1100, %r1099};
	setp.ne.s64 	%p42, %rd7, 3;
	@%p42 bra 	$L__BB3_114;
	mov.b32 	%r1099, 0;
	mov.u32 	%r1100, %r1099;
	mov.u32 	%r1101, %r1099;
	mov.u32 	%r1102, %r1099;
	mov.u32 	%r1103, %r1099;
	mov.u32 	%r1276, %r1099;
$L__BB3_78:
	mul.wide.u32 	%rd28, %r1276, 4;
	add.s64 	%rd29, %rd2, %rd28;
	ld.local.u32 	%r372, [%rd29+4];
	shl.b32 	%r373, %r1276, 5;
	mov.b32 	%r1282, 0;
$L__BB3_79:
	.pragma "nounroll";
	shr.u32 	%r872, %r372, %r1282;
	and.b32  	%r873, %r872, 1;
	setp.eq.b32 	%p43, %r873, 1;
	not.pred 	%p44, %p43;
	add.s32 	%r874, %r373, %r1282;
	mul.lo.s32 	%r875, %r874, 5;
	mul.wide.u32 	%rd30, %r875, 4;
	add.s64 	%rd11, %rd8, %rd30;
	@%p44 bra 	$L__BB3_81;
	ld.global.u32 	%r876, [%rd11];
	xor.b32  	%r1103, %r1103, %r876;
	ld.global.u32 	%r877, [%rd11+4];
	xor.b32  	%r1102, %r1102, %r877;
	ld.global.u32 	%r878, [%rd11+8];
	xor.b32  	%r1101, %r1101, %r878;
	ld.global.u32 	%r879, [%rd11+12];
	xor.b32  	%r1100, %r1100, %r879;
	ld.global.u32 	%r880, [%rd11+16];
	xor.b32  	%r1099, %r1099, %r880;
$L__BB3_81:
	and.b32  	%r882, %r872, 2;
	setp.eq.s32 	%p45, %r882, 0;
	@%p45 bra 	$L__BB3_83;
	ld.global.u32 	%r883, [%rd11+20];
	xor.b32  	%r1103, %r1103, %r883;
	ld.global.u32 	%r884, [%rd11+24];
	xor.b32  	%r1102, %r1102, %r884;
	ld.global.u32 	%r885, [%rd11+28];
	xor.b32  	%r1101, %r1101, %r885;
	ld.global.u32 	%r886, [%rd11+32];
	xor.b32  	%r1100, %r1100, %r886;
	ld.global.u32 	%r887, [%rd11+36];
	xor.b32  	%r1099, %r1099, %r887;
$L__BB3_83:
	and.b32  	%r889, %r872, 4;
	setp.eq.s32 	%p46, %r889, 0;
	@%p46 bra 	$L__BB3_85;
	ld.global.u32 	%r890, [%rd11+40];
	xor.b32  	%r1103, %r1103, %r890;
	ld.global.u32 	%r891, [%rd11+44];
	xor.b32  	%r1102, %r1102, %r891;
	ld.global.u32 	%r892, [%rd11+48];
	xor.b32  	%r1101, %r1101, %r892;
	ld.global.u32 	%r893, [%rd11+52];
	xor.b32  	%r1100, %r1100, %r893;
	ld.global.u32 	%r894, [%rd11+56];
	xor.b32  	%r1099, %r1099, %r894;
$L__BB3_85:
	and.b32  	%r896, %r872, 8;
	setp.eq.s32 	%p47, %r896, 0;
	@%p47 bra 	$L__BB3_87;
	ld.global.u32 	%r897, [%rd11+60];
	xor.b32  	%r1103, %r1103, %r897;
	ld.global.u32 	%r898, [%rd11+64];
	xor.b32  	%r1102, %r1102, %r898;
	ld.global.u32 	%r899, [%rd11+68];
	xor.b32  	%r1101, %r1101, %r899;
	ld.global.u32 	%r900, [%rd11+72];
	xor.b32  	%r1100, %r1100, %r900;
	ld.global.u32 	%r901, [%rd11+76];
	xor.b32  	%r1099, %r1099, %r901;
$L__BB3_87:
	and.b32  	%r903, %r872, 16;
	setp.eq.s32 	%p48, %r903, 0;
	@%p48 bra 	$L__BB3_89;
	ld.global.u32 	%r904, [%rd11+80];
	xor.b32  	%r1103, %r1103, %r904;
	ld.global.u32 	%r905, [%rd11+84];
	xor.b32  	%r1102, %r1102, %r905;
	ld.global.u32 	%r906, [%rd11+88];
	xor.b32  	%r1101, %r1101, %r906;
	ld.global.u32 	%r907, [%rd11+92];
	xor.b32  	%r1100, %r1100, %r907;
	ld.global.u32 	%r908, [%rd11+96];
	xor.b32  	%r1099, %r1099, %r908;
$L__BB3_89:
	and.b32  	%r910, %r872, 32;
	setp.eq.s32 	%p49, %r910, 0;
	@%p49 bra 	$L__BB3_91;
	ld.global.u32 	%r911, [%rd11+100];
	xor.b32  	%r1103, %r1103, %r911;
	ld.global.u32 	%r912, [%rd11+104];
	xor.b32  	%r1102, %r1102, %r912;
	ld.global.u32 	%r913, [%rd11+108];
	xor.b32  	%r1101, %r1101, %r913;
	ld.global.u32 	%r914, [%rd11+112];
	xor.b32  	%r1100, %r1100, %r914;
	ld.global.u32 	%r915, [%rd11+116];
	xor.b32  	%r1099, %r1099, %r915;
$L__BB3_91:
	and.b32  	%r917, %r872, 64;
	setp.eq.s32 	%p50, %r917, 0;
	@%p50 bra 	$L__BB3_93;
	ld.global.u32 	%r918, [%rd11+120];
	xor.b32  	%r1103, %r1103, %r918;
	ld.global.u32 	%r919, [%rd11+124];
	xor.b32  	%r1102, %r1102, %r919;
	ld.global.u32 	%r920, [%rd11+128];
	xor.b32  	%r1101, %r1101, %r920;
	ld.global.u32 	%r921, [%rd11+132];
	xor.b32  	%r1100, %r1100, %r921;
	ld.global.u32 	%r922, [%rd11+136];
	xor.b32  	%r1099, %r1099, %r922;
$L__BB3_93:
	and.b32  	%r924, %r872, 128;
	setp.eq.s32 	%p51, %r924, 0;
	@%p51 bra 	$L__BB3_95;
	ld.global.u32 	%r925, [%rd11+140];
	xor.b32  	%r1103, %r1103, %r925;
	ld.global.u32 	%r926, [%rd11+144];
	xor.b32  	%r1102, %r1102, %r926;
	ld.global.u32 	%r927, [%rd11+148];
	xor.b32  	%r1101, %r1101, %r927;
	ld.global.u32 	%r928, [%rd11+152];
	xor.b32  	%r1100, %r1100, %r928;
	ld.global.u32 	%r929, [%rd11+156];
	xor.b32  	%r1099, %r1099, %r929;
$L__BB3_95:
	and.b32  	%r931, %r872, 256;
	setp.eq.s32 	%p52, %r931, 0;
	@%p52 bra 	$L__BB3_97;
	ld.global.u32 	%r932, [%rd11+160];
	xor.b32  	%r1103, %r1103, %r932;
	ld.global.u32 	%r933, [%rd11+164];
	xor.b32  	%r1102, %r1102, %r933;
	ld.global.u32 	%r934, [%rd11+168];
	xor.b32  	%r1101, %r1101, %r934;
	ld.global.u32 	%r935, [%rd11+172];
	xor.b32  	%r1100, %r1100, %r935;
	ld.global.u32 	%r936, [%rd11+176];
	xor.b32  	%r1099, %r1099, %r936;
$L__BB3_97:
	and.b32  	%r938, %r872, 512;
	setp.eq.s32 	%p53, %r938, 0;
	@%p53 bra 	$L__BB3_99;
	ld.global.u32 	%r939, [%rd11+180];
	xor.b32  	%r1103, %r1103, %r939;
	ld.global.u32 	%r940, [%rd11+184];
	xor.b32  	%r1102, %r1102, %r940;
	ld.global.u32 	%r941, [%rd11+188];
	xor.b32  	%r1101, %r1101, %r941;
	ld.global.u32 	%r942, [%rd11+192];
	xor.b32  	%r1100, %r1100, %r942;
	ld.global.u32 	%r943, [%rd11+196];
	xor.b32  	%r1099, %r1099, %r943;
$L__BB3_99:
	and.b32  	%r945, %r872, 1024;
	setp.eq.s32 	%p54, %r945, 0;
	@%p54 bra 	$L__BB3_101;
	ld.global.u32 	%r946, [%rd11+200];
	xor.b32  	%r1103, %r1103, %r946;
	ld.global.u32 	%r947, [%rd11+204];
	xor.b32  	%r1102, %r1102, %r947;
	ld.global.u32 	%r948, [%rd11+208];
	xor.b32  	%r1101, %r1101, %r948;
	ld.global.u32 	%r949, [%rd11+212];
	xor.b32  	%r1100, %r1100, %r949;
	ld.global.u32 	%r950, [%rd11+216];
	xor.b32  	%r1099, %r1099, %r950;
$L__BB3_101:
	and.b32  	%r952, %r872, 2048;
	setp.eq.s32 	%p55, %r952, 0;
	@%p55 bra 	$L__BB3_103;
	ld.global.u32 	%r953, [%rd11+220];
	xor.b32  	%r1103, %r1103, %r953;
	ld.global.u32 	%r954, [%rd11+224];
	xor.b32  	%r1102, %r1102, %r954;
	ld.global.u32 	%r955, [%rd11+228];
	xor.b32  	%r1101, %r1101, %r955;
	ld.global.u32 	%r956, [%rd11+232];
	xor.b32  	%r1100, %r1100, %r956;
	ld.global.u32 	%r957, [%rd11+236];
	xor.b32  	%r1099, %r1099, %r957;
$L__BB3_103:
	and.b32  	%r959, %r872, 4096;
	setp.eq.s32 	%p56, %r959, 0;
	@%p56 bra 	$L__BB3_105;
	ld.global.u32 	%r960, [%rd11+240];
	xor.b32  	%r1103, %r1103, %r960;
	ld.global.u32 	%r961, [%rd11+244];
	xor.b32  	%r1102, %r1102, %r961;
	ld.global.u32 	%r962, [%rd11+248];
	xor.b32  	%r1101, %r1101, %r962;
	ld.global.u32 	%r963, [%rd11+252];
	xor.b32  	%r1100, %r1100, %r963;
	ld.global.u32 	%r964, [%rd11+256];
	xor.b32  	%r1099, %r1099, %r964;
$L__BB3_105:
	and.b32  	%r966, %r872, 8192;
	setp.eq.s32 	%p57, %r966, 0;
	@%p57 bra 	$L__BB3_107;
	ld.global.u32 	%r967, [%rd11+260];
	xor.b32  	%r1103, %r1103, %r967;
	ld.global.u32 	%r968, [%rd11+264];
	xor.b32  	%r1102, %r1102, %r968;
	ld.global.u32 	%r969, [%rd11+268];
	xor.b32  	%r1101, %r1101, %r969;
	ld.global.u32 	%r970, [%rd11+272];
	xor.b32  	%r1100, %r1100, %r970;
	ld.global.u32 	%r971, [%rd11+276];
	xor.b32  	%r1099, %r1099, %r971;
$L__BB3_107:
	and.b32  	%r973, %r872, 16384;
	setp.eq.s32 	%p58, %r973, 0;
	@%p58 bra 	$L__BB3_109;
	ld.global.u32 	%r974, [%rd11+280];
	xor.b32  	%r1103, %r1103, %r974;
	ld.global.u32 	%r975, [%rd11+284];
	xor.b32  	%r1102, %r1102, %r975;
	ld.global.u32 	%r976, [%rd11+288];
	xor.b32  	%r1101, %r1101, %r976;
	ld.global.u32 	%r977, [%rd11+292];
	xor.b32  	%r1100, %r1100, %r977;
	ld.global.u32 	%r978, [%rd11+296];
	xor.b32  	%r1099, %r1099, %r978;
$L__BB3_109:
	and.b32  	%r980, %r872, 32768;
	setp.eq.s32 	%p59, %r980, 0;
	@%p59 bra 	$L__BB3_111;
	ld.global.u32 	%r981, [%rd11+300];
	xor.b32  	%r1103, %r1103, %r981;
	ld.global.u32 	%r982, [%rd11+304];
	xor.b32  	%r1102, %r1102, %r982;
	ld.global.u32 	%r983, [%rd11+308];
	xor.b32  	%r1101, %r1101, %r983;
	ld.global.u32 	%r984, [%rd11+312];
	xor.b32  	%r1100, %r1100, %r984;
	ld.global.u32 	%r985, [%rd11+316];
	xor.b32  	%r1099, %r1099, %r985;
$L__BB3_111:
	add.s32 	%r1282, %r1282, 16;
	setp.ne.s32 	%p60, %r1282, 32;
	@%p60 bra 	$L__BB3_79;
	mad.lo.s32 	%r986, %r1276, -31, %r373;
	add.s32 	%r1276, %r986, 1;
	setp.ne.s32 	%p61, %r1276, 5;
	@%p61 bra 	$L__BB3_78;
	st.local.u32 	[%rd2+4], %r1103;
	st.local.v2.u32 	[%rd2+8], {%r1102, %r1101};
	st.local.v2.u32 	[%rd2+16], {%r1100, %r1099};
$L__BB3_114:
	shr.u64 	%rd53, %rd6, 2;
	add.s32 	%r1086, %r1086, 1;
	setp.gt.u64 	%p62, %rd6, 3;
	@%p62 bra 	$L__BB3_2;
$L__BB3_115:
	ld.param.u32 	%r1078, [_Z10dfs_kernelPiiiiiiiy_param_4];
	ld.param.u32 	%r1077, [_Z10dfs_kernelPiiiiiiiy_param_3];
	st.local.v2.u32 	[%rd3], {%r1077, %r1078};
	mov.b32 	%r1393, 1;
$L__BB3_116:
	mov.u32 	%r559, %r1393;
	mov.u32 	%r553, %r1387;
	ld.param.u32 	%r1080, [_Z10dfs_kernelPiiiiiiiy_param_6];
	ld.param.u32 	%r1079, [_Z10dfs_kernelPiiiiiiiy_param_5];
	add.s32 	%r1393, %r559, -1;
	mul.wide.u32 	%rd31, %r1393, 8;
	add.s64 	%rd13, %rd3, %rd31;
	ld.local.v2.u32 	{%r561, %r562}, [%rd13];
	mad.lo.s32 	%r988, %r562, %r614, %r561;
	mul.wide.s32 	%rd32, %r988, 4;
	add.s64 	%rd14, %rd1, %rd32;
	mov.b32 	%r989, 0;
	st.global.u32 	[%rd14], %r989;
	setp.eq.s32 	%p63, %r561, %r1079;
	setp.eq.s32 	%p64, %r562, %r1080;
	and.pred  	%p65, %p63, %p64;
	@%p65 bra 	$L__BB3_142;
	mov.b32 	%r990, -1;
	mov.b32 	%r991, 1;
	mov.b32 	%r992, 0;
	st.local.v4.u32 	[%rd4], {%r992, %r991, %r992, %r990};
	st.local.v4.u32 	[%rd4+16], {%r991, %r992, %r990, %r992};
	shr.u32 	%r993, %r1103, 2;
	xor.b32  	%r994, %r993, %r1103;
	shl.b32 	%r995, %r1099, 4;
	shl.b32 	%r996, %r994, 1;
	xor.b32  	%r997, %r996, %r995;
	xor.b32  	%r998, %r997, %r994;
	xor.b32  	%r563, %r998, %r1099;
	add.s32 	%r999, %r553, %r563;
	add.s32 	%r1000, %r999, 362437;
	cvt.rn.f32.u32 	%f1, %r1000;
	fma.rn.f32 	%f2, %f1, 0f2F800000, 0f2F000000;
	mul.f32 	%f3, %f2, 0f40800000;
	cvt.rzi.s32.f32 	%r1001, %f3;
	mul.wide.s32 	%rd33, %r1001, 8;
	add.s64 	%rd34, %rd4, %rd33;
	ld.local.v2.u32 	{%r1002, %r1003}, [%rd34];
	st.local.v2.u32 	[%rd4+24], {%r1002, %r1003};
	st.local.v2.u32 	[%rd34], {%r990, %r992};
	shr.u32 	%r1004, %r1102, 2;
	xor.b32  	%r1005, %r1004, %r1102;
	shl.b32 	%r1006, %r563, 4;
	shl.b32 	%r1007, %r1005, 1;
	xor.b32  	%r1008, %r1007, %r1006;
	xor.b32  	%r1009, %r1008, %r1005;
	xor.b32  	%r564, %r1009, %r563;
	add.s32 	%r1010, %r553, %r564;
	add.s32 	%r1011, %r1010, 724874;
	cvt.rn.f32.u32 	%f4, %r1011;
	fma.rn.f32 	%f5, %f4, 0f2F800000, 0f2F000000;
	mul.f32 	%f6, %f5, 0f40400000;
	cvt.rzi.s32.f32 	%r1012, %f6;
	ld.local.v2.u32 	{%r1013, %r1014}, [%rd4+16];
	mul.wide.s32 	%rd35, %r1012, 8;
	add.s64 	%rd36, %rd4, %rd35;
	ld.local.v2.u32 	{%r1015, %r1016}, [%rd36];
	st.local.v2.u32 	[%rd4+16], {%r1015, %r1016};
	st.local.v2.u32 	[%rd36], {%r1013, %r1014};
	shr.u32 	%r1017, %r1101, 2;
	xor.b32  	%r1018, %r1017, %r1101;
	shl.b32 	%r1019, %r564, 4;
	shl.b32 	%r1020, %r1018, 1;
	xor.b32  	%r1021, %r1020, %r1019;
	xor.b32  	%r1022, %r1021, %r1018;
	xor.b32  	%r565, %r1022, %r564;
	add.s32 	%r1387, %r553, 1087311;
	add.s32 	%r1023, %r565, %r1387;
	cvt.rn.f32.u32 	%f7, %r1023;
	fma.rn.f32 	%f8, %f7, 0f2F800000, 0f2F000000;
	add.f32 	%f9, %f8, %f8;
	cvt.rzi.s32.f32 	%r1024, %f9;
	ld.local.v2.u32 	{%r1025, %r1026}, [%rd4+8];
	mul.wide.s32 	%rd37, %r1024, 8;
	add.s64 	%rd38, %rd4, %rd37;
	ld.local.v2.u32 	{%r1027, %r1028}, [%rd38];
	st.local.v2.u32 	[%rd4+8], {%r1027, %r1028};
	st.local.v2.u32 	[%rd38], {%r1025, %r1026};
	ld.local.v2.u32 	{%r1029, %r1030}, [%rd4];
	add.s32 	%r567, %r1029, %r561;
	add.s32 	%r568, %r1030, %r562;
	setp.gt.s32 	%p66, %r567, -1;
	setp.lt.s32 	%p67, %r567, %r614;
	and.pred  	%p68, %p66, %p67;
	setp.gt.s32 	%p69, %r568, -1;
	setp.lt.s32 	%p70, %r568, %r615;
	and.pred  	%p71, %p69, %p70;
	and.pred  	%p73, %p68, %p71;
	not.pred 	%p74, %p73;
	mov.u32 	%r1381, %r565;
	mov.u32 	%r1382, %r564;
	mov.u32 	%r1383, %r563;
	mov.u32 	%r1384, %r1099;
	mov.u32 	%r1103, %r1100;
	@%p74 bra 	$L__BB3_123;
	mad.lo.s32 	%r1031, %r568, %r614, %r567;
	mul.wide.s32 	%rd39, %r1031, 4;
	add.s64 	%rd40, %rd1, %rd39;
	ld.global.u32 	%r1032, [%rd40];
	setp.ne.s32 	%p75, %r1032, 0;
	mov.u32 	%r1381, %r565;
	mov.u32 	%r1382, %r564;
	mov.u32 	%r1383, %r563;
	mov.u32 	%r1384, %r1099;
	mov.u32 	%r1103, %r1100;
	@%p75 bra 	$L__BB3_123;
	shr.u32 	%r1033, %r1100, 2;
	xor.b32  	%r1034, %r1033, %r1100;
	shl.b32 	%r1035, %r565, 4;
	shl.b32 	%r1036, %r1034, 1;
	xor.b32  	%r1037, %r1036, %r1035;
	xor.b32  	%r1038, %r1037, %r1034;
	xor.b32  	%r1381, %r1038, %r565;
	add.s32 	%r1387, %r553, 1449748;
	add.s32 	%r1039, %r1381, %r1387;
	cvt.rn.f32.u32 	%f10, %r1039;
	fma.rn.f32 	%f11, %f10, 0f2F800000, 0f2F000000;
	cvt.f64.f32 	%fd1, %f11;
	setp.geu.f64 	%p76, %fd1, 0d3F50624DD2F1A9FC;
	@%p76 bra 	$L__BB3_121;
	mov.b32 	%r1040, 1;
	st.global.u32 	[%rd14], %r1040;
$L__BB3_121:
	setp.gt.u32 	%p77, %r559, 1024;
	mov.u32 	%r1382, %r565;
	mov.u32 	%r1383, %r564;
	mov.u32 	%r1384, %r563;
	mov.u32 	%r1103, %r1099;
	@%p77 bra 	$L__BB3_123;
	st.local.v2.u32 	[%rd13], {%r567, %r568};
	mov.u32 	%r1382, %r565;
	mov.u32 	%r1383, %r564;
	mov.u32 	%r1384, %r563;
	mov.u32 	%r1103, %r1099;
	mov.u32 	%r1393, %r559;
$L__BB3_123:
	ld.local.v2.u32 	{%r1041, %r1042}, [%rd4+8];
	add.s32 	%r578, %r1041, %r561;
	add.s32 	%r579, %r1042, %r562;
	setp.gt.s32 	%p78, %r578, -1;
	setp.lt.s32 	%p79, %r578, %r614;
	and.pred  	%p80, %p78, %p79;
	setp.gt.s32 	%p81, %r579, -1;
	setp.lt.s32 	%p82, %r579, %r615;
	and.pred  	%p83, %p81, %p82;
	and.pred  	%p85, %p80, %p83;
	not.pred 	%p86, %p85;
	mov.u32 	%r1388, %r1381;
	mov.u32 	%r1389, %r1382;
	mov.u32 	%r1390, %r1383;
	mov.u32 	%r1391, %r1384;
	@%p86 bra 	$L__BB3_129;
	mad.lo.s32 	%r1043, %r579, %r614, %r578;
	mul.wide.s32 	%rd41, %r1043, 4;
	add.s64 	%rd42, %rd1, %rd41;
	ld.global.u32 	%r1044, [%rd42];
	setp.ne.s32 	%p87, %r1044, 0;
	mov.u32 	%r1388, %r1381;
	mov.u32 	%r1389, %r1382;
	mov.u32 	%r1390, %r1383;
	mov.u32 	%r1391, %r1384;
	@%p87 bra 	$L__BB3_129;
	shr.u32 	%r1045, %r1103, 2;
	xor.b32  	%r1046, %r1045, %r1103;
	shl.b32 	%r1047, %r1381, 4;
	shl.b32 	%r1048, %r1046, 1;
	xor.b32  	%r1049, %r1048, %r1047;
	xor.b32  	%r1050, %r1049, %r1046;
	xor.b32  	%r1388, %r1050, %r1381;
	add.s32 	%r1387, %r1387, 362437;
	add.s32 	%r1051, %r1388, %r1387;
	cvt.rn.f32.u32 	%f12, %r1051;
	fma.rn.f32 	%f13, %f12, 0f2F800000, 0f2F000000;
	cvt.f64.f32 	%fd2, %f13;
	setp.geu.f64 	%p88, %fd2, 0d3F50624DD2F1A9FC;
	@%p88 bra 	$L__BB3_127;
	mov.b32 	%r1052, 1;
	st.global.u32 	[%rd14], %r1052;
$L__BB3_127:
	setp.gt.u32 	%p89, %r1393, 1023;
	mov.u32 	%r1389, %r1381;
	mov.u32 	%r1390, %r1382;
	mov.u32 	%r1391, %r1383;
	mov.u32 	%r1103, %r1384;
	@%p89 bra 	$L__BB3_129;
	mul.wide.u32 	%rd43, %r1393, 8;
	add.s64 	%rd44, %rd3, %rd43;
	st.local.v2.u32 	[%rd44], {%r578, %r579};
	add.s32 	%r1393, %r1393, 1;
	mov.u32 	%r1389, %r1381;
	mov.u32 	%r1390, %r1382;
	mov.u32 	%r1391, %r1383;
	mov.u32 	%r1103, %r1384;
$L__BB3_129:
	ld.local.v2.u32 	{%r1053, %r1054}, [%rd4+16];
	add.s32 	%r590, %r1053, %r561;
	add.s32 	%r591, %r1054, %r562;
	setp.gt.s32 	%p90, %r590, -1;
	setp.lt.s32 	%p91, %r590, %r614;
	and.pred  	%p92, %p90, %p91;
	setp.gt.s32 	%p93, %r591, -1;
	setp.lt.s32 	%p94, %r591, %r615;
	and.pred  	%p95, %p93, %p94;
	and.pred  	%p97, %p92, %p95;
	not.pred 	%p98, %p97;
	mov.u32 	%r1395, %r1388;
	mov.u32 	%r1396, %r1389;
	mov.u32 	%r1397, %r1390;
	mov.u32 	%r1398, %r1391;
	@%p98 bra 	$L__BB3_135;
	mad.lo.s32 	%r1055, %r591, %r614, %r590;
	mul.wide.s32 	%rd45, %r1055, 4;
	add.s64 	%rd46, %rd1, %rd45;
	ld.global.u32 	%r1056, [%rd46];
	setp.ne.s32 	%p99, %r1056, 0;
	mov.u32 	%r1395, %r1388;
	mov.u32 	%r1396, %r1389;
	mov.u32 	%r1397, %r1390;
	mov.u32 	%r1398, %r1391;
	@%p99 bra 	$L__BB3_135;
	shr.u32 	%r1057, %r1103, 2;
	xor.b32  	%r1058, %r1057, %r1103;
	shl.b32 	%r1059, %r1388, 4;
	shl.b32 	%r1060, %r1058, 1;
	xor.b32  	%r1061, %r1060, %r1059;
	xor.b32  	%r1062, %r1061, %r1058;
	xor.b32  	%r1395, %r1062, %r1388;
	add.s32 	%r1387, %r1387, 362437;
	add.s32 	%r1063, %r1395, %r1387;
	cvt.rn.f32.u32 	%f14, %r1063;
	fma.rn.f32 	%f15, %f14, 0f2F800000, 0f2F000000;
	cvt.f64.f32 	%fd3, %f15;
	setp.geu.f64 	%p100, %fd3, 0d3F50624DD2F1A9FC;
	@%p100 bra 	$L__BB3_133;
	mov.b32 	%r1064, 1;
	st.global.u32 	[%rd14], %r1064;
$L__BB3_133:
	setp.gt.u32 	%p101, %r1393, 1023;
	mov.u32 	%r1396, %r1388;
	mov.u32 	%r1397, %r1389;
	mov.u32 	%r1398, %r1390;
	mov.u32 	%r1103, %r1391;
	@%p101 bra 	$L__BB3_135;
	mul.wide.u32 	%rd47, %r1393, 8;
	add.s64 	%rd48, %rd3, %rd47;
	st.local.v2.u32 	[%rd48], {%r590, %r591};
	add.s32 	%r1393, %r1393, 1;
	mov.u32 	%r1396, %r1388;
	mov.u32 	%r1397, %r1389;
	mov.u32 	%r1398, %r1390;
	mov.u32 	%r1103, %r1391;
$L__BB3_135:
	ld.local.v2.u32 	{%r1065, %r1066}, [%rd4+24];
	add.s32 	%r602, %r1065, %r561;
	add.s32 	%r603, %r1066, %r562;
	setp.gt.s32 	%p102, %r602, -1;
	setp.lt.s32 	%p103, %r602, %r614;
	and.pred  	%p104, %p102, %p103;
	setp.gt.s32 	%p105, %r603, -1;
	setp.lt.s32 	%p106, %r603, %r615;
	and.pred  	%p107, %p105, %p106;
	and.pred  	%p109, %p104, %p107;
	not.pred 	%p110, %p109;
	mov.u32 	%r1099, %r1395;
	mov.u32 	%r1100, %r1396;
	mov.u32 	%r1101, %r1397;
	mov.u32 	%r1102, %r1398;
	@%p110 bra 	$L__BB3_141;
	mad.lo.s32 	%r1067, %r603, %r614, %r602;
	mul.wide.s32 	%rd49, %r1067, 4;
	add.s64 	%rd50, %rd1, %rd49;
	ld.global.u32 	%r1068, [%rd50];
	setp.ne.s32 	%p111, %r1068, 0;
	mov.u32 	%r1099, %r1395;
	mov.u32 	%r1100, %r1396;
	mov.u32 	%r1101, %r1397;
	mov.u32 	%r1102, %r1398;
	@%p111 bra 	$L__BB3_141;
	shr.u32 	%r1069, %r1103, 2;
	xor.b32  	%r1070, %r1069, %r1103;
	shl.b32 	%r1071, %r1395, 4;
	shl.b32 	%r1072, %r1070, 1;
	xor.b32  	%r1073, %r1072, %r1071;
	xor.b32  	%r1074, %r1073, %r1070;
	xor.b32  	%r1099, %r1074, %r1395;
	add.s32 	%r1387, %r1387, 362437;
	add.s32 	%r1075, %r1099, %r1387;
	cvt.rn.f32.u32 	%f16, %r1075;
	fma.rn.f32 	%f17, %f16, 0f2F800000, 0f2F000000;
	cvt.f64.f32 	%fd4, %f17;
	setp.geu.f64 	%p112, %fd4, 0d3F50624DD2F1A9FC;
	@%p112 bra 	$L__BB3_139;
	mov.b32 	%r1076, 1;
	st.global.u32 	[%rd14], %r1076;
$L__BB3_139:
	setp.gt.u32 	%p113, %r1393, 1023;
	mov.u32 	%r1100, %r1395;
	mov.u32 	%r1101, %r1396;
	mov.u32 	%r1102, %r1397;
	mov.u32 	%r1103, %r1398;
	@%p113 bra 	$L__BB3_141;
	mul.wide.u32 	%rd51, %r1393, 8;
	add.s64 	%rd52, %rd3, %rd51;
	st.local.v2.u32 	[%rd52], {%r602, %r603};
	add.s32 	%r1393, %r1393, 1;
	mov.u32 	%r1100, %r1395;
	mov.u32 	%r1101, %r1396;
	mov.u32 	%r1102, %r1397;
	mov.u32 	%r1103, %r1398;
$L__BB3_141:
	setp.ne.s32 	%p114, %r1393, 0;
	@%p114 bra 	$L__BB3_116;
$L__BB3_142:
	ret;

}
	// .globl	_Z19guaranteePathKernelPiiiiiiiy
.visible .entry _Z19guaranteePathKernelPiiiiiiiy(
	.param .u64 .ptr .align 1 _Z19guaranteePathKernelPiiiiiiiy_param_0,
	.param .u32 _Z19guaranteePathKernelPiiiiiiiy_param_1,
	.param .u32 _Z19guaranteePathKernelPiiiiiiiy_param_2,
	.param .u32 _Z19guaranteePathKernelPiiiiiiiy_param_3,
	.param .u32 _Z19guaranteePathKernelPiiiiiiiy_param_4,
	.param .u32 _Z19guaranteePathKernelPiiiiiiiy_param_5,
	.param .u32 _Z19guaranteePathKernelPiiiiiiiy_param_6,
	.param .u64 _Z19guaranteePathKernelPiiiiiiiy_param_7
)
{
	.local .align 8 .b8 	__local_depot4[48];
	.reg .b64 	%SP;
	.reg .b64 	%SPL;
	.reg .pred 	%p<111>;
	.reg .b32 	%r<1328>;
	.reg .b32 	%f<3>;
	.reg .b64 	%rd<118>;
	.reg .b64 	%fd<2>;

	mov.u64 	%SPL, __local_depot4;
	ld.param.u64 	%rd18, [_Z19guaranteePathKernelPiiiiiiiy_param_0];
	ld.param.u32 	%r600, [_Z19guaranteePathKernelPiiiiiiiy_param_1];
	ld.param.u32 	%r595, [_Z19guaranteePathKernelPiiiiiiiy_param_2];
	ld.param.u32 	%r598, [_Z19guaranteePathKernelPiiiiiiiy_param_5];
	ld.param.u64 	%rd17, [_Z19guaranteePathKernelPiiiiiiiy_param_7];
	cvta.to.global.u64 	%rd1, %rd18;
	mov.u32 	%r601, %ctaid.x;
	mov.u32 	%r602, %ntid.x;
	mov.u32 	%r603, %tid.x;
	mad.lo.s32 	%r1, %r601, %r602, %r603;
	mov.u32 	%r604, %ctaid.y;
	mov.u32 	%r605, %ntid.y;
	mov.u32 	%r606, %tid.y;
	mad.lo.s32 	%r607, %r604, %r605, %r606;
	setp.ge.s32 	%p1, %r1, %r595;
	setp.ge.s32 	%p2, %r607, %r600;
	or.pred  	%p3, %p1, %p2;
	@%p3 bra 	$L__BB4_166;
	add.u64 	%rd2, %SPL, 0;
	mul.lo.s32 	%r3, %r595, %r607;
	add.s32 	%r4, %r3, %r1;
	cvt.u32.u64 	%r608, %rd17;
	xor.b32  	%r609, %r608, -1429050551;
	mul.lo.s32 	%r610, %r609, 1099087573;
	{ .reg .b32 tmp; mov.b64 {tmp, %r611}, %rd17; }
	xor.b32  	%r612, %r611, -136515619;
	mul.lo.s32 	%r613, %r612, -1703105765;
	add.s32 	%r614, %r610, %r613;
	add.s32 	%r5, %r614, 6615241;
	add.s32 	%r1046, %r610, 123456789;
	st.local.v2.u32 	[%rd2], {%r5, %r1046};
	xor.b32  	%r615, %r610, 362436069;
	add.s32 	%r616, %r613, 521288629;
	st.local.v2.u32 	[%rd2+8], {%r615, %r616};
	xor.b32  	%r617, %r613, 88675123;
	add.s32 	%r1042, %r610, 5783321;
	st.local.v2.u32 	[%rd2+16], {%r617, %r1042};
	setp.eq.s32 	%p4, %r4, 0;
	@%p4 bra 	$L__BB4_116;
	cvt.s64.s32 	%rd115, %r4;
	mov.b32 	%r1029, 0;
$L__BB4_3:
	mov.u64 	%rd4, %rd115;
	and.b64  	%rd5, %rd4, 3;
	setp.eq.s64 	%p5, %rd5, 0;
	@%p5 bra 	$L__BB4_115;
	mul.wide.u32 	%rd20, %r1029, 3200;
	mov.u64 	%rd21, precalc_xorwow_matrix;
	add.s64 	%rd6, %rd21, %rd20;
	mov.b32 	%r1042, 0;
	mov.u32 	%r1043, %r1042;
	mov.u32 	%r1044, %r1042;
	mov.u32 	%r1045, %r1042;
	mov.u32 	%r1046, %r1042;
	mov.u32 	%r1035, %r1042;
$L__BB4_5:
	mul.wide.u32 	%rd22, %r1035, 4;
	add.s64 	%rd23, %rd2, %rd22;
	ld.local.u32 	%r17, [%rd23+4];
	shl.b32 	%r18, %r1035, 5;
	mov.b32 	%r1041, 0;
$L__BB4_6:
	.pragma "nounroll";
	shr.u32 	%r621, %r17, %r1041;
	and.b32  	%r622, %r621, 1;
	setp.eq.b32 	%p6, %r622, 1;
	not.pred 	%p7, %p6;
	add.s32 	%r623, %r18, %r1041;
	mul.lo.s32 	%r624, %r623, 5;
	mul.wide.u32 	%rd24, %r624, 4;
	add.s64 	%rd7, %rd6, %rd24;
	@%p7 bra 	$L__BB4_8;
	ld.global.u32 	%r625, [%rd7];
	xor.b32  	%r1046, %r1046, %r625;
	ld.global.u32 	%r626, [%rd7+4];
	xor.b32  	%r1045, %r1045, %r626;
	ld.global.u32 	%r627, [%rd7+8];
	xor.b32  	%r1044, %r1044, %r627;
	ld.global.u32 	%r628, [%rd7+12];
	xor.b32  	%r1043, %r1043, %r628;
	ld.global.u32 	%r629, [%rd7+16];
	xor.b32  	%r1042, %r1042, %r629;
$L__BB4_8:
	and.b32  	%r631, %r621, 2;
	setp.eq.s32 	%p8, %r631, 0;
	@%p8 bra 	$L__BB4_10;
	ld.global.u32 	%r632, [%rd7+20];
	xor.b32  	%r1046, %r1046, %r632;
	ld.global.u32 	%r633, [%rd7+24];
	xor.b32  	%r1045, %r1045, %r633;
	ld.global.u32 	%r634, [%rd7+28];
	xor.b32  	%r1044, %r1044, %r634;
	ld.global.u32 	%r635, [%rd7+32];
	xor.b32  	%r1043, %r1043, %r635;
	ld.global.u32 	%r636, [%rd7+36];
	xor.b32  	%r1042, %r1042, %r636;
$L__BB4_10:
	and.b32  	%r638, %r621, 4;
	setp.eq.s32 	%p9, %r638, 0;
	@%p9 bra 	$L__BB4_12;
	ld.global.u32 	%r639, [%rd7+40];
	xor.b32  	%r1046, %r1046, %r639;
	ld.global.u32 	%r640, [%rd7+44];
	xor.b32  	%r1045, %r1045, %r640;
	ld.global.u32 	%r641, [%rd7+48];
	xor.b32  	%r1044, %r1044, %r641;
	ld.global.u32 	%r642, [%rd7+52];
	xor.b32  	%r1043, %r1043, %r642;
	ld.global.u32 	%r643, [%rd7+56];
	xor.b32  	%r1042, %r1042, %r643;
$L__BB4_12:
	and.b32  	%r645, %r621, 8;
	setp.eq.s32 	%p10, %r645, 0;
	@%p10 bra 	$L__BB4_14;
	ld.global.u32 	%r646, [%rd7+60];
	xor.b32  	%r1046, %r1046, %r646;
	ld.global.u32 	%r647, [%rd7+64];
	xor.b32  	%r1045, %r1045, %r647;
	ld.global.u32 	%r648, [%rd7+68];
	xor.b32  	%r1044, %r1044, %r648;
	ld.global.u32 	%r649, [%rd7+72];
	xor.b32  	%r1043, %r1043, %r649;
	ld.global.u32 	%r650, [%rd7+76];
	xor.b32  	%r1042, %r1042, %r650;
$L__BB4_14:
	and.b32  	%r652, %r621, 16;
	setp.eq.s32 	%p11, %r652, 0;
	@%p11 bra 	$L__BB4_16;
	ld.global.u32 	%r653, [%rd7+80];
	xor.b32  	%r1046, %r1046, %r653;
	ld.global.u32 	%r654, [%rd7+84];
	xor.b32  	%r1045, %r1045, %r654;
	ld.global.u32 	%r655, [%rd7+88];
	xor.b32  	%r1044, %r1044, %r655;
	ld.global.u32 	%r656, [%rd7+92];
	xor.b32  	%r1043, %r1043, %r656;
	ld.global.u32 	%r657, [%rd7+96];
	xor.b32  	%r1042, %r1042, %r657;
$L__BB4_16:
	and.b32  	%r659, %r621, 32;
	setp.eq.s32 	%p12, %r659, 0;
	@%p12 bra 	$L__BB4_18;
	ld.global.u32 	%r660, [%rd7+100];
	xor.b32  	%r1046, %r1046, %r660;
	ld.global.u32 	%r661, [%rd7+104];
	xor.b32  	%r1045, %r1045, %r661;
	ld.global.u32 	%r662, [%rd7+108];
	xor.b32  	%r1044, %r1044, %r662;
	ld.global.u32 	%r663, [%rd7+112];
	xor.b32  	%r1043, %r1043, %r663;
	ld.global.u32 	%r664, [%rd7+116];
	xor.b32  	%r1042, %r1042, %r664;
$L__BB4_18:
	and.b32  	%r666, %r621, 64;
	setp.eq.s32 	%p13, %r666, 0;
	@%p13 bra 	$L__BB4_20;
	ld.global.u32 	%r667, [%rd7+120];
	xor.b32  	%r1046, %r1046, %r667;
	ld.global.u32 	%r668, [%rd7+124];
	xor.b32  	%r1045, %r1045, %r668;
	ld.global.u32 	%r669, [%rd7+128];
	xor.b32  	%r1044, %r1044, %r669;
	ld.global.u32 	%r670, [%rd7+132];
	xor.b32  	%r1043, %r1043, %r670;
	ld.global.u32 	%r671, [%rd7+136];
	xor.b32  	%r1042, %r1042, %r671;
$L__BB4_20:
	and.b32  	%r673, %r621, 128;
	setp.eq.s32 	%p14, %r673, 0;
	@%p14 bra 	$L__BB4_22;
	ld.global.u32 	%r674, [%rd7+140];
	xor.b32  	%r1046, %r1046, %r674;
	ld.global.u32 	%r675, [%rd7+144];
	xor.b32  	%r1045, %r1045, %r675;
	ld.global.u32 	%r676, [%rd7+148];
	xor.b32  	%r1044, %r1044, %r676;
	ld.global.u32 	%r677, [%rd7+152];
	xor.b32  	%r1043, %r1043, %r677;
	ld.global.u32 	%r678, [%rd7+156];
	xor.b32  	%r1042, %r1042, %r678;
$L__BB4_22:
	and.b32  	%r680, %r621, 256;
	setp.eq.s32 	%p15, %r680, 0;
	@%p15 bra 	$L__BB4_24;
	ld.global.u32 	%r681, [%rd7+160];
	xor.b32  	%r1046, %r1046, %r681;
	ld.global.u32 	%r682, [%rd7+164];
	xor.b32  	%r1045, %r1045, %r682;
	ld.global.u32 	%r683, [%rd7+168];
	xor.b32  	%r1044, %r1044, %r683;
	ld.global.u32 	%r684, [%rd7+172];
	xor.b32  	%r1043, %r1043, %r684;
	ld.global.u32 	%r685, [%rd7+176];
	xor.b32  	%r1042, %r1042, %r685;
$L__BB4_24:
	and.b32  	%r687, %r621, 512;
	setp.eq.s32 	%p16, %r687, 0;
	@%p16 bra 	$L__BB4_26;
	ld.global.u32 	%r688, [%rd7+180];
	xor.b32  	%r1046, %r1046, %r688;
	ld.global.u32 	%r689, [%rd7+184];
	xor.b32  	%r1045, %r1045, %r689;
	ld.global.u32 	%r690, [%rd7+188];
	xor.b32  	%r1044, %r1044, %r690;
	ld.global.u32 	%r691, [%rd7+192];
	xor.b32  	%r1043, %r1043, %r691;
	ld.global.u32 	%r692, [%rd7+196];
	xor.b32  	%r1042, %r1042, %r692;
$L__BB4_26:
	and.b32  	%r694, %r621, 1024;
	setp.eq.s32 	%p17, %r694, 0;
	@%p17 bra 	$L__BB4_28;
	ld.global.u32 	%r695, [%rd7+200];
	xor.b32  	%r1046, %r1046, %r695;
	ld.global.u32 	%r696, [%rd7+204];
	xor.b32  	%r1045, %r1045, %r696;
	ld.global.u32 	%r697, [%rd7+208];
	xor.b32  	%r1044, %r1044, %r697;
	ld.global.u32 	%r698, [%rd7+212];
	xor.b32  	%r1043, %r1043, %r698;
	ld.global.u32 	%r699, [%rd7+216];
	xor.b32  	%r1042, %r1042, %r699;
$L__BB4_28:
	and.b32  	%r701, %r621, 2048;
	setp.eq.s32 	%p18, %r701, 0;
	@%p18 bra 	$L__BB4_30;
	ld.global.u32 	%r702, [%rd7+220];
	xor.b32  	%r1046, %r1046, %r702;
	ld.global.u32 	%r703, [%rd7+224];
	xor.b32  	%r1045, %r1045, %r703;
	ld.global.u32 	%r704, [%rd7+228];
	xor.b32  	%r1044, %r1044, %r704;
	ld.global.u32 	%r705, [%rd7+232];
	xor.b32  	%r1043, %r1043, %r705;
	ld.global.u32 	%r706, [%rd7+236];
	xor.b32  	%r1042, %r1042, %r706;
$L__BB4_30:
	and.b32  	%r708, %r621, 4096;
	setp.eq.s32 	%p19, %r708, 0;
	@%p19 bra 	$L__BB4_32;
	ld.global.u32 	%r709, [%rd7+240];
	xor.b32  	%r1046, %r1046, %r709;
	ld.global.u32 	%r710, [%rd7+244];
	xor.b32  	%r1045, %r1045, %r710;
	ld.global.u32 	%r711, [%rd7+248];
	xor.b32  	%r1044, %r1044, %r711;
	ld.global.u32 	%r712, [%rd7+252];
	xor.b32  	%r1043, %r1043, %r712;
	ld.global.u32 	%r713, [%rd7+256];
	xor.b32  	%r1042, %r1042, %r713;
$L__BB4_32:
	and.b32  	%r715, %r621, 8192;
	setp.eq.s32 	%p20, %r715, 0;
	@%p20 bra 	$L__BB4_34;
	ld.global.u32 	%r716, [%rd7+260];
	xor.b32  	%r1046, %r1046, %r716;
	ld.global.u32 	%r717, [%rd7+264];
	xor.b32  	%r1045, %r1045, %r717;
	ld.global.u32 	%r718, [%rd7+268];
	xor.b32  	%r1044, %r1044, %r718;
	ld.global.u32 	%r719, [%rd7+272];
	xor.b32  	%r1043, %r1043, %r719;
	ld.global.u32 	%r720, [%rd7+276];
	xor.b32  	%r1042, %r1042, %r720;
$L__BB4_34:
	and.b32  	%r722, %r621, 16384;
	setp.eq.s32 	%p21, %r722, 0;
	@%p21 bra 	$L__BB4_36;
	ld.global.u32 	%r723, [%rd7+280];
	xor.b32  	%r1046, %r1046, %r723;
	ld.global.u32 	%r724, [%rd7+284];
	xor.b32  	%r1045, %r1045, %r724;
	ld.global.u32 	%r725, [%rd7+288];
	xor.b32  	%r1044, %r1044, %r725;
	ld.global.u32 	%r726, [%rd7+292];
	xor.b32  	%r1043, %r1043, %r726;
	ld.global.u32 	%r727, [%rd7+296];
	xor.b32  	%r1042, %r1042, %r727;
$L__BB4_36:
	and.b32  	%r729, %r621, 32768;
	setp.eq.s32 	%p22, %r729, 0;
	@%p22 bra 	$L__BB4_38;
	ld.global.u32 	%r730, [%rd7+300];
	xor.b32  	%r1046, %r1046, %r730;
	ld.global.u32 	%r731, [%rd7+304];
	xor.b32  	%r1045, %r1045, %r731;
	ld.global.u32 	%r732, [%rd7+308];
	xor.b32  	%r1044, %r1044, %r732;
	ld.global.u32 	%r733, [%rd7+312];
	xor.b32  	%r1043, %r1043, %r733;
	ld.global.u32 	%r734, [%rd7+316];
	xor.b32  	%r1042, %r1042, %r734;
$L__BB4_38:
	add.s32 	%r1041, %r1041, 16;
	setp.ne.s32 	%p23, %r1041, 32;
	@%p23 bra 	$L__BB4_6;
	mad.lo.s32 	%r735, %r1035, -31, %r18;
	add.s32 	%r1035, %r735, 1;
	setp.ne.s32 	%p24, %r1035, 5;
	@%p24 bra 	$L__BB4_5;
	st.local.u32 	[%rd2+4], %r1046;
	st.local.v2.u32 	[%rd2+8], {%r1045, %r1044};
	st.local.v2.u32 	[%rd2+16], {%r1043, %r1042};
	setp.eq.s64 	%p25, %rd5, 1;
	@%p25 bra 	$L__BB4_115;
	mov.b32 	%r1042, 0;
	mov.u32 	%r1135, %r1042;
	mov.u32 	%r1136, %r1042;
	mov.u32 	%r1137, %r1042;
	mov.u32 	%r1046, %r1042;
	mov.u32 	%r1127, %r1042;
$L__BB4_42:
	mul.wide.u32 	%rd25, %r1127, 4;
	add.s64 	%rd26, %rd2, %rd25;
	ld.local.u32 	%r193, [%rd26+4];
	shl.b32 	%r194, %r1127, 5;
	mov.b32 	%r1133, 0;
$L__BB4_43:
	.pragma "nounroll";
	shr.u32 	%r738, %r193, %r1133;
	and.b32  	%r739, %r738, 1;
	setp.eq.b32 	%p26, %r739, 1;
	not.pred 	%p27, %p26;
	add.s32 	%r740, %r194, %r1133;
	mul.lo.s32 	%r741, %r740, 5;
	mul.wide.u32 	%rd27, %r741, 4;
	add.s64 	%rd8, %rd6, %rd27;
	@%p27 bra 	$L__BB4_45;
	ld.global.u32 	%r742, [%rd8];
	xor.b32  	%r1046, %r1046, %r742;
	ld.global.u32 	%r743, [%rd8+4];
	xor.b32  	%r1137, %r1137, %r743;
	ld.global.u32 	%r744, [%rd8+8];
	xor.b32  	%r1136, %r1136, %r744;
	ld.global.u32 	%r745, [%rd8+12];
	xor.b32  	%r1135, %r1135, %r745;
	ld.global.u32 	%r746, [%rd8+16];
	xor.b32  	%r1042, %r1042, %r746;
$L__BB4_45:
	and.b32  	%r748, %r738, 2;
	setp.eq.s32 	%p28, %r748, 0;
	@%p28 bra 	$L__BB4_47;
	ld.global.u32 	%r749, [%rd8+20];
	xor.b32  	%r1046, %r1046, %r749;
	ld.global.u32 	%r750, [%rd8+24];
	xor.b32  	%r1137, %r1137, %r750;
	ld.global.u32 	%r751, [%rd8+28];
	xor.b32  	%r1136, %r1136, %r751;
	ld.global.u32 	%r752, [%rd8+32];
	xor.b32  	%r1135, %r1135, %r752;
	ld.global.u32 	%r753, [%rd8+36];
	xor.b32  	%r1042, %r1042, %r753;
$L__BB4_47:
	and.b32  	%r755, %r738, 4;
	setp.eq.s32 	%p29, %r755, 0;
	@%p29 bra 	$L__BB4_49;
	ld.global.u32 	%r756, [%rd8+40];
	xor.b32  	%r1046, %r1046, %r756;
	ld.global.u32 	%r757, [%rd8+44];
	xor.b32  	%r1137, %r1137, %r757;
	ld.global.u32 	%r758, [%rd8+48];
	xor.b32  	%r1136, %r1136, %r758;
	ld.global.u32 	%r759, [%rd8+52];
	xor.b32  	%r1135, %r1135, %r759;
	ld.global.u32 	%r760, [%rd8+56];
	xor.b32  	%r1042, %r1042, %r760;
$L__BB4_49:
	and.b32  	%r762, %r738, 8;
	setp.eq.s32 	%p30, %r762, 0;
	@%p30 bra 	$L__BB4_51;
	ld.global.u32 	%r763, [%rd8+60];
	xor.b32  	%r1046, %r1046, %r763;
	ld.global.u32 	%r764, [%rd8+64];
	xor.b32  	%r1137, %r1137, %r764;
	ld.global.u32 	%r765, [%rd8+68];
	xor.b32  	%r1136, %r1136, %r765;
	ld.global.u32 	%r766, [%rd8+72];
	xor.b32  	%r1135, %r1135, %r766;
	ld.global.u32 	%r767, [%rd8+76];
	xor.b32  	%r1042, %r1042, %r767;
$L__BB4_51:
	and.b32  	%r769, %r738, 16;
	setp.eq.s32 	%p31, %r769, 0;
	@%p31 bra 	$L__BB4_53;
	ld.global.u32 	%r770, [%rd8+80];
	xor.b32  	%r1046, %r1046, %r770;
	ld.global.u32 	%r771, [%rd8+84];
	xor.b32  	%r1137, %r1137, %r771;
	ld.global.u32 	%r772, [%rd8+88];
	xor.b32  	%r1136, %r1136, %r772;
	ld.global.u32 	%r773, [%rd8+92];
	xor.b32  	%r1135, %r1135, %r773;
	ld.global.u32 	%r774, [%rd8+96];
	xor.b32  	%r1042, %r1042, %r774;
$L__BB4_53:
	and.b32  	%r776, %r738, 32;
	setp.eq.s32 	%p32, %r776, 0;
	@%p32 bra 	$L__BB4_55;
	ld.global.u32 	%r777, [%rd8+100];
	xor.b32  	%r1046, %r1046, %r777;
	ld.global.u32 	%r778, [%rd8+104];
	xor.b32  	%r1137, %r1137, %r778;
	ld.global.u32 	%r779, [%rd8+108];
	xor.b32  	%r1136, %r1136, %r779;
	ld.global.u32 	%r780, [%rd8+112];
	xor.b32  	%r1135, %r1135, %r780;
	ld.global.u32 	%r781, [%rd8+116];
	xor.b32  	%r1042, %r1042, %r781;
$L__BB4_55:
	and.b32  	%r783, %r738, 64;
	setp.eq.s32 	%p33, %r783, 0;
	@%p33 bra 	$L__BB4_57;
	ld.global.u32 	%r784, [%rd8+120];
	xor.b32  	%r1046, %r1046, %r784;
	ld.global.u32 	%r785, [%rd8+124];
	xor.b32  	%r1137, %r1137, %r785;
	ld.global.u32 	%r786, [%rd8+128];
	xor.b32  	%r1136, %r1136, %r786;
	ld.global.u32 	%r787, [%rd8+132];
	xor.b32  	%r1135, %r1135, %r787;
	ld.global.u32 	%r788, [%rd8+136];
	xor.b32  	%r1042, %r1042, %r788;
$L__BB4_57:
	and.b32  	%r790, %r738, 128;
	setp.eq.s32 	%p34, %r790, 0;
	@%p34 bra 	$L__BB4_59;
	ld.global.u32 	%r791, [%rd8+140];
	xor.b32  	%r1046, %r1046, %r791;
	ld.global.u32 	%r792, [%rd8+144];
	xor.b32  	%r1137, %r1137, %r792;
	ld.global.u32 	%r793, [%rd8+148];
	xor.b32  	%r1136, %r1136, %r793;
	ld.global.u32 	%r794, [%rd8+152];
	xor.b32  	%r1135, %r1135, %r794;
	ld.global.u32 	%r795, [%rd8+156];
	xor.b32  	%r1042, %r1042, %r795;
$L__BB4_59:
	and.b32  	%r797, %r738, 256;
	setp.eq.s32 	%p35, %r797, 0;
	@%p35 bra 	$L__BB4_61;
	ld.global.u32 	%r798, [%rd8+160];
	xor.b32  	%r1046, %r1046, %r798;
	ld.global.u32 	%r799, [%rd8+164];
	xor.b32  	%r1137, %r1137, %r799;
	ld.global.u32 	%r800, [%rd8+168];
	xor.b32  	%r1136, %r1136, %r800;
	ld.global.u32 	%r801, [%rd8+172];
	xor.b32  	%r1135, %r1135, %r801;
	ld.global.u32 	%r802, [%rd8+176];
	xor.b32  	%r1042, %r1042, %r802;
$L__BB4_61:
	and.b32  	%r804, %r738, 512;
	setp.eq.s32 	%p36, %r804, 0;
	@%p36 bra 	$L__BB4_63;
	ld.global.u32 	%r805, [%rd8+180];
	xor.b32  	%r1046, %r1046, %r805;
	ld.global.u32 	%r806, [%rd8+184];
	xor.b32  	%r1137, %r1137, %r806;
	ld.global.u32 	%r807, [%rd8+188];
	xor.b32  	%r1136, %r1136, %r807;
	ld.global.u32 	%r808, [%rd8+192];
	xor.b32  	%r1135, %r1135, %r808;
	ld.global.u32 	%r809, [%rd8+196];
	xor.b32  	%r1042, %r1042, %r809;
$L__BB4_63:
	and.b32  	%r811, %r738, 1024;
	setp.eq.s32 	%p37, %r811, 0;
	@%p37 bra 	$L__BB4_65;
	ld.global.u32 	%r812, [%rd8+200];
	xor.b32  	%r1046, %r1046, %r812;
	ld.global.u32 	%r813, [%rd8+204];
	xor.b32  	%r1137, %r1137, %r813;
	ld.global.u32 	%r814, [%rd8+208];
	xor.b32  	%r1136, %r1136, %r814;
	ld.global.u32 	%r815, [%rd8+212];
	xor.b32  	%r1135, %r1135, %r815;
	ld.global.u32 	%r816, [%rd8+216];
	xor.b32  	%r1042, %r1042, %r816;
$L__BB4_65:
	and.b32  	%r818, %r738, 2048;
	setp.eq.s32 	%p38, %r818, 0;
	@%p38 bra 	$L__BB4_67;
	ld.global.u32 	%r819, [%rd8+220];
	xor.b32  	%r1046, %r1046, %r819;
	ld.global.u32 	%r820, [%rd8+224];
	xor.b32  	%r1137, %r1137, %r820;
	ld.global.u32 	%r821, [%rd8+228];
	xor.b32  	%r1136, %r1136, %r821;
	ld.global.u32 	%r822, [%rd8+232];
	xor.b32  	%r1135, %r1135, %r822;
	ld.global.u32 	%r823, [%rd8+236];
	xor.b32  	%r1042, %r1042, %r823;
$L__BB4_67:
	and.b32  	%r825, %r738, 4096;
	setp.eq.s32 	%p39, %r825, 0;
	@%p39 bra 	$L__BB4_69;
	ld.global.u32 	%r826, [%rd8+240];
	xor.b32  	%r1046, %r1046, %r826;
	ld.global.u32 	%r827, [%rd8+244];
	xor.b32  	%r1137, %r1137, %r827;
	ld.global.u32 	%r828, [%rd8+248];
	xor.b32  	%r1136, %r1136, %r828;
	ld.global.u32 	%r829, [%rd8+252];
	xor.b32  	%r1135, %r1135, %r829;
	ld.global.u32 	%r830, [%rd8+256];
	xor.b32  	%r1042, %r1042, %r830;
$L__BB4_69:
	and.b32  	%r832, %r738, 8192;
	setp.eq.s32 	%p40, %r832, 0;
	@%p40 bra 	$L__BB4_71;
	ld.global.u32 	%r833, [%rd8+260];
	xor.b32  	%r1046, %r1046, %r833;
	ld.global.u32 	%r834, [%rd8+264];
	xor.b32  	%r1137, %r1137, %r834;
	ld.global.u32 	%r835, [%rd8+268];
	xor.b32  	%r1136, %r1136, %r835;
	ld.global.u32 	%r836, [%rd8+272];
	xor.b32  	%r1135, %r1135, %r836;
	ld.global.u32 	%r837, [%rd8+276];
	xor.b32  	%r1042, %r1042, %r837;
$L__BB4_71:
	and.b32  	%r839, %r738, 16384;
	setp.eq.s32 	%p41, %r839, 0;
	@%p41 bra 	$L__BB4_73;
	ld.global.u32 	%r840, [%rd8+280];
	xor.b32  	%r1046, %r1046, %r840;
	ld.global.u32 	%r841, [%rd8+284];
	xor.b32  	%r1137, %r1137, %r841;
	ld.global.u32 	%r842, [%rd8+288];
	xor.b32  	%r1136, %r1136, %r842;
	ld.global.u32 	%r843, [%rd8+292];
	xor.b32  	%r1135, %r1135, %r843;
	ld.global.u32 	%r844, [%rd8+296];
	xor.b32  	%r1042, %r1042, %r844;
$L__BB4_73:
	and.b32  	%r846, %r738, 32768;
	setp.eq.s32 	%p42, %r846, 0;
	@%p42 bra 	$L__BB4_75;
	ld.global.u32 	%r847, [%rd8+300];
	xor.b32  	%r1046, %r1046, %r847;
	ld.global.u32 	%r848, [%rd8+304];
	xor.b32  	%r1137, %r1137, %r848;
	ld.global.u32 	%r849, [%rd8+308];
	xor.b32  	%r1136, %r1136, %r849;
	ld.global.u32 	%r850, [%rd8+312];
	xor.b32  	%r1135, %r1135, %r850;
	ld.global.u32 	%r851, [%rd8+316];
	xor.b32  	%r1042, %r1042, %r851;
$L__BB4_75:
	add.s32 	%r1133, %r1133, 16;
	setp.ne.s32 	%p43, %r1133, 32;
	@%p43 bra 	$L__BB4_43;
	mad.lo.s32 	%r852, %r1127, -31, %r194;
	add.s32 	%r1127, %r852, 1;
	setp.ne.s32 	%p44, %r1127, 5;
	@%p44 bra 	$L__BB4_42;
	st.local.u32 	[%rd2+4], %r1046;
	st.local.v2.u32 	[%rd2+8], {%r1137, %r1136};
	st.local.v2.u32 	[%rd2+16], {%r1135, %r1042};
	setp.ne.s64 	%p45, %rd5, 3;
	@%p45 bra 	$L__BB4_115;
	mov.b32 	%r1042, 0;
	mov.u32 	%r1227, %r1042;
	mov.u32 	%r1228, %r1042;
	mov.u32 	%r1229, %r1042;
	mov.u32 	%r1046, %r1042;
	mov.u32 	%r1219, %r1042;
$L__BB4_79:
	mul.wide.u32 	%rd28, %r1219, 4;
	add.s64 	%rd29, %rd2, %rd28;
	ld.local.u32 	%r369, [%rd29+4];
	shl.b32 	%r370, %r1219, 5;
	mov.b32 	%r1225, 0;
$L__BB4_80:
	.pragma "nounroll";
	shr.u32 	%r855, %r369, %r1225;
	and.b32  	%r856, %r855, 1;
	setp.eq.b32 	%p46, %r856, 1;
	not.pred 	%p47, %p46;
	add.s32 	%r857, %r370, %r1225;
	mul.lo.s32 	%r858, %r857, 5;
	mul.wide.u32 	%rd30, %r858, 4;
	add.s64 	%rd9, %rd6, %rd30;
	@%p47 bra 	$L__BB4_82;
	ld.global.u32 	%r859, [%rd9];
	xor.b32  	%r1046, %r1046, %r859;
	ld.global.u32 	%r860, [%rd9+4];
	xor.b32  	%r1229, %r1229, %r860;
	ld.global.u32 	%r861, [%rd9+8];
	xor.b32  	%r1228, %r1228, %r861;
	ld.global.u32 	%r862, [%rd9+12];
	xor.b32  	%r1227, %r1227, %r862;
	ld.global.u32 	%r863, [%rd9+16];
	xor.b32  	%r1042, %r1042, %r863;
$L__BB4_82:
	and.b32  	%r865, %r855, 2;
	setp.eq.s32 	%p48, %r865, 0;
	@%p48 bra 	$L__BB4_84;
	ld.global.u32 	%r866, [%rd9+20];
	xor.b32  	%r1046, %r1046, %r866;
	ld.global.u32 	%r867, [%rd9+24];
	xor.b32  	%r1229, %r1229, %r867;
	ld.global.u32 	%r868, [%rd9+28];
	xor.b32  	%r1228, %r1228, %r868;
	ld.global.u32 	%r869, [%rd9+32];
	xor.b32  	%r1227, %r1227, %r869;
	ld.global.u32 	%r870, [%rd9+36];
	xor.b32  	%r1042, %r1042, %r870;
$L__BB4_84:
	and.b32  	%r872, %r855, 4;
	setp.eq.s32 	%p49, %r872, 0;
	@%p49 bra 	$L__BB4_86;
	ld.global.u32 	%r873, [%rd9+40];
	xor.b32  	%r1046, %r1046, %r873;
	ld.global.u32 	%r874, [%rd9+44];
	xor.b32  	%r1229, %r1229, %r874;
	ld.global.u32 	%r875, [%rd9+48];
	xor.b32  	%r1228, %r1228, %r875;
	ld.global.u32 	%r876, [%rd9+52];
	xor.b32  	%r1227, %r1227, %r876;
	ld.global.u32 	%r877, [%rd9+56];
	xor.b32  	%r1042, %r1042, %r877;
$L__BB4_86:
	and.b32  	%r879, %r855, 8;
	setp.eq.s32 	%p50, %r879, 0;
	@%p50 bra 	$L__BB4_88;
	ld.global.u32 	%r880, [%rd9+60];
	xor.b32  	%r1046, %r1046, %r880;
	ld.global.u32 	%r881, [%rd9+64];
	xor.b32  	%r1229, %r1229, %r881;
	ld.global.u32 	%r882, [%rd9+68];
	xor.b32  	%r1228, %r1228, %r882;
	ld.global.u32 	%r883, [%rd9+72];
	xor.b32  	%r1227, %r1227, %r883;
	ld.global.u32 	%r884, [%rd9+76];
	xor.b32  	%r1042, %r1042, %r884;
$L__BB4_88:
	and.b32  	%r886, %r855, 16;
	setp.eq.s32 	%p51, %r886, 0;
	@%p51 bra 	$L__BB4_90;
	ld.global.u32 	%r887, [%rd9+80];
	xor.b32  	%r1046, %r1046, %r887;
	ld.global.u32 	%r888, [%rd9+84];
	xor.b32  	%r1229, %r1229, %r888;
	ld.global.u32 	%r889, [%rd9+88];
	xor.b32  	%r1228, %r1228, %r889;
	ld.global.u32 	%r890, [%rd9+92];
	xor.b32  	%r1227, %r1227, %r890;
	ld.global.u32 	%r891, [%rd9+96];
	xor.b32  	%r1042, %r1042, %r891;
$L__BB4_90:
	and.b32  	%r893, %r855, 32;
	setp.eq.s32 	%p52, %r893, 0;
	@%p52 bra 	$L__BB4_92;
	ld.global.u32 	%r894, [%rd9+100];
	xor.b32  	%r1046, %r1046, %r894;
	ld.global.u32 	%r895, [%rd9+104];
	xor.b32  	%r1229, %r1229, %r895;
	ld.global.u32 	%r896, [%rd9+108];
	xor.b32  	%r1228, %r1228, %r896;
	ld.global.u32 	%r897, [%rd9+112];
	xor.b32  	%r1227, %r1227, %r897;
	ld.global.u32 	%r898, [%rd9+116];
	xor.b32  	%r1042, %r1042, %r898;
$L__BB4_92:
	and.b32  	%r900, %r855, 64;
	setp.eq.s32 	%p53, %r900, 0;
	@%p53 bra 	$L__BB4_94;
	ld.global.u32 	%r901, [%rd9+120];
	xor.b32  	%r1046, %r1046, %r901;
	ld.global.u32 	%r902, [%rd9+124];
	xor.b32  	%r1229, %r1229, %r902;
	ld.global.u32 	%r903, [%rd9+128];
	xor.b32  	%r1228, %r1228, %r903;
	ld.global.u32 	%r904, [%rd9+132];
	xor.b32  	%r1227, %r1227, %r904;
	ld.global.u32 	%r905, [%rd9+136];
	xor.b32  	%r1042, %r1042, %r905;
$L__BB4_94:
	and.b32  	%r907, %r855, 128;
	setp.eq.s32 	%p54, %r907, 0;
	@%p54 bra 	$L__BB4_96;
	ld.global.u32 	%r908, [%rd9+140];
	xor.b32  	%r1046, %r1046, %r908;
	ld.global.u32 	%r909, [%rd9+144];
	xor.b32  	%r1229, %r1229, %r909;
	ld.global.u32 	%r910, [%rd9+148];
	xor.b32  	%r1228, %r1228, %r910;
	ld.global.u32 	%r911, [%rd9+152];
	xor.b32  	%r1227, %r1227, %r911;
	ld.global.u32 	%r912, [%rd9+156];
	xor.b32  	%r1042, %r1042, %r912;
$L__BB4_96:
	and.b32  	%r914, %r855, 256;
	setp.eq.s32 	%p55, %r914, 0;
	@%p55 bra 	$L__BB4_98;
	ld.global.u32 	%r915, [%rd9+160];
	xor.b32  	%r1046, %r1046, %r915;
	ld.global.u32 	%r916, [%rd9+164];
	xor.b32  	%r1229, %r1229, %r916;
	ld.global.u32 	%r917, [%rd9+168];
	xor.b32  	%r1228, %r1228, %r917;
	ld.global.u32 	%r918, [%rd9+172];
	xor.b32  	%r1227, %r1227, %r918;
	ld.global.u32 	%r919, [%rd9+176];
	xor.b32  	%r1042, %r1042, %r919;
$L__BB4_98:
	and.b32  	%r921, %r855, 512;
	setp.eq.s32 	%p56, %r921, 0;
	@%p56 bra 	$L__BB4_100;
	ld.global.u32 	%r922, [%rd9+180];
	xor.b32  	%r1046, %r1046, %r922;
	ld.global.u32 	%r923, [%rd9+184];
	xor.b32  	%r1229, %r1229, %r923;
	ld.global.u32 	%r924, [%rd9+188];
	xor.b32  	%r1228, %r1228, %r924;
	ld.global.u32 	%r925, [%rd9+192];
	xor.b32  	%r1227, %r1227, %r925;
	ld.global.u32 	%r926, [%rd9+196];
	xor.b32  	%r1042, %r1042, %r926;
$L__BB4_100:
	and.b32  	%r928, %r855, 1024;
	setp.eq.s32 	%p57, %r928, 0;
	@%p57 bra 	$L__BB4_102;
	ld.global.u32 	%r929, [%rd9+200];
	xor.b32  	%r1046, %r1046, %r929;
	ld.global.u32 	%r930, [%rd9+204];
	xor.b32  	%r1229, %r1229, %r930;
	ld.global.u32 	%r931, [%rd9+208];
	xor.b32  	%r1228, %r1228, %r931;
	ld.global.u32 	%r932, [%rd9+212];
	xor.b32  	%r1227, %r1227, %r932;
	ld.global.u32 	%r933, [%rd9+216];
	xor.b32  	%r1042, %r1042, %r933;
$L__BB4_102:
	and.b32  	%r935, %r855, 2048;
	setp.eq.s32 	%p58, %r935, 0;
	@%p58 bra 	$L__BB4_104;
	ld.global.u32 	%r936, [%rd9+220];
	xor.b32  	%r1046, %r1046, %r936;
	ld.global.u32 	%r937, [%rd9+224];
	xor.b32  	%r1229, %r1229, %r937;
	ld.global.u32 	%r938, [%rd9+228];
	xor.b32  	%r1228, %r1228, %r938;
	ld.global.u32 	%r939, [%rd9+232];
	xor.b32  	%r1227, %r1227, %r939;
	ld.global.u32 	%r940, [%rd9+236];
	xor.b32  	%r1042, %r1042, %r940;
$L__BB4_104:
	and.b32  	%r942, %r855, 4096;
	setp.eq.s32 	%p59, %r942, 0;
	@%p59 bra 	$L__BB4_106;
	ld.global.u32 	%r943, [%rd9+240];
	xor.b32  	%r1046, %r1046, %r943;
	ld.global.u32 	%r944, [%rd9+244];
	xor.b32  	%r1229, %r1229, %r944;
	ld.global.u32 	%r945, [%rd9+248];
	xor.b32  	%r1228, %r1228, %r945;
	ld.global.u32 	%r946, [%rd9+252];
	xor.b32  	%r1227, %r1227, %r946;
	ld.global.u32 	%r947, [%rd9+256];
	xor.b32  	%r1042, %r1042, %r947;
$L__BB4_106:
	and.b32  	%r949, %r855, 8192;
	setp.eq.s32 	%p60, %r949, 0;
	@%p60 bra 	$L__BB4_108;
	ld.global.u32 	%r950, [%rd9+260];
	xor.b32  	%r1046, %r1046, %r950;
	ld.global.u32 	%r951, [%rd9+264];
	xor.b32  	%r1229, %r1229, %r951;
	ld.global.u32 	%r952, [%rd9+268];
	xor.b32  	%r1228, %r1228, %r952;
	ld.global.u32 	%r953, [%rd9+272];
	xor.b32  	%r1227, %r1227, %r953;
	ld.global.u32 	%r954, [%rd9+276];
	xor.b32  	%r1042, %r1042, %r954;
$L__BB4_108:
	and.b32  	%r956, %r855, 16384;
	setp.eq.s32 	%p61, %r956, 0;
	@%p61 bra 	$L__BB4_110;
	ld.global.u32 	%r957, [%rd9+280];
	xor.b32  	%r1046, %r1046, %r957;
	ld.global.u32 	%r958, [%rd9+284];
	xor.b32  	%r1229, %r1229, %r958;
	ld.global.u32 	%r959, [%rd9+288];
	xor.b32  	%r1228, %r1228, %r959;
	ld.global.u32 	%r960, [%rd9+292];
	xor.b32  	%r1227, %r1227, %r960;
	ld.global.u32 	%r961, [%rd9+296];
	xor.b32  	%r1042, %r1042, %r961;
$L__BB4_110:
	and.b32  	%r963, %r855, 32768;
	setp.eq.s32 	%p62, %r963, 0;
	@%p62 bra 	$L__BB4_112;
	ld.global.u32 	%r964, [%rd9+300];
	xor.b32  	%r1046, %r1046, %r964;
	ld.global.u32 	%r965, [%rd9+304];
	xor.b32  	%r1229, %r1229, %r965;
	ld.global.u32 	%r966, [%rd9+308];
	xor.b32  	%r1228, %r1228, %r966;
	ld.global.u32 	%r967, [%rd9+312];
	xor.b32  	%r1227, %r1227, %r967;
	ld.global.u32 	%r968, [%rd9+316];
	xor.b32  	%r1042, %r1042, %r968;
$L__BB4_112:
	add.s32 	%r1225, %r1225, 16;
	setp.ne.s32 	%p63, %r1225, 32;
	@%p63 bra 	$L__BB4_80;
	mad.lo.s32 	%r969, %r1219, -31, %r370;
	add.s32 	%r1219, %r969, 1;
	setp.ne.s32 	%p64, %r1219, 5;
	@%p64 bra 	$L__BB4_79;
	st.local.u32 	[%rd2+4], %r1046;
	st.local.v2.u32 	[%rd2+8], {%r1229, %r1228};
	st.local.v2.u32 	[%rd2+16], {%r1227, %r1042};
$L__BB4_115:
	shr.u64 	%rd115, %rd4, 2;
	add.s32 	%r1029, %r1029, 1;
	setp.gt.u64 	%p65, %rd4, 3;
	@%p65 bra 	$L__BB4_3;
$L__BB4_116:
	ld.param.u32 	%r1025, [_Z19guaranteePathKernelPiiiiiiiy_param_6];
	ld.param.u32 	%r1023, [_Z19guaranteePathKernelPiiiiiiiy_param_4];
	setp.ne.s32 	%p66, %r607, %r1023;
	setp.ne.s32 	%p67, %r607, %r1025;
	and.pred  	%p68, %p66, %p67;
	setp.lt.s32 	%p69, %r595, 1;
	or.pred  	%p70, %p68, %p69;
	@%p70 bra 	$L__BB4_128;
	add.s32 	%r971, %r595, -1;
	and.b32  	%r544, %r595, 7;
	setp.lt.u32 	%p71, %r971, 7;
	mov.b32 	%r1312, 0;
	@%p71 bra 	$L__BB4_120;
	and.b32  	%r1312, %r595, 2147483640;
	neg.s32 	%r1310, %r1312;
	mul.wide.u32 	%rd31, %r3, 4;
	add.s64 	%rd32, %rd31, %rd1;
	add.s64 	%rd116, %rd32, 16;
$L__BB4_119:
	.pragma "nounroll";
	mov.b32 	%r972, 0;
	st.global.u32 	[%rd116+-16], %r972;
	st.global.u32 	[%rd116+-12], %r972;
	st.global.u32 	[%rd116+-8], %r972;
	st.global.u32 	[%rd116+-4], %r972;
	st.global.u32 	[%rd116], %r972;
	st.global.u32 	[%rd116+4], %r972;
	st.global.u32 	[%rd116+8], %r972;
	st.global.u32 	[%rd116+12], %r972;
	add.s32 	%r1310, %r1310, 8;
	add.s64 	%rd116, %rd116, 32;
	setp.ne.s32 	%p72, %r1310, 0;
	@%p72 bra 	$L__BB4_119;
$L__BB4_120:
	setp.eq.s32 	%p73, %r544, 0;
	@%p73 bra 	$L__BB4_128;
	and.b32  	%r550, %r595, 3;
	setp.lt.u32 	%p74, %r544, 4;
	@%p74 bra 	$L__BB4_123;
	add.s32 	%r973, %r1312, %r3;
	mul.wide.u32 	%rd33, %r973, 4;
	add.s64 	%rd34, %rd1, %rd33;
	mov.b32 	%r974, 0;
	st.global.u32 	[%rd34], %r974;
	cvt.u64.u32 	%rd35, %r3;
	cvt.u64.u32 	%rd36, %r1312;
	add.s64 	%rd37, %rd36, %rd35;
	shl.b64 	%rd38, %rd37, 2;
	add.s64 	%rd39, %rd1, %rd38;
	st.global.u32 	[%rd39+4], %r974;
	st.global.u32 	[%rd39+8], %r974;
	st.global.u32 	[%rd39+12], %r974;
	add.s32 	%r1312, %r1312, 4;
$L__BB4_123:
	setp.eq.s32 	%p75, %r550, 0;
	@%p75 bra 	$L__BB4_128;
	setp.eq.s32 	%p76, %r550, 1;
	@%p76 bra 	$L__BB4_126;
	add.s32 	%r975, %r1312, %r3;
	mul.wide.u32 	%rd40, %r975, 4;
	add.s64 	%rd41, %rd1, %rd40;
	mov.b32 	%r976, 0;
	st.global.u32 	[%rd41], %r976;
	cvt.u64.u32 	%rd42, %r3;
	cvt.u64.u32 	%rd43, %r1312;
	add.s64 	%rd44, %rd43, %rd42;
	shl.b64 	%rd45, %rd44, 2;
	add.s64 	%rd46, %rd1, %rd45;
	st.global.u32 	[%rd46+4], %r976;
	add.s32 	%r1312, %r1312, 2;
$L__BB4_126:
	and.b32  	%r977, %r595, 1;
	setp.eq.b32 	%p77, %r977, 1;
	not.pred 	%p78, %p77;
	@%p78 bra 	$L__BB4_128;
	add.s32 	%r978, %r1312, %r3;
	mul.wide.u32 	%rd47, %r978, 4;
	add.s64 	%rd48, %rd1, %rd47;
	mov.b32 	%r979, 0;
	st.global.u32 	[%rd48], %r979;
$L__BB4_128:
	ld.param.u32 	%r1021, [_Z19guaranteePathKernelPiiiiiiiy_param_3];
	setp.ne.s32 	%p79, %r1, %r1021;
	setp.ne.s32 	%p80, %r1, %r598;
	and.pred  	%p81, %p79, %p80;
	setp.lt.s32 	%p82, %r600, 1;
	or.pred  	%p83, %p81, %p82;
	@%p83 bra 	$L__BB4_140;
	and.b32  	%r555, %r600, 7;
	setp.lt.u32 	%p84, %r600, 8;
	mov.b32 	%r1317, 0;
	@%p84 bra 	$L__BB4_132;
	and.b32  	%r1317, %r600, 2147483640;
	neg.s32 	%r1315, %r1317;
	shl.b32 	%r558, %r595, 3;
	mul.wide.s32 	%rd51, %r595, 4;
	mov.u32 	%r1314, %r1;
$L__BB4_131:
	.pragma "nounroll";
	mul.wide.s32 	%rd49, %r1314, 4;
	add.s64 	%rd50, %rd1, %rd49;
	mov.b32 	%r981, 0;
	st.global.u32 	[%rd50], %r981;
	add.s64 	%rd52, %rd50, %rd51;
	st.global.u32 	[%rd52], %r981;
	add.s64 	%rd53, %rd52, %rd51;
	st.global.u32 	[%rd53], %r981;
	add.s64 	%rd54, %rd53, %rd51;
	st.global.u32 	[%rd54], %r981;
	add.s64 	%rd55, %rd54, %rd51;
	st.global.u32 	[%rd55], %r981;
	add.s64 	%rd56, %rd55, %rd51;
	st.global.u32 	[%rd56], %r981;
	add.s64 	%rd57, %rd56, %rd51;
	st.global.u32 	[%rd57], %r981;
	add.s64 	%rd58, %rd57, %rd51;
	st.global.u32 	[%rd58], %r981;
	add.s32 	%r1315, %r1315, 8;
	add.s32 	%r1314, %r1314, %r558;
	setp.ne.s32 	%p85, %r1315, 0;
	@%p85 bra 	$L__BB4_131;
$L__BB4_132:
	setp.eq.s32 	%p86, %r555, 0;
	@%p86 bra 	$L__BB4_140;
	and.b32  	%r564, %r600, 3;
	setp.lt.u32 	%p87, %r555, 4;
	@%p87 bra 	$L__BB4_135;
	mad.lo.s32 	%r982, %r1317, %r595, %r1;
	mul.wide.s32 	%rd59, %r982, 4;
	add.s64 	%rd60, %rd1, %rd59;
	mov.b32 	%r983, 0;
	st.global.u32 	[%rd60], %r983;
	mul.wide.s32 	%rd61, %r595, 4;
	add.s64 	%rd62, %rd60, %rd61;
	st.global.u32 	[%rd62], %r983;
	add.s64 	%rd63, %rd62, %rd61;
	st.global.u32 	[%rd63], %r983;
	add.s64 	%rd64, %rd63, %rd61;
	st.global.u32 	[%rd64], %r983;
	add.s32 	%r1317, %r1317, 4;
$L__BB4_135:
	setp.eq.s32 	%p88, %r564, 0;
	@%p88 bra 	$L__BB4_140;
	setp.eq.s32 	%p89, %r564, 1;
	@%p89 bra 	$L__BB4_138;
	mad.lo.s32 	%r984, %r1317, %r595, %r1;
	mul.wide.s32 	%rd65, %r984, 4;
	add.s64 	%rd66, %rd1, %rd65;
	mov.b32 	%r985, 0;
	st.global.u32 	[%rd66], %r985;
	mul.wide.s32 	%rd67, %r595, 4;
	add.s64 	%rd68, %rd66, %rd67;
	st.global.u32 	[%rd68], %r985;
	add.s32 	%r1317, %r1317, 2;
$L__BB4_138:
	and.b32  	%r986, %r600, 1;
	setp.eq.b32 	%p90, %r986, 1;
	not.pred 	%p91, %p90;
	@%p91 bra 	$L__BB4_140;
	mad.lo.s32 	%r987, %r1317, %r595, %r1;
	mul.wide.s32 	%rd69, %r987, 4;
	add.s64 	%rd70, %rd1, %rd69;
	mov.b32 	%r988, 0;
	st.global.u32 	[%rd70], %r988;
$L__BB4_140:
	shr.u32 	%r989, %r1046, 2;
	xor.b32  	%r990, %r989, %r1046;
	shl.b32 	%r991, %r1042, 4;
	shl.b32 	%r992, %r990, 1;
	xor.b32  	%r993, %r992, %r991;
	xor.b32  	%r994, %r993, %r990;
	xor.b32  	%r995, %r994, %r1042;
	add.s32 	%r996, %r5, %r995;
	add.s32 	%r997, %r996, 362437;
	cvt.rn.f32.u32 	%f1, %r997;
	fma.rn.f32 	%f2, %f1, 0f2F800000, 0f2F000000;
	cvt.f64.f32 	%fd1, %f2;
	setp.geu.f64 	%p92, %fd1, 0d3F40624DD2F1A9FC;
	@%p92 bra 	$L__BB4_165;
	setp.lt.s32 	%p93, %r595, 1;
	@%p93 bra 	$L__BB4_153;
	add.s32 	%r999, %r595, -1;
	and.b32  	%r569, %r595, 7;
	setp.lt.u32 	%p94, %r999, 7;
	mov.b32 	%r1319, 0;
	@%p94 bra 	$L__BB4_145;
	and.b32  	%r1319, %r595, 2147483640;
	neg.s32 	%r1322, %r1319;
	mul.wide.u32 	%rd71, %r3, 4;
	add.s64 	%rd72, %rd71, %rd1;
	add.s64 	%rd117, %rd72, 16;
$L__BB4_144:
	.pragma "nounroll";
	mov.b32 	%r1000, 0;
	st.global.u32 	[%rd117+-16], %r1000;
	st.global.u32 	[%rd117+-12], %r1000;
	st.global.u32 	[%rd117+-8], %r1000;
	st.global.u32 	[%rd117+-4], %r1000;
	st.global.u32 	[%rd117], %r1000;
	st.global.u32 	[%rd117+4], %r1000;
	st.global.u32 	[%rd117+8], %r1000;
	st.global.u32 	[%rd117+12], %r1000;
	add.s32 	%r1322, %r1322, 8;
	add.s64 	%rd117, %rd117, 32;
	setp.eq.s32 	%p95, %r1322, 0;
	@%p95 bra 	$L__BB4_145;
	bra.uni 	$L__BB4_144;
$L__BB4_145:
	setp.eq.s32 	%p96, %r569, 0;
	@%p96 bra 	$L__BB4_153;
	and.b32  	%r573, %r595, 3;
	setp.lt.u32 	%p97, %r569, 4;
	@%p97 bra 	$L__BB4_148;
	add.s32 	%r1001, %r1319, %r3;
	mul.wide.u32 	%rd73, %r1001, 4;
	add.s64 	%rd74, %rd1, %rd73;
	mov.b32 	%r1002, 0;
	st.global.u32 	[%rd74], %r1002;
	cvt.u64.u32 	%rd75, %r3;
	cvt.u64.u32 	%rd76, %r1319;
	add.s64 	%rd77, %rd76, %rd75;
	shl.b64 	%rd78, %rd77, 2;
	add.s64 	%rd79, %rd1, %rd78;
	st.global.u32 	[%rd79+4], %r1002;
	st.global.u32 	[%rd79+8], %r1002;
	st.global.u32 	[%rd79+12], %r1002;
	add.s32 	%r1319, %r1319, 4;
$L__BB4_148:
	setp.eq.s32 	%p98, %r573, 0;
	@%p98 bra 	$L__BB4_153;
	setp.eq.s32 	%p99, %r573, 1;
	@%p99 bra 	$L__BB4_151;
	add.s32 	%r1003, %r1319, %r3;
	mul.wide.u32 	%rd80, %r1003, 4;
	add.s64 	%rd81, %rd1, %rd80;
	mov.b32 	%r1004, 0;
	st.global.u32 	[%rd81], %r1004;
	cvt.u64.u32 	%rd82, %r3;
	cvt.u64.u32 	%rd83, %r1319;
	add.s64 	%rd84, %rd83, %rd82;
	shl.b64 	%rd85, %rd84, 2;
	add.s64 	%rd86, %rd1, %rd85;
	st.global.u32 	[%rd86+4], %r1004;
	add.s32 	%r1319, %r1319, 2;
$L__BB4_151:
	and.b32  	%r1005, %r595, 1;
	setp.eq.b32 	%p100, %r1005, 1;
	not.pred 	%p101, %p100;
	@%p101 bra 	$L__BB4_153;
	add.s32 	%r1006, %r1319, %r3;
	mul.wide.u32 	%rd87, %r1006, 4;
	add.s64 	%rd88, %rd1, %rd87;
	mov.b32 	%r1007, 0;
	st.global.u32 	[%rd88], %r1007;
$L__BB4_153:
	setp.lt.s32 	%p102, %r600, 1;
	@%p102 bra 	$L__BB4_165;
	and.b32  	%r578, %r600, 7;
	setp.lt.u32 	%p103, %r600, 8;
	mov.b32 	%r1325, 0;
	@%p103 bra 	$L__BB4_157;
	and.b32  	%r1325, %r600, 2147483640;
	neg.s32 	%r1324, %r1325;
	shl.b32 	%r581, %r595, 3;
	mul.wide.s32 	%rd91, %r595, 4;
	mov.u32 	%r1323, %r1;
$L__BB4_156:
	.pragma "nounroll";
	mul.wide.s32 	%rd89, %r1323, 4;
	add.s64 	%rd90, %rd1, %rd89;
	mov.b32 	%r1009, 0;
	st.global.u32 	[%rd90], %r1009;
	add.s64 	%rd92, %rd90, %rd91;
	st.global.u32 	[%rd92], %r1009;
	add.s64 	%rd93, %rd92, %rd91;
	st.global.u32 	[%rd93], %r1009;
	add.s64 	%rd94, %rd93, %rd91;
	st.global.u32 	[%rd94], %r1009;
	add.s64 	%rd95, %rd94, %rd91;
	st.global.u32 	[%rd95], %r1009;
	add.s64 	%rd96, %rd95, %rd91;
	st.global.u32 	[%rd96], %r1009;
	add.s64 	%rd97, %rd96, %rd91;
	st.global.u32 	[%rd97], %r1009;
	add.s64 	%rd98, %rd97, %rd91;
	st.global.u32 	[%rd98], %r1009;
	add.s32 	%r1324, %r1324, 8;
	add.s32 	%r1323, %r1323, %r581;
	setp.ne.s32 	%p104, %r1324, 0;
	@%p104 bra 	$L__BB4_156;
$L__BB4_157:
	setp.eq.s32 	%p105, %r578, 0;
	@%p105 bra 	$L__BB4_165;
	and.b32  	%r589, %r600, 3;
	setp.lt.u32 	%p106, %r578, 4;
	@%p106 bra 	$L__BB4_160;
	mad.lo.s32 	%r1010, %r1325, %r595, %r1;
	mul.wide.s32 	%rd99, %r1010, 4;
	add.s64 	%rd100, %rd1, %rd99;
	mov.b32 	%r1011, 0;
	st.global.u32 	[%rd100], %r1011;
	mul.wide.s32 	%rd101, %r595, 4;
	add.s64 	%rd102, %rd100, %rd101;
	st.global.u32 	[%rd102], %r1011;
	add.s64 	%rd103, %rd102, %rd101;
	st.global.u32 	[%rd103], %r1011;
	add.s64 	%rd104, %rd103, %rd101;
	st.global.u32 	[%rd104], %r1011;
	add.s32 	%r1325, %r1325, 4;
$L__BB4_160:
	setp.eq.s32 	%p107, %r589, 0;
	@%p107 bra 	$L__BB4_165;
	setp.eq.s32 	%p108, %r589, 1;
	@%p108 bra 	$L__BB4_163;
	mad.lo.s32 	%r1012, %r1325, %r595, %r1;
	mul.wide.s32 	%rd105, %r1012, 4;
	add.s64 	%rd106, %rd1, %rd105;
	mov.b32 	%r1013, 0;
	st.global.u32 	[%rd106], %r1013;
	mul.wide.s32 	%rd107, %r595, 4;
	add.s64 	%rd108, %rd106, %rd107;
	st.global.u32 	[%rd108], %r1013;
	add.s32 	%r1325, %r1325, 2;
$L__BB4_163:
	and.b32  	%r1014, %r600, 1;
	setp.eq.b32 	%p109, %r1014, 1;
	not.pred 	%p110, %p109;
	@%p110 bra 	$L__BB4_165;
	mad.lo.s32 	%r1015, %r1325, %r595, %r1;
	mul.wide.s32 	%rd109, %r1015, 4;
	add.s64 	%rd110, %rd1, %rd109;
	mov.b32 	%r1016, 0;
	st.global.u32 	[%rd110], %r1016;
$L__BB4_165:
	ld.param.u32 	%r1026, [_Z19guaranteePathKernelPiiiiiiiy_param_6];
	ld.param.u32 	%r1024, [_Z19guaranteePathKernelPiiiiiiiy_param_4];
	ld.param.u32 	%r1022, [_Z19guaranteePathKernelPiiiiiiiy_param_3];
	mad.lo.s32 	%r1017, %r1024, %r595, %r1022;
	mul.wide.s32 	%rd111, %r1017, 4;
	add.s64 	%rd112, %rd1, %rd111;
	mov.b32 	%r1018, 2;
	st.global.u32 	[%rd112], %r1018;
	mad.lo.s32 	%r1019, %r1026, %r595, %r598;
	mul.wide.s32 	%rd113, %r1019, 4;
	add.s64 	%rd114, %rd1, %rd113;
	mov.b32 	%r1020, 3;
	st.global.u32 	[%rd114], %r1020;
$L__BB4_166:
	ret;

}
	// .globl	_Z10copyKernelPiiiiiiiy
.visible .entry _Z10copyKernelPiiiiiiiy(
	.param .u64 .ptr .align 1 _Z10copyKernelPiiiiiiiy_param_0,
	.param .u32 _Z10copyKernelPiiiiiiiy_param_1,
	.param .u32 _Z10copyKernelPiiiiiiiy_param_2,
	.param .u32 _Z10copyKernelPiiiiiiiy_param_3,
	.param .u32 _Z10copyKernelPiiiiiiiy_param_4,
	.param .u32 _Z10copyKernelPiiiiiiiy_param_5,
	.param .u32 _Z10copyKernelPiiiiiiiy_param_6,
	.param .u64 _Z10copyKernelPiiiiiiiy_param_7
)
{
	.local .align 8 .b8 	__local_depot5[48];
	.reg .b64 	%SP;
	.reg .b64 	%SPL;
	.reg .pred 	%p<70>;
	.reg .b32 	%r<1268>;
	.reg .b32 	%f<3>;
	.reg .b64 	%rd<39>;
	.reg .b64 	%fd<2>;
	// demoted variable
	.shared .align 4 .b8 _ZZ10copyKernelPiiiiiiiyE11shared_data[36];
	mov.u64 	%SPL, __local_depot5;
	ld.param.u32 	%r581, [_Z10copyKernelPiiiiiiiy_param_1];
	ld.param.u32 	%r582, [_Z10copyKernelPiiiiiiiy_param_2];
	ld.param.u32 	%r583, [_Z10copyKernelPiiiiiiiy_param_3];
	ld.param.u32 	%r584, [_Z10copyKernelPiiiiiiiy_param_4];
	ld.param.u32 	%r585, [_Z10copyKernelPiiiiiiiy_param_5];
	ld.param.u32 	%r586, [_Z10copyKernelPiiiiiiiy_param_6];
	ld.param.u64 	%rd11, [_Z10copyKernelPiiiiiiiy_param_7];
	add.u64 	%rd1, %SPL, 0;
	mov.u32 	%r587, %ctaid.x;
	mov.u32 	%r1, %ntid.x;
	mov.u32 	%r2, %tid.x;
	mad.lo.s32 	%r1267, %r587, %r1, %r2;
	mul.lo.s32 	%r4, %r582, %r581;
	mad.lo.s32 	%r5, %r584, %r581, %r583;
	mad.lo.s32 	%r6, %r586, %r581, %r585;
	mov.u32 	%r588, %tid.y;
	max.u32 	%r589, %r2, %r588;
	setp.gt.u32 	%p1, %r589, 2;
	@%p1 bra 	$L__BB5_4;
	setp.ne.s32 	%p2, %r2, 1;
	setp.ne.s32 	%p3, %r588, 1;
	or.pred  	%p4, %p2, %p3;
	@%p4 bra 	$L__BB5_3;
	mov.b32 	%r595, 4;
	st.shared.u32 	[_ZZ10copyKernelPiiiiiiiyE11shared_data+16], %r595;
	bra.uni 	$L__BB5_4;
$L__BB5_3:
	mov.u32 	%r590, _ZZ10copyKernelPiiiiiiiyE11shared_data;
	mad.lo.s32 	%r591, %r588, 12, %r590;
	shl.b32 	%r592, %r2, 2;
	add.s32 	%r593, %r591, %r592;
	mov.b32 	%r594, 1;
	st.shared.u32 	[%r593], %r594;
$L__BB5_4:
	bar.sync 	0;
	cvt.s64.s32 	%rd38, %r1267;
	add.s64 	%rd13, %rd11, %rd38;
	cvt.u32.u64 	%r596, %rd13;
	xor.b32  	%r597, %r596, -1429050551;
	mul.lo.s32 	%r598, %r597, 1099087573;
	{ .reg .b32 tmp; mov.b64 {tmp, %r599}, %rd13; }
	xor.b32  	%r600, %r599, -136515619;
	mul.lo.s32 	%r601, %r600, -1703105765;
	add.s32 	%r602, %r598, %r601;
	add.s32 	%r1261, %r602, 6615241;
	add.s32 	%r991, %r598, 123456789;
	st.local.v2.u32 	[%rd1], {%r1261, %r991};
	xor.b32  	%r990, %r598, 362436069;
	add.s32 	%r989, %r601, 521288629;
	st.local.v2.u32 	[%rd1+8], {%r990, %r989};
	xor.b32  	%r988, %r601, 88675123;
	add.s32 	%r987, %r598, 5783321;
	st.local.v2.u32 	[%rd1+16], {%r988, %r987};
	setp.eq.s32 	%p5, %r1267, 0;
	@%p5 bra 	$L__BB5_119;
	mov.b32 	%r974, 0;
$L__BB5_6:
	mov.u64 	%rd3, %rd38;
	and.b64  	%rd4, %rd3, 3;
	setp.eq.s64 	%p6, %rd4, 0;
	@%p6 bra 	$L__BB5_118;
	mul.wide.u32 	%rd14, %r974, 3200;
	mov.u64 	%rd15, precalc_xorwow_matrix;
	add.s64 	%rd5, %rd15, %rd14;
	mov.b32 	%r987, 0;
	mov.u32 	%r988, %r987;
	mov.u32 	%r989, %r987;
	mov.u32 	%r990, %r987;
	mov.u32 	%r991, %r987;
	mov.u32 	%r980, %r987;
$L__BB5_8:
	mul.wide.u32 	%rd16, %r980, 4;
	add.s64 	%rd17, %rd1, %rd16;
	ld.local.u32 	%r26, [%rd17+4];
	shl.b32 	%r27, %r980, 5;
	mov.b32 	%r986, 0;
$L__BB5_9:
	.pragma "nounroll";
	shr.u32 	%r606, %r26, %r986;
	and.b32  	%r607, %r606, 1;
	setp.eq.b32 	%p7, %r607, 1;
	not.pred 	%p8, %p7;
	add.s32 	%r608, %r27, %r986;
	mul.lo.s32 	%r609, %r608, 5;
	mul.wide.u32 	%rd18, %r609, 4;
	add.s64 	%rd6, %rd5, %rd18;
	@%p8 bra 	$L__BB5_11;
	ld.global.u32 	%r610, [%rd6];
	xor.b32  	%r991, %r991, %r610;
	ld.global.u32 	%r611, [%rd6+4];
	xor.b32  	%r990, %r990, %r611;
	ld.global.u32 	%r612, [%rd6+8];
	xor.b32  	%r989, %r989, %r612;
	ld.global.u32 	%r613, [%rd6+12];
	xor.b32  	%r988, %r988, %r613;
	ld.global.u32 	%r614, [%rd6+16];
	xor.b32  	%r987, %r987, %r614;
$L__BB5_11:
	and.b32  	%r616, %r606, 2;
	setp.eq.s32 	%p9, %r616, 0;
	@%p9 bra 	$L__BB5_13;
	ld.global.u32 	%r617, [%rd6+20];
	xor.b32  	%r991, %r991, %r617;
	ld.global.u32 	%r618, [%rd6+24];
	xor.b32  	%r990, %r990, %r618;
	ld.global.u32 	%r619, [%rd6+28];
	xor.b32  	%r989, %r989, %r619;
	ld.global.u32 	%r620, [%rd6+32];
	xor.b32  	%r988, %r988, %r620;
	ld.global.u32 	%r621, [%rd6+36];
	xor.b32  	%r987, %r987, %r621;
$L__BB5_13:
	and.b32  	%r623, %r606, 4;
	setp.eq.s32 	%p10, %r623, 0;
	@%p10 bra 	$L__BB5_15;
	ld.global.u32 	%r624, [%rd6+40];
	xor.b32  	%r991, %r991, %r624;
	ld.global.u32 	%r625, [%rd6+44];
	xor.b32  	%r990, %r990, %r625;
	ld.global.u32 	%r626, [%rd6+48];
	xor.b32  	%r989, %r989, %r626;
	ld.global.u32 	%r627, [%rd6+52];
	xor.b32  	%r988, %r988, %r627;
	ld.global.u32 	%r628, [%rd6+56];
	xor.b32  	%r987, %r987, %r628;
$L__BB5_15:
	and.b32  	%r630, %r606, 8;
	setp.eq.s32 	%p11, %r630, 0;
	@%p11 bra 	$L__BB5_17;
	ld.global.u32 	%r631, [%rd6+60];
	xor.b32  	%r991, %r991, %r631;
	ld.global.u32 	%r632, [%rd6+64];
	xor.b32  	%r990, %r990, %r632;
	ld.global.u32 	%r633, [%rd6+68];
	xor.b32  	%r989, %r989, %r633;
	ld.global.u32 	%r634, [%rd6+72];
	xor.b32  	%r988, %r988, %r634;
	ld.global.u32 	%r635, [%rd6+76];
	xor.b32  	%r987, %r987, %r635;
$L__BB5_17:
	and.b32  	%r637, %r606, 16;
	setp.eq.s32 	%p12, %r637, 0;
	@%p12 bra 	$L__BB5_19;
	ld.global.u32 	%r638, [%rd6+80];
	xor.b32  	%r991, %r991, %r638;
	ld.global.u32 	%r639, [%rd6+84];
	xor.b32  	%r990, %r990, %r639;
	ld.global.u32 	%r640, [%rd6+88];
	xor.b32  	%r989, %r989, %r640;
	ld.global.u32 	%r641, [%rd6+92];
	xor.b32  	%r988, %r988, %r641;
	ld.global.u32 	%r642, [%rd6+96];
	xor.b32  	%r987, %r987, %r642;
$L__BB5_19:
	and.b32  	%r644, %r606, 32;
	setp.eq.s32 	%p13, %r644, 0;
	@%p13 bra 	$L__BB5_21;
	ld.global.u32 	%r645, [%rd6+100];
	xor.b32  	%r991, %r991, %r645;
	ld.global.u32 	%r646, [%rd6+104];
	xor.b32  	%r990, %r990, %r646;
	ld.global.u32 	%r647, [%rd6+108];
	xor.b32  	%r989, %r989, %r647;
	ld.global.u32 	%r648, [%rd6+112];
	xor.b32  	%r988, %r988, %r648;
	ld.global.u32 	%r649, [%rd6+116];
	xor.b32  	%r987, %r987, %r649;
$L__BB5_21:
	and.b32  	%r651, %r606, 64;
	setp.eq.s32 	%p14, %r651, 0;
	@%p14 bra 	$L__BB5_23;
	ld.global.u32 	%r652, [%rd6+120];
	xor.b32  	%r991, %r991, %r652;
	ld.global.u32 	%r653, [%rd6+124];
	xor.b32  	%r990, %r990, %r653;
	ld.global.u32 	%r654, [%rd6+128];
	xor.b32  	%r989, %r989, %r654;
	ld.global.u32 	%r655, [%rd6+132];
	xor.b32  	%r988, %r988, %r655;
	ld.global.u32 	%r656, [%rd6+136];
	xor.b32  	%r987, %r987, %r656;
$L__BB5_23:
	and.b32  	%r658, %r606, 128;
	setp.eq.s32 	%p15, %r658, 0;
	@%p15 bra 	$L__BB5_25;
	ld.global.u32 	%r659, [%rd6+140];
	xor.b32  	%r991, %r991, %r659;
	ld.global.u32 	%r660, [%rd6+144];
	xor.b32  	%r990, %r990, %r660;
	ld.global.u32 	%r661, [%rd6+148];
	xor.b32  	%r989, %r989, %r661;
	ld.global.u32 	%r662, [%rd6+152];
	xor.b32  	%r988, %r988, %r662;
	ld.global.u32 	%r663, [%rd6+156];
	xor.b32  	%r987, %r987, %r663;
$L__BB5_25:
	and.b32  	%r665, %r606, 256;
	setp.eq.s32 	%p16, %r665, 0;
	@%p16 bra 	$L__BB5_27;
	ld.global.u32 	%r666, [%rd6+160];
	xor.b32  	%r991, %r991, %r666;
	ld.global.u32 	%r667, [%rd6+164];
	xor.b32  	%r990, %r990, %r667;
	ld.global.u32 	%r668, [%rd6+168];
	xor.b32  	%r989, %r989, %r668;
	ld.global.u32 	%r669, [%rd6+172];
	xor.b32  	%r988, %r988, %r669;
	ld.global.u32 	%r670, [%rd6+176];
	xor.b32  	%r987, %r987, %r670;
$L__BB5_27:
	and.b32  	%r672, %r606, 512;
	setp.eq.s32 	%p17, %r672, 0;
	@%p17 bra 	$L__BB5_29;
	ld.global.u32 	%r673, [%rd6+180];
	xor.b32  	%r991, %r991, %r673;
	ld.global.u32 	%r674, [%rd6+184];
	xor.b32  	%r990, %r990, %r674;
	ld.global.u32 	%r675, [%rd6+188];
	xor.b32  	%r989, %r989, %r675;
	ld.global.u32 	%r676, [%rd6+192];
	xor.b32  	%r988, %r988, %r676;
	ld.global.u32 	%r677, [%rd6+196];
	xor.b32  	%r987, %r987, %r677;
$L__BB5_29:
	and.b32  	%r679, %r606, 1024;
	setp.eq.s32 	%p18, %r679, 0;
	@%p18 bra 	$L__BB5_31;
	ld.global.u32 	%r680, [%rd6+200];
	xor.b32  	%r991, %r991, %r680;
	ld.global.u32 	%r681, [%rd6+204];
	xor.b32  	%r990, %r990, %r681;
	ld.global.u32 	%r682, [%rd6+208];
	xor.b32  	%r989, %r989, %r682;
	ld.global.u32 	%r683, [%rd6+212];
	xor.b32  	%r988, %r988, %r683;
	ld.global.u32 	%r684, [%rd6+216];
	xor.b32  	%r987, %r987, %r684;
$L__BB5_31:
	and.b32  	%r686, %r606, 2048;
	setp.eq.s32 	%p19, %r686, 0;
	@%p19 bra 	$L__BB5_33;
	ld.global.u32 	%r687, [%rd6+220];
	xor.b32  	%r991, %r991, %r687;
	ld.global.u32 	%r688, [%rd6+224];
	xor.b32  	%r990, %r990, %r688;
	ld.global.u32 	%r689, [%rd6+228];
	xor.b32  	%r989, %r989, %r689;
	ld.global.u32 	%r690, [%rd6+232];
	xor.b32  	%r988, %r988, %r690;
	ld.global.u32 	%r691, [%rd6+236];
	xor.b32  	%r987, %r987, %r691;
$L__BB5_33:
	and.b32  	%r693, %r606, 4096;
	setp.eq.s32 	%p20, %r693, 0;
	@%p20 bra 	$L__BB5_35;
	ld.global.u32 	%r694, [%rd6+240];
	xor.b32  	%r991, %r991, %r694;
	ld.global.u32 	%r695, [%rd6+244];
	xor.b32  	%r990, %r990, %r695;
	ld.global.u32 	%r696, [%rd6+248];
	xor.b32  	%r989, %r989, %r696;
	ld.global.u32 	%r697, [%rd6+252];
	xor.b32  	%r988, %r988, %r697;
	ld.global.u32 	%r698, [%rd6+256];
	xor.b32  	%r987, %r987, %r698;
$L__BB5_35:
	and.b32  	%r700, %r606, 8192;
	setp.eq.s32 	%p21, %r700, 0;
	@%p21 bra 	$L__BB5_37;
	ld.global.u32 	%r701, [%rd6+260];
	xor.b32  	%r991, %r991, %r701;
	ld.global.u32 	%r702, [%rd6+264];
	xor.b32  	%r990, %r990, %r702;
	ld.global.u32 	%r703, [%rd6+268];
	xor.b32  	%r989, %r989, %r703;
	ld.global.u32 	%r704, [%rd6+272];
	xor.b32  	%r988, %r988, %r704;
	ld.global.u32 	%r705, [%rd6+276];
	xor.b32  	%r987, %r987, %r705;
$L__BB5_37:
	and.b32  	%r707, %r606, 16384;
	setp.eq.s32 	%p22, %r707, 0;
	@%p22 bra 	$L__BB5_39;
	ld.global.u32 	%r708, [%rd6+280];
	xor.b32  	%r991, %r991, %r708;
	ld.global.u32 	%r709, [%rd6+284];
	xor.b32  	%r990, %r990, %r709;
	ld.global.u32 	%r710, [%rd6+288];
	xor.b32  	%r989, %r989, %r710;
	ld.global.u32 	%r711, [%rd6+292];
	xor.b32  	%r988, %r988, %r711;
	ld.global.u32 	%r712, [%rd6+296];
	xor.b32  	%r987, %r987, %r712;
$L__BB5_39:
	and.b32  	%r714, %r606, 32768;
	setp.eq.s32 	%p23, %r714, 0;
	@%p23 bra 	$L__BB5_41;
	ld.global.u32 	%r715, [%rd6+300];
	xor.b32  	%r991, %r991, %r715;
	ld.global.u32 	%r716, [%rd6+304];
	xor.b32  	%r990, %r990, %r716;
	ld.global.u32 	%r717, [%rd6+308];
	xor.b32  	%r989, %r989, %r717;
	ld.global.u32 	%r718, [%rd6+312];
	xor.b32  	%r988, %r988, %r718;
	ld.global.u32 	%r719, [%rd6+316];
	xor.b32  	%r987, %r987, %r719;
$L__BB5_41:
	add.s32 	%r986, %r986, 16;
	setp.ne.s32 	%p24, %r986, 32;
	@%p24 bra 	$L__BB5_9;
	mad.lo.s32 	%r720, %r980, -31, %r27;
	add.s32 	%r980, %r720, 1;
	setp.ne.s32 	%p25, %r980, 5;
	@%p25 bra 	$L__BB5_8;
	st.local.u32 	[%rd1+4], %r991;
	st.local.v2.u32 	[%rd1+8], {%r990, %r989};
	st.local.v2.u32 	[%rd1+16], {%r988, %r987};
	setp.eq.s64 	%p26, %rd4, 1;
	@%p26 bra 	$L__BB5_118;
	mov.b32 	%r987, 0;
	mov.u32 	%r988, %r987;
	mov.u32 	%r989, %r987;
	mov.u32 	%r990, %r987;
	mov.u32 	%r991, %r987;
	mov.u32 	%r1072, %r987;
$L__BB5_45:
	mul.wide.u32 	%rd19, %r1072, 4;
	add.s64 	%rd20, %rd1, %rd19;
	ld.local.u32 	%r202, [%rd20+4];
	shl.b32 	%r203, %r1072, 5;
	mov.b32 	%r1078, 0;
$L__BB5_46:
	.pragma "nounroll";
	shr.u32 	%r723, %r202, %r1078;
	and.b32  	%r724, %r723, 1;
	setp.eq.b32 	%p27, %r724, 1;
	not.pred 	%p28, %p27;
	add.s32 	%r725, %r203, %r1078;
	mul.lo.s32 	%r726, %r725, 5;
	mul.wide.u32 	%rd21, %r726, 4;
	add.s64 	%rd7, %rd5, %rd21;
	@%p28 bra 	$L__BB5_48;
	ld.global.u32 	%r727, [%rd7];
	xor.b32  	%r991, %r991, %r727;
	ld.global.u32 	%r728, [%rd7+4];
	xor.b32  	%r990, %r990, %r728;
	ld.global.u32 	%r729, [%rd7+8];
	xor.b32  	%r989, %r989, %r729;
	ld.global.u32 	%r730, [%rd7+12];
	xor.b32  	%r988, %r988, %r730;
	ld.global.u32 	%r731, [%rd7+16];
	xor.b32  	%r987, %r987, %r731;
$L__BB5_48:
	and.b32  	%r733, %r723, 2;
	setp.eq.s32 	%p29, %r733, 0;
	@%p29 bra 	$L__BB5_50;
	ld.global.u32 	%r734, [%rd7+20];
	xor.b32  	%r991, %r991, %r734;
	ld.global.u32 	%r735, [%rd7+24];
	xor.b32  	%r990, %r990, %r735;
	ld.global.u32 	%r736, [%rd7+28];
	xor.b32  	%r989, %r989, %r736;
	ld.global.u32 	%r737, [%rd7+32];
	xor.b32  	%r988, %r988, %r737;
	ld.global.u32 	%r738, [%rd7+36];
	xor.b32  	%r987, %r987, %r738;
$L__BB5_50:
	and.b32  	%r740, %r723, 4;
	setp.eq.s32 	%p30, %r740, 0;
	@%p30 bra 	$L__BB5_52;
	ld.global.u32 	%r741, [%rd7+40];
	xor.b32  	%r991, %r991, %r741;
	ld.global.u32 	%r742, [%rd7+44];
	xor.b32  	%r990, %r990, %r742;
	ld.global.u32 	%r743, [%rd7+48];
	xor.b32  	%r989, %r989, %r743;
	ld.global.u32 	%r744, [%rd7+52];
	xor.b32  	%r988, %r988, %r744;
	ld.global.u32 	%r745, [%rd7+56];
	xor.b32  	%r987, %r987, %r745;
$L__BB5_52:
	and.b32  	%r747, %r723, 8;
	setp.eq.s32 	%p31, %r747, 0;
	@%p31 bra 	$L__BB5_54;
	ld.global.u32 	%r748, [%rd7+60];
	xor.b32  	%r991, %r991, %r748;
	ld.global.u32 	%r749, [%rd7+64];
	xor.b32  	%r990, %r990, %r749;
	ld.global.u32 	%r750, [%rd7+68];
	xor.b32  	%r989, %r989, %r750;
	ld.global.u32 	%r751, [%rd7+72];
	xor.b32  	%r988, %r988, %r751;
	ld.global.u32 	%r752, [%rd7+76];
	xor.b32  	%r987, %r987, %r752;
$L__BB5_54:
	and.b32  	%r754, %r723, 16;
	setp.eq.s32 	%p32, %r754, 0;
	@%p32 bra 	$L__BB5_56;
	ld.global.u32 	%r755, [%rd7+80];
	xor.b32  	%r991, %r991, %r755;
	ld.global.u32 	%r756, [%rd7+84];
	xor.b32  	%r990, %r990, %r756;
	ld.global.u32 	%r757, [%rd7+88];
	xor.b32  	%r989, %r989, %r757;
	ld.global.u32 	%r758, [%rd7+92];
	xor.b32  	%r988, %r988, %r758;
	ld.global.u32 	%r759, [%rd7+96];
	xor.b32  	%r987, %r987, %r759;
$L__BB5_56:
	and.b32  	%r761, %r723, 32;
	setp.eq.s32 	%p33, %r761, 0;
	@%p33 bra 	$L__BB5_58;
	ld.global.u32 	%r762, [%rd7+100];
	xor.b32  	%r991, %r991, %r762;
	ld.global.u32 	%r763, [%rd7+104];
	xor.b32  	%r990, %r990, %r763;
	ld.global.u32 	%r764, [%rd7+108];
	xor.b32  	%r989, %r989, %r764;
	ld.global.u32 	%r765, [%rd7+112];
	xor.b32  	%r988, %r988, %r765;
	ld.global.u32 	%r766, [%rd7+116];
	xor.b32  	%r987, %r987, %r766;
$L__BB5_58:
	and.b32  	%r768, %r723, 64;
	setp.eq.s32 	%p34, %r768, 0;
	@%p34 bra 	$L__BB5_60;
	ld.global.u32 	%r769, [%rd7+120];
	xor.b32  	%r991, %r991, %r769;
	ld.global.u32 	%r770, [%rd7+124];
	xor.b32  	%r990, %r990, %r770;
	ld.global.u32 	%r771, [%rd7+128];
	xor.b32  	%r989, %r989, %r771;
	ld.global.u32 	%r772, [%rd7+132];
	xor.b32  	%r988, %r988, %r772;
	ld.global.u32 	%r773, [%rd7+136];
	xor.b32  	%r987, %r987, %r773;
$L__BB5_60:
	and.b32  	%r775, %r723, 128;
	setp.eq.s32 	%p35, %r775, 0;
	@%p35 bra 	$L__BB5_62;
	ld.global.u32 	%r776, [%rd7+140];
	xor.b32  	%r991, %r991, %r776;
	ld.global.u32 	%r777, [%rd7+144];
	xor.b32  	%r990, %r990, %r777;
	ld.global.u32 	%r778, [%rd7+148];
	xor.b32  	%r989, %r989, %r778;
	ld.global.u32 	%r779, [%rd7+152];
	xor.b32  	%r988, %r988, %r779;
	ld.global.u32 	%r780, [%rd7+156];
	xor.b32  	%r987, %r987, %r780;
$L__BB5_62:
	and.b32  	%r782, %r723, 256;
	setp.eq.s32 	%p36, %r782, 0;
	@%p36 bra 	$L__BB5_64;
	ld.global.u32 	%r783, [%rd7+160];
	xor.b32  	%r991, %r991, %r783;
	ld.global.u32 	%r784, [%rd7+164];
	xor.b32  	%r990, %r990, %r784;
	ld.global.u32 	%r785, [%rd7+168];
	xor.b32  	%r989, %r989, %r785;
	ld.global.u32 	%r786, [%rd7+172];
	xor.b32  	%r988, %r988, %r786;
	ld.global.u32 	%r787, [%rd7+176];
	xor.b32  	%r987, %r987, %r787;
$L__BB5_64:
	and.b32  	%r789, %r723, 512;
	setp.eq.s32 	%p37, %r789, 0;
	@%p37 bra 	$L__BB5_66;
	ld.global.u32 	%r790, [%rd7+180];
	xor.b32  	%r991, %r991, %r790;
	ld.global.u32 	%r791, [%rd7+184];
	xor.b32  	%r990, %r990, %r791;
	ld.global.u32 	%r792, [%rd7+188];
	xor.b32  	%r989, %r989, %r792;
	ld.global.u32 	%r793, [%rd7+192];
	xor.b32  	%r988, %r988, %r793;
	ld.global.u32 	%r794, [%rd7+196];
	xor.b32  	%r987, %r987, %r794;
$L__BB5_66:
	and.b32  	%r796, %r723, 1024;
	setp.eq.s32 	%p38, %r796, 0;
	@%p38 bra 	$L__BB5_68;
	ld.global.u32 	%r797, [%rd7+200];
	xor.b32  	%r991, %r991, %r797;
	ld.global.u32 	%r798, [%rd7+204];
	xor.b32  	%r990, %r990, %r798;
	ld.global.u32 	%r799, [%rd7+208];
	xor.b32  	%r989, %r989, %r799;
	ld.global.u32 	%r800, [%rd7+212];
	xor.b32  	%r988, %r988, %r800;
	ld.global.u32 	%r801, [%rd7+216];
	xor.b32  	%r987, %r987, %r801;
$L__BB5_68:
	and.b32  	%r803, %r723, 2048;
	setp.eq.s32 	%p39, %r803, 0;
	@%p39 bra 	$L__BB5_70;
	ld.global.u32 	%r804, [%rd7+220];
	xor.b32  	%r991, %r991, %r804;
	ld.global.u32 	%r805, [%rd7+224];
	xor.b32  	%r990, %r990, %r805;
	ld.global.u32 	%r806, [%rd7+228];
	xor.b32  	%r989, %r989, %r806;
	ld.global.u32 	%r807, [%rd7+232];
	xor.b32  	%r988, %r988, %r807;
	ld.global.u32 	%r808, [%rd7+236];
	xor.b32  	%r987, %r987, %r808;
$L__BB5_70:
	and.b32  	%r810, %r723, 4096;
	setp.eq.s32 	%p40, %r810, 0;
	@%p40 bra 	$L__BB5_72;
	ld.global.u32 	%r811, [%rd7+240];
	xor.b32  	%r991, %r991, %r811;
	ld.global.u32 	%r812, [%rd7+244];
	xor.b32  	%r990, %r990, %r812;
	ld.global.u32 	%r813, [%rd7+248];
	xor.b32  	%r989, %r989, %r813;
	ld.global.u32 	%r814, [%rd7+252];
	xor.b32  	%r988, %r988, %r814;
	ld.global.u32 	%r815, [%rd7+256];
	xor.b32  	%r987, %r987, %r815;
$L__BB5_72:
	and.b32  	%r817, %r723, 8192;
	setp.eq.s32 	%p41, %r817, 0;
	@%p41 bra 	$L__BB5_74;
	ld.global.u32 	%r818, [%rd7+260];
	xor.b32  	%r991, %r991, %r818;
	ld.global.u32 	%r819, [%rd7+264];
	xor.b32  	%r990, %r990, %r819;
	ld.global.u32 	%r820, [%rd7+268];
	xor.b32  	%r989, %r989, %r820;
	ld.global.u32 	%r821, [%rd7+272];
	xor.b32  	%r988, %r988, %r821;
	ld.global.u32 	%r822, [%rd7+276];
	xor.b32  	%r987, %r987, %r822;
$L__BB5_74:
	and.b32  	%r824, %r723, 16384;
	setp.eq.s32 	%p42, %r824, 0;
	@%p42 bra 	$L__BB5_76;
	ld.global.u32 	%r825, [%rd7+280];
	xor.b32  	%r991, %r991, %r825;
	ld.global.u32 	%r826, [%rd7+284];
	xor.b32  	%r990, %r990, %r826;
	ld.global.u32 	%r827, [%rd7+288];
	xor.b32  	%r989, %r989, %r827;
	ld.global.u32 	%r828, [%rd7+292];
	xor.b32  	%r988, %r988, %r828;
	ld.global.u32 	%r829, [%rd7+296];
	xor.b32  	%r987, %r987, %r829;
$L__BB5_76:
	and.b32  	%r831, %r723, 32768;
	setp.eq.s32 	%p43, %r831, 0;
	@%p43 bra 	$L__BB5_78;
	ld.global.u32 	%r832, [%rd7+300];
	xor.b32  	%r991, %r991, %r832;
	ld.global.u32 	%r833, [%rd7+304];
	xor.b32  	%r990, %r990, %r833;
	ld.global.u32 	%r834, [%rd7+308];
	xor.b32  	%r989, %r989, %r834;
	ld.global.u32 	%r835, [%rd7+312];
	xor.b32  	%r988, %r988, %r835;
	ld.global.u32 	%r836, [%rd7+316];
	xor.b32  	%r987, %r987, %r836;
$L__BB5_78:
	add.s32 	%r1078, %r1078, 16;
	setp.ne.s32 	%p44, %r1078, 32;
	@%p44 bra 	$L__BB5_46;
	mad.lo.s32 	%r837, %r1072, -31, %r203;
	add.s32 	%r1072, %r837, 1;
	setp.ne.s32 	%p45, %r1072, 5;
	@%p45 bra 	$L__BB5_45;
	st.local.u32 	[%rd1+4], %r991;
	st.local.v2.u32 	[%rd1+8], {%r990, %r989};
	st.local.v2.u32 	[%rd1+16], {%r988, %r987};
	setp.ne.s64 	%p46, %rd4, 3;
	@%p46 bra 	$L__BB5_118;
	mov.b32 	%r987, 0;
	mov.u32 	%r988, %r987;
	mov.u32 	%r989, %r987;
	mov.u32 	%r990, %r987;
	mov.u32 	%r991, %r987;
	mov.u32 	%r1164, %r987;
$L__BB5_82:
	mul.wide.u32 	%rd22, %r1164, 4;
	add.s64 	%rd23, %rd1, %rd22;
	ld.local.u32 	%r378, [%rd23+4];
	shl.b32 	%r379, %r1164, 5;
	mov.b32 	%r1170, 0;
$L__BB5_83:
	.pragma "nounroll";
	shr.u32 	%r840, %r378, %r1170;
	and.b32  	%r841, %r840, 1;
	setp.eq.b32 	%p47, %r841, 1;
	not.pred 	%p48, %p47;
	add.s32 	%r842, %r379, %r1170;
	mul.lo.s32 	%r843, %r842, 5;
	mul.wide.u32 	%rd24, %r843, 4;
	add.s64 	%rd8, %rd5, %rd24;
	@%p48 bra 	$L__BB5_85;
	ld.global.u32 	%r844, [%rd8];
	xor.b32  	%r991, %r991, %r844;
	ld.global.u32 	%r845, [%rd8+4];
	xor.b32  	%r990, %r990, %r845;
	ld.global.u32 	%r846, [%rd8+8];
	xor.b32  	%r989, %r989, %r846;
	ld.global.u32 	%r847, [%rd8+12];
	xor.b32  	%r988, %r988, %r847;
	ld.global.u32 	%r848, [%rd8+16];
	xor.b32  	%r987, %r987, %r848;
$L__BB5_85:
	and.b32  	%r850, %r840, 2;
	setp.eq.s32 	%p49, %r850, 0;
	@%p49 bra 	$L__BB5_87;
	ld.global.u32 	%r851, [%rd8+20];
	xor.b32  	%r991, %r991, %r851;
	ld.global.u32 	%r852, [%rd8+24];
	xor.b32  	%r990, %r990, %r852;
	ld.global.u32 	%r853, [%rd8+28];
	xor.b32  	%r989, %r989, %r853;
	ld.global.u32 	%r854, [%rd8+32];
	xor.b32  	%r988, %r988, %r854;
	ld.global.u32 	%r855, [%rd8+36];
	xor.b32  	%r987, %r987, %r855;
$L__BB5_87:
	and.b32  	%r857, %r840, 4;
	setp.eq.s32 	%p50, %r857, 0;
	@%p50 bra 	$L__BB5_89;
	ld.global.u32 	%r858, [%rd8+40];
	xor.b32  	%r991, %r991, %r858;
	ld.global.u32 	%r859, [%rd8+44];
	xor.b32  	%r990, %r990, %r859;
	ld.global.u32 	%r860, [%rd8+48];
	xor.b32  	%r989, %r989, %r860;
	ld.global.u32 	%r861, [%rd8+52];
	xor.b32  	%r988, %r988, %r861;
	ld.global.u32 	%r862, [%rd8+56];
	xor.b32  	%r987, %r987, %r862;
$L__BB5_89:
	and.b32  	%r864, %r840, 8;
	setp.eq.s32 	%p51, %r864, 0;
	@%p51 bra 	$L__BB5_91;
	ld.global.u32 	%r865, [%rd8+60];
	xor.b32  	%r991, %r991, %r865;
	ld.global.u32 	%r866, [%rd8+64];
	xor.b32  	%r990, %r990, %r866;
	ld.global.u32 	%r867, [%rd8+68];
	xor.b32  	%r989, %r989, %r867;
	ld.global.u32 	%r868, [%rd8+72];
	xor.b32  	%r988, %r988, %r868;
	ld.global.u32 	%r869, [%rd8+76];
	xor.b32  	%r987, %r987, %r869;
$L__BB5_91:
	and.b32  	%r871, %r840, 16;
	setp.eq.s32 	%p52, %r871, 0;
	@%p52 bra 	$L__BB5_93;
	ld.global.u32 	%r872, [%rd8+80];
	xor.b32  	%r991, %r991, %r872;
	ld.global.u32 	%r873, [%rd8+84];
	xor.b32  	%r990, %r990, %r873;
	ld.global.u32 	%r874, [%rd8+88];
	xor.b32  	%r989, %r989, %r874;
	ld.global.u32 	%r875, [%rd8+92];
	xor.b32  	%r988, %r988, %r875;
	ld.global.u32 	%r876, [%rd8+96];
	xor.b32  	%r987, %r987, %r876;
$L__BB5_93:
	and.b32  	%r878, %r840, 32;
	setp.eq.s32 	%p53, %r878, 0;
	@%p53 bra 	$L__BB5_95;
	ld.global.u32 	%r879, [%rd8+100];
	xor.b32  	%r991, %r991, %r879;
	ld.global.u32 	%r880, [%rd8+104];
	xor.b32  	%r990, %r990, %r880;
	ld.global.u32 	%r881, [%rd8+108];
	xor.b32  	%r989, %r989, %r881;
	ld.global.u32 	%r882, [%rd8+112];
	xor.b32  	%r988, %r988, %r882;
	ld.global.u32 	%r883, [%rd8+116];
	xor.b32  	%r987, %r987, %r883;
$L__BB5_95:
	and.b32  	%r885, %r840, 64;
	setp.eq.s32 	%p54, %r885, 0;
	@%p54 bra 	$L__BB5_97;
	ld.global.u32 	%r886, [%rd8+120];
	xor.b32  	%r991, %r991, %r886;
	ld.global.u32 	%r887, [%rd8+124];
	xor.b32  	%r990, %r990, %r887;
	ld.global.u32 	%r888, [%rd8+128];
	xor.b32  	%r989, %r989, %r888;
	ld.global.u32 	%r889, [%rd8+132];
	xor.b32  	%r988, %r988, %r889;
	ld.global.u32 	%r890, [%rd8+136];
	xor.b32  	%r987, %r987, %r890;
$L__BB5_97:
	and.b32  	%r892, %r840, 128;
	setp.eq.s32 	%p55, %r892, 0;
	@%p55 bra 	$L__BB5_99;
	ld.global.u32 	%r893, [%rd8+140];
	xor.b32  	%r991, %r991, %r893;
	ld.global.u32 	%r894, [%rd8+144];
	xor.b32  	%r990, %r990, %r894;
	ld.global.u32 	%r895, [%rd8+148];
	xor.b32  	%r989, %r989, %r895;
	ld.global.u32 	%r896, [%rd8+152];
	xor.b32  	%r988, %r988, %r896;
	ld.global.u32 	%r897, [%rd8+156];
	xor.b32  	%r987, %r987, %r897;
$L__BB5_99:
	and.b32  	%r899, %r840, 256;
	setp.eq.s32 	%p56, %r899, 0;
	@%p56 bra 	$L__BB5_101;
	ld.global.u32 	%r900, [%rd8+160];
	xor.b32  	%r991, %r991, %r900;
	ld.global.u32 	%r901, [%rd8+164];
	xor.b32  	%r990, %r990, %r901;
	ld.global.u32 	%r902, [%rd8+168];
	xor.b32  	%r989, %r989, %r902;
	ld.global.u32 	%r903, [%rd8+172];
	xor.b32  	%r988, %r988, %r903;
	ld.global.u32 	%r904, [%rd8+176];
	xor.b32  	%r987, %r987, %r904;
$L__BB5_101:
	and.b32  	%r906, %r840, 512;
	setp.eq.s32 	%p57, %r906, 0;
	@%p57 bra 	$L__BB5_103;
	ld.global.u32 	%r907, [%rd8+180];
	xor.b32  	%r991, %r991, %r907;
	ld.global.u32 	%r908, [%rd8+184];
	xor.b32  	%r990, %r990, %r908;
	ld.global.u32 	%r909, [%rd8+188];
	xor.b32  	%r989, %r989, %r909;
	ld.global.u32 	%r910, [%rd8+192];
	xor.b32  	%r988, %r988, %r910;
	ld.global.u32 	%r911, [%rd8+196];
	xor.b32  	%r987, %r987, %r911;
$L__BB5_103:
	and.b32  	%r913, %r840, 1024;
	setp.eq.s32 	%p58, %r913, 0;
	@%p58 bra 	$L__BB5_105;
	ld.global.u32 	%r914, [%rd8+200];
	xor.b32  	%r991, %r991, %r914;
	ld.global.u32 	%r915, [%rd8+204];
	xor.b32  	%r990, %r990, %r915;
	ld.global.u32 	%r916, [%rd8+208];
	xor.b32  	%r989, %r989, %r916;
	ld.global.u32 	%r917, [%rd8+212];
	xor.b32  	%r988, %r988, %r917;
	ld.global.u32 	%r918, [%rd8+216];
	xor.b32  	%r987, %r987, %r918;
$L__BB5_105:
	and.b32  	%r920, %r840, 2048;
	setp.eq.s32 	%p59, %r920, 0;
	@%p59 bra 	$L__BB5_107;
	ld.global.u32 	%r921, [%rd8+220];
	xor.b32  	%r991, %r991, %r921;
	ld.global.u32 	%r922, [%rd8+224];
	xor.b32  	%r990, %r990, %r922;
	ld.global.u32 	%r923, [%rd8+228];
	xor.b32  	%r989, %r989, %r923;
	ld.global.u32 	%r924, [%rd8+232];
	xor.b32  	%r988, %r988, %r924;
	ld.global.u32 	%r925, [%rd8+236];
	xor.b32  	%r987, %r987, %r925;
$L__BB5_107:
	and.b32  	%r927, %r840, 4096;
	setp.eq.s32 	%p60, %r927, 0;
	@%p60 bra 	$L__BB5_109;
	ld.global.u32 	%r928, [%rd8+240];
	xor.b32  	%r991, %r991, %r928;
	ld.global.u32 	%r929, [%rd8+244];
	xor.b32  	%r990, %r990, %r929;
	ld.global.u32 	%r930, [%rd8+248];
	xor.b32  	%r989, %r989, %r930;
	ld.global.u32 	%r931, [%rd8+252];
	xor.b32  	%r988, %r988, %r931;
	ld.global.u32 	%r932, [%rd8+256];
	xor.b32  	%r987, %r987, %r932;
$L__BB5_109:
	and.b32  	%r934, %r840, 8192;
	setp.eq.s32 	%p61, %r934, 0;
	@%p61 bra 	$L__BB5_111;
	ld.global.u32 	%r935, [%rd8+260];
	xor.b32  	%r991, %r991, %r935;
	ld.global.u32 	%r936, [%rd8+264];
	xor.b32  	%r990, %r990, %r936;
	ld.global.u32 	%r937, [%rd8+268];
	xor.b32  	%r989, %r989, %r937;
	ld.global.u32 	%r938, [%rd8+272];
	xor.b32  	%r988, %r988, %r938;
	ld.global.u32 	%r939, [%rd8+276];
	xor.b32  	%r987, %r987, %r939;
$L__BB5_111:
	and.b32  	%r941, %r840, 16384;
	setp.eq.s32 	%p62, %r941, 0;
	@%p62 bra 	$L__BB5_113;
	ld.global.u32 	%r942, [%rd8+280];
	xor.b32  	%r991, %r991, %r942;
	ld.global.u32 	%r943, [%rd8+284];
	xor.b32  	%r990, %r990, %r943;
	ld.global.u32 	%r944, [%rd8+288];
	xor.b32  	%r989, %r989, %r944;
	ld.global.u32 	%r945, [%rd8+292];
	xor.b32  	%r988, %r988, %r945;
	ld.global.u32 	%r946, [%rd8+296];
	xor.b32  	%r987, %r987, %r946;
$L__BB5_113:
	and.b32  	%r948, %r840, 32768;
	setp.eq.s32 	%p63, %r948, 0;
	@%p63 bra 	$L__BB5_115;
	ld.global.u32 	%r949, [%rd8+300];
	xor.b32  	%r991, %r991, %r949;
	ld.global.u32 	%r950, [%rd8+304];
	xor.b32  	%r990, %r990, %r950;
	ld.global.u32 	%r951, [%rd8+308];
	xor.b32  	%r989, %r989, %r951;
	ld.global.u32 	%r952, [%rd8+312];
	xor.b32  	%r988, %r988, %r952;
	ld.global.u32 	%r953, [%rd8+316];
	xor.b32  	%r987, %r987, %r953;
$L__BB5_115:
	add.s32 	%r1170, %r1170, 16;
	setp.ne.s32 	%p64, %r1170, 32;
	@%p64 bra 	$L__BB5_83;
	mad.lo.s32 	%r954, %r1164, -31, %r379;
	add.s32 	%r1164, %r954, 1;
	setp.ne.s32 	%p65, %r1164, 5;
	@%p65 bra 	$L__BB5_82;
	st.local.u32 	[%rd1+4], %r991;
	st.local.v2.u32 	[%rd1+8], {%r990, %r989};
	st.local.v2.u32 	[%rd1+16], {%r988, %r987};
$L__BB5_118:
	shr.u64 	%rd38, %rd3, 2;
	add.s32 	%r974, %r974, 1;
	setp.gt.u64 	%p66, %rd3, 3;
	@%p66 bra 	$L__BB5_6;
$L__BB5_119:
	setp.ge.s32 	%p67, %r1267, %r4;
	@%p67 bra 	$L__BB5_124;
	add.s32 	%r559, %r581, -2;
	add.s32 	%r560, %r582, -2;
	mov.u32 	%r955, %nctaid.x;
	mul.lo.s32 	%r561, %r1, %r955;
	ld.shared.u32 	%r562, [_ZZ10copyKernelPiiiiiiiyE11shared_data];
	ld.shared.u32 	%r563, [_ZZ10copyKernelPiiiiiiiyE11shared_data+4];
	ld.shared.u32 	%r564, [_ZZ10copyKernelPiiiiiiiyE11shared_data+8];
	ld.shared.u32 	%r565, [_ZZ10copyKernelPiiiiiiiyE11shared_data+12];
	ld.shared.u32 	%r566, [_ZZ10copyKernelPiiiiiiiyE11shared_data+16];
	ld.shared.u32 	%r567, [_ZZ10copyKernelPiiiiiiiyE11shared_data+20];
	ld.shared.u32 	%r568, [_ZZ10copyKernelPiiiiiiiyE11shared_data+24];
	ld.shared.u32 	%r569, [_ZZ10copyKernelPiiiiiiiyE11shared_data+28];
	ld.shared.u32 	%r570, [_ZZ10copyKernelPiiiiiiiyE11shared_data+32];
	mul.wide.s32 	%rd28, %r581, 4;
$L__BB5_121:
	mov.u32 	%r575, %r990;
	mov.u32 	%r990, %r989;
	mov.u32 	%r989, %r988;
	mov.u32 	%r988, %r987;
	shr.u32 	%r956, %r991, 2;
	xor.b32  	%r957, %r956, %r991;
	shl.b32 	%r958, %r988, 4;
	shl.b32 	%r959, %r957, 1;
	xor.b32  	%r960, %r959, %r958;
	xor.b32  	%r961, %r960, %r957;
	xor.b32  	%r987, %r961, %r988;
	add.s32 	%r1261, %r1261, 362437;
	add.s32 	%r962, %r987, %r1261;
	cvt.rn.f32.u32 	%f1, %r962;
	fma.rn.f32 	%f2, %f1, 0f2F800000, 0f2F000000;
	cvt.f64.f32 	%fd1, %f2;
	setp.geu.f64 	%p68, %fd1, 0d3F747AE147AE147B;
	@%p68 bra 	$L__BB5_123;
	ld.param.u64 	%rd36, [_Z10copyKernelPiiiiiiiy_param_0];
	rem.s32 	%r963, %r1267, %r559;
	div.s32 	%r964, %r1267, %r581;
	rem.s32 	%r965, %r964, %r560;
	mad.lo.s32 	%r966, %r965, %r581, %r963;
	cvta.to.global.u64 	%rd25, %rd36;
	mul.wide.s32 	%rd26, %r966, 4;
	add.s64 	%rd27, %rd25, %rd26;
	st.global.u32 	[%rd27], %r562;
	st.global.u32 	[%rd27+4], %r563;
	st.global.u32 	[%rd27+8], %r564;
	add.s64 	%rd29, %rd27, %rd28;
	st.global.u32 	[%rd29], %r565;
	st.global.u32 	[%rd29+4], %r566;
	st.global.u32 	[%rd29+8], %r567;
	add.s64 	%rd30, %rd29, %rd28;
	st.global.u32 	[%rd30], %r568;
	st.global.u32 	[%rd30+4], %r569;
	st.global.u32 	[%rd30+8], %r570;
$L__BB5_123:
	add.s32 	%r1267, %r1267, %r561;
	setp.lt.s32 	%p69, %r1267, %r4;
	mov.u32 	%r991, %r575;
	@%p69 bra 	$L__BB5_121;
$L__BB5_124:
	ld.param.u64 	%rd37, [_Z10copyKernelPiiiiiiiy_param_0];
	cvta.to.global.u64 	%rd31, %rd37;
	mul.wide.s32 	%rd32, %r5, 4;
	add.s64 	%rd33, %rd31, %rd32;
	mov.b32 	%r967, 2;
	st.global.u32 	[%rd33], %r967;
	mul.wide.s32 	%rd34, %r6, 4;
	add.s64 	%rd35, %rd31, %rd34;
	mov.b32 	%r968, 3;
	st.global.u32 	[%rd35], %r968;
	ret;

}
	// .globl	_Z24epsilonGreedyKernel_ctrlPfiff
.visible .entry _Z24epsilonGreedyKernel_ctrlPfiff(
	.param .u64 .ptr .align 1 _Z24epsilonGreedyKernel_ctrlPfiff_param_0,
	.param .u32 _Z24epsilonGreedyKernel_ctrlPfiff_param_1,
	.param .f32 _Z24epsilonGreedyKernel_ctrlPfiff_param_2,
	.param .f32 _Z24epsilonGreedyKernel_ctrlPfiff_param_3
)
{
	.reg .pred 	%p<5>;
	.reg .b32 	%r<12>;
	.reg .b32 	%f<42>;
	.reg .b64 	%rd<5>;

	ld.param.u64 	%rd1, [_Z24epsilonGreedyKernel_ctrlPfiff_param_0];
	ld.param.u32 	%r2, [_Z24epsilonGreedyKernel_ctrlPfiff_param_1];
	ld.param.f32 	%f1, [_Z24epsilonGreedyKernel_ctrlPfiff_param_2];
	ld.param.f32 	%f2, [_Z24epsilonGreedyKernel_ctrlPfiff_param_3];
	mov.u32 	%r3, %ctaid.x;
	mov.u32 	%r4, %ntid.x;
	mov.u32 	%r5, %tid.x;
	mad.lo.s32 	%r1, %r3, %r4, %r5;
	setp.ge.s32 	%p1, %r1, %r2;
	@%p1 bra 	$L__BB6_2;
	cvta.to.global.u64 	%rd2, %rd1;
	cvt.rn.f32.s32 	%f3, %r1;
	cvt.rn.f32.s32 	%f4, %r2;
	div.rn.f32 	%f5, %f3, %f4;
	div.rn.f32 	%f6, %f2, %f1;
	setp.lt.f32 	%p2, %f6, 0f00800000;
	mul.f32 	%f7, %f6, 0f4B000000;
	selp.f32 	%f8, %f7, %f6, %p2;
	selp.f32 	%f9, 0fC1B80000, 0f00000000, %p2;
	mov.b32 	%r6, %f8;
	add.s32 	%r7, %r6, -1059760811;
	and.b32  	%r8, %r7, -8388608;
	sub.s32 	%r9, %r6, %r8;
	mov.b32 	%f10, %r9;
	cvt.rn.f32.s32 	%f11, %r8;
	fma.rn.f32 	%f12, %f11, 0f34000000, %f9;
	add.f32 	%f13, %f10, 0fBF800000;
	fma.rn.f32 	%f14, %f13, 0fBE055027, 0f3E1039F6;
	fma.rn.f32 	%f15, %f14, %f13, 0fBDF8CDCC;
	fma.rn.f32 	%f16, %f15, %f13, 0f3E0F2955;
	fma.rn.f32 	%f17, %f16, %f13, 0fBE2AD8B9;
	fma.rn.f32 	%f18, %f17, %f13, 0f3E4CED0B;
	fma.rn.f32 	%f19, %f18, %f13, 0fBE7FFF22;
	fma.rn.f32 	%f20, %f19, %f13, 0f3EAAAA78;
	fma.rn.f32 	%f21, %f20, %f13, 0fBF000000;
	mul.f32 	%f22, %f13, %f21;
	fma.rn.f32 	%f23, %f22, %f13, %f13;
	fma.rn.f32 	%f24, %f12, 0f3F317218, %f23;
	setp.gt.u32 	%p3, %r6, 2139095039;
	fma.rn.f32 	%f25, %f8, 0f7F800000, 0f7F800000;
	selp.f32 	%f26, %f25, %f24, %p3;
	setp.eq.f32 	%p4, %f8, 0f00000000;
	selp.f32 	%f27, 0fFF800000, %f26, %p4;
	mul.f32 	%f28, %f5, %f27;
	fma.rn.f32 	%f29, %f28, 0f3BBB989D, 0f3F000000;
	cvt.sat.f32.f32 	%f30, %f29;
	mov.f32 	%f31, 0f4B400001;
	mov.f32 	%f32, 0f437C0000;
	fma.rm.f32 	%f33, %f30, %f32, %f31;
	add.f32 	%f34, %f33, 0fCB40007F;
	neg.f32 	%f35, %f34;
	fma.rn.f32 	%f36, %f28, 0f3FB8AA3B, %f35;
	fma.rn.f32 	%f37, %f28, 0f32A57060, %f36;
	mov.b32 	%r10, %f33;
	shl.b32 	%r11, %r10, 23;
	mov.b32 	%f38, %r11;
	ex2.approx.ftz.f32 	%f39, %f37;
	mul.f32 	%f40, %f39, %f38;
	mul.f32 	%f41, %f1, %f40;
	mul.wide.s32 	%rd3, %r1, 4;
	add.s64 	%rd4, %rd2, %rd3;
	st.global.f32 	[%rd4], %f41;
$L__BB6_2:
	ret;

}
	// .globl	_Z22randomArrayKernel_ctrlPiiiiiiiy
.visible .entry _Z22randomArrayKernel_ctrlPiiiiiiiy(
	.param .u64 .ptr .align 1 _Z22randomArrayKernel_ctrlPiiiiiiiy_param_0,
	.param .u32 _Z22randomArrayKernel_ctrlPiiiiiiiy_param_1,
	.param .u32 _Z22randomArrayKernel_ctrlPiiiiiiiy_param_2,
	.param .u32 _Z22randomArrayKernel_ctrlPiiiiiiiy_param_3,
	.param .u32 _Z22randomArrayKernel_ctrlPiiiiiiiy_param_4,
	.param .u32 _Z22randomArrayKernel_ctrlPiiiiiiiy_param_5,
	.param .u32 _Z22randomArrayKernel_ctrlPiiiiiiiy_param_6,
	.param .u64 _Z22randomArrayKernel_ctrlPiiiiiiiy_param_7
)
{
	.local .align 8 .b8 	__local_depot7[48];
	.reg .b64 	%SP;
	.reg .b64 	%SPL;
	.reg .pred 	%p<64>;
	.reg .b32 	%r<1213>;
	.reg .b32 	%f<3>;
	.reg .b64 	%rd<33>;
	.reg .b64 	%fd<2>;

	mov.u64 	%SPL, __local_depot7;
	ld.param.u32 	%r540, [_Z22randomArrayKernel_ctrlPiiiiiiiy_param_2];
	ld.param.u32 	%r541, [_Z22randomArrayKernel_ctrlPiiiiiiiy_param_3];
	ld.param.u32 	%r542, [_Z22randomArrayKernel_ctrlPiiiiiiiy_param_4];
	ld.param.u32 	%r543, [_Z22randomArrayKernel_ctrlPiiiiiiiy_param_5];
	ld.param.u32 	%r544, [_Z22randomArrayKernel_ctrlPiiiiiiiy_param_6];
	ld.param.u64 	%rd11, [_Z22randomArrayKernel_ctrlPiiiiiiiy_param_7];
	add.u64 	%rd1, %SPL, 0;
	mov.u32 	%r545, %ctaid.x;
	mov.u32 	%r546, %ntid.x;
	mov.u32 	%r547, %tid.x;
	mad.lo.s32 	%r548, %r545, %r546, %r547;
	mov.u32 	%r549, %ctaid.y;
	mov.u32 	%r550, %ntid.y;
	mov.u32 	%r551, %tid.y;
	mad.lo.s32 	%r552, %r549, %r550, %r551;
	mad.lo.s32 	%r553, %r540, %r552, %r548;
	cvt.s64.s32 	%rd2, %r553;
	cvt.u32.u64 	%r554, %rd11;
	xor.b32  	%r555, %r554, -1429050551;
	mul.lo.s32 	%r556, %r555, 1099087573;
	{ .reg .b32 tmp; mov.b64 {tmp, %r557}, %rd11; }
	xor.b32  	%r558, %r557, -136515619;
	mul.lo.s32 	%r559, %r558, -1703105765;
	add.s32 	%r560, %r556, %r559;
	add.s32 	%r1, %r560, 6615241;
	add.s32 	%r949, %r556, 123456789;
	st.local.v2.u32 	[%rd1], {%r1, %r949};
	xor.b32  	%r561, %r556, 362436069;
	add.s32 	%r562, %r559, 521288629;
	st.local.v2.u32 	[%rd1+8], {%r561, %r562};
	xor.b32  	%r563, %r559, 88675123;
	add.s32 	%r945, %r556, 5783321;
	st.local.v2.u32 	[%rd1+16], {%r563, %r945};
	setp.eq.s32 	%p1, %r553, 0;
	@%p1 bra 	$L__BB7_115;
	mov.b32 	%r932, 0;
	mov.u64 	%rd32, %rd2;
$L__BB7_2:
	mov.u64 	%rd3, %rd32;
	and.b64  	%rd4, %rd3, 3;
	setp.eq.s64 	%p2, %rd4, 0;
	@%p2 bra 	$L__BB7_114;
	mul.wide.u32 	%rd13, %r932, 3200;
	mov.u64 	%rd14, precalc_xorwow_matrix;
	add.s64 	%rd5, %rd14, %rd13;
	mov.b32 	%r945, 0;
	mov.u32 	%r946, %r945;
	mov.u32 	%r947, %r945;
	mov.u32 	%r948, %r945;
	mov.u32 	%r949, %r945;
	mov.u32 	%r938, %r945;
$L__BB7_4:
	mul.wide.u32 	%rd15, %r938, 4;
	add.s64 	%rd16, %rd1, %rd15;
	ld.local.u32 	%r13, [%rd16+4];
	shl.b32 	%r14, %r938, 5;
	mov.b32 	%r944, 0;
$L__BB7_5:
	.pragma "nounroll";
	shr.u32 	%r567, %r13, %r944;
	and.b32  	%r568, %r567, 1;
	setp.eq.b32 	%p3, %r568, 1;
	not.pred 	%p4, %p3;
	add.s32 	%r569, %r14, %r944;
	mul.lo.s32 	%r570, %r569, 5;
	mul.wide.u32 	%rd17, %r570, 4;
	add.s64 	%rd6, %rd5, %rd17;
	@%p4 bra 	$L__BB7_7;
	ld.global.u32 	%r571, [%rd6];
	xor.b32  	%r949, %r949, %r571;
	ld.global.u32 	%r572, [%rd6+4];
	xor.b32  	%r948, %r948, %r572;
	ld.global.u32 	%r573, [%rd6+8];
	xor.b32  	%r947, %r947, %r573;
	ld.global.u32 	%r574, [%rd6+12];
	xor.b32  	%r946, %r946, %r574;
	ld.global.u32 	%r575, [%rd6+16];
	xor.b32  	%r945, %r945, %r575;
$L__BB7_7:
	and.b32  	%r577, %r567, 2;
	setp.eq.s32 	%p5, %r577, 0;
	@%p5 bra 	$L__BB7_9;
	ld.global.u32 	%r578, [%rd6+20];
	xor.b32  	%r949, %r949, %r578;
	ld.global.u32 	%r579, [%rd6+24];
	xor.b32  	%r948, %r948, %r579;
	ld.global.u32 	%r580, [%rd6+28];
	xor.b32  	%r947, %r947, %r580;
	ld.global.u32 	%r581, [%rd6+32];
	xor.b32  	%r946, %r946, %r581;
	ld.global.u32 	%r582, [%rd6+36];
	xor.b32  	%r945, %r945, %r582;
$L__BB7_9:
	and.b32  	%r584, %r567, 4;
	setp.eq.s32 	%p6, %r584, 0;
	@%p6 bra 	$L__BB7_11;
	ld.global.u32 	%r585, [%rd6+40];
	xor.b32  	%r949, %r949, %r585;
	ld.global.u32 	%r586, [%rd6+44];
	xor.b32  	%r948, %r948, %r586;
	ld.global.u32 	%r587, [%rd6+48];
	xor.b32  	%r947, %r947, %r587;
	ld.global.u32 	%r588, [%rd6+52];
	xor.b32  	%r946, %r946, %r588;
	ld.global.u32 	%r589, [%rd6+56];
	xor.b32  	%r945, %r945, %r589;
$L__BB7_11:
	and.b32  	%r591, %r567, 8;
	setp.eq.s32 	%p7, %r591, 0;
	@%p7 bra 	$L__BB7_13;
	ld.global.u32 	%r592, [%rd6+60];
	xor.b32  	%r949, %r949, %r592;
	ld.global.u32 	%r593, [%rd6+64];
	xor.b32  	%r948, %r948, %r593;
	ld.global.u32 	%r594, [%rd6+68];
	xor.b32  	%r947, %r947, %r594;
	ld.global.u32 	%r595, [%rd6+72];
	xor.b32  	%r946, %r946, %r595;
	ld.global.u32 	%r596, [%rd6+76];
	xor.b32  	%r945, %r945, %r596;
$L__BB7_13:
	and.b32  	%r598, %r567, 16;
	setp.eq.s32 	%p8, %r598, 0;
	@%p8 bra 	$L__BB7_15;
	ld.global.u32 	%r599, [%rd6+80];
	xor.b32  	%r949, %r949, %r599;
	ld.global.u32 	%r600, [%rd6+84];
	xor.b32  	%r948, %r948, %r600;
	ld.global.u32 	%r601, [%rd6+88];
	xor.b32  	%r947, %r947, %r601;
	ld.global.u32 	%r602, [%rd6+92];
	xor.b32  	%r946, %r946, %r602;
	ld.global.u32 	%r603, [%rd6+96];
	xor.b32  	%r945, %r945, %r603;
$L__BB7_15:
	and.b32  	%r605, %r567, 32;
	setp.eq.s32 	%p9, %r605, 0;
	@%p9 bra 	$L__BB7_17;
	ld.global.u32 	%r606, [%rd6+100];
	xor.b32  	%r949, %r949, %r606;
	ld.global.u32 	%r607, [%rd6+104];
	xor.b32  	%r948, %r948, %r607;
	ld.global.u32 	%r608, [%rd6+108];
	xor.b32  	%r947, %r947, %r608;
	ld.global.u32 	%r609, [%rd6+112];
	xor.b32  	%r946, %r946, %r609;
	ld.global.u32 	%r610, [%rd6+116];
	xor.b32  	%r945, %r945, %r610;
$L__BB7_17:
	and.b32  	%r612, %r567, 64;
	setp.eq.s32 	%p10, %r612, 0;
	@%p10 bra 	$L__BB7_19;
	ld.global.u32 	%r613, [%rd6+120];
	xor.b32  	%r949, %r949, %r613;
	ld.global.u32 	%r614, [%rd6+124];
	xor.b32  	%r948, %r948, %r614;
	ld.global.u32 	%r615, [%rd6+128];
	xor.b32  	%r947, %r947, %r615;
	ld.global.u32 	%r616, [%rd6+132];
	xor.b32  	%r946, %r946, %r616;
	ld.global.u32 	%r617, [%rd6+136];
	xor.b32  	%r945, %r945, %r617;
$L__BB7_19:
	and.b32  	%r619, %r567, 128;
	setp.eq.s32 	%p11, %r619, 0;
	@%p11 bra 	$L__BB7_21;
	ld.global.u32 	%r620, [%rd6+140];
	xor.b32  	%r949, %r949, %r620;
	ld.global.u32 	%r621, [%rd6+144];
	xor.b32  	%r948, %r948, %r621;
	ld.global.u32 	%r622, [%rd6+148];
	xor.b32  	%r947, %r947, %r622;
	ld.global.u32 	%r623, [%rd6+152];
	xor.b32  	%r946, %r946, %r623;
	ld.global.u32 	%r624, [%rd6+156];
	xor.b32  	%r945, %r945, %r624;
$L__BB7_21:
	and.b32  	%r626, %r567, 256;
	setp.eq.s32 	%p12, %r626, 0;
	@%p12 bra 	$L__BB7_23;
	ld.global.u32 	%r627, [%rd6+160];
	xor.b32  	%r949, %r949, %r627;
	ld.global.u32 	%r628, [%rd6+164];
	xor.b32  	%r948, %r948, %r628;
	ld.global.u32 	%r629, [%rd6+168];
	xor.b32  	%r947, %r947, %r629;
	ld.global.u32 	%r630, [%rd6+172];
	xor.b32  	%r946, %r946, %r630;
	ld.global.u32 	%r631, [%rd6+176];
	xor.b32  	%r945, %r945, %r631;
$L__BB7_23:
	and.b32  	%r633, %r567, 512;
	setp.eq.s32 	%p13, %r633, 0;
	@%p13 bra 	$L__BB7_25;
	ld.global.u32 	%r634, [%rd6+180];
	xor.b32  	%r949, %r949, %r634;
	ld.global.u32 	%r635, [%rd6+184];
	xor.b32  	%r948, %r948, %r635;
	ld.global.u32 	%r636, [%rd6+188];
	xor.b32  	%r947, %r947, %r636;
	ld.global.u32 	%r637, [%rd6+192];
	xor.b32  	%r946, %r946, %r637;
	ld.global.u32 	%r638, [%rd6+196];
	xor.b32  	%r945, %r945, %r638;
$L__BB7_25:
	and.b32  	%r640, %r567, 1024;
	setp.eq.s32 	%p14, %r640, 0;
	@%p14 bra 	$L__BB7_27;
	ld.global.u32 	%r641, [%rd6+200];
	xor.b32  	%r949, %r949, %r641;
	ld.global.u32 	%r642, [%rd6+204];
	xor.b32  	%r948, %r948, %r642;
	ld.global.u32 	%r643, [%rd6+208];
	xor.b32  	%r947, %r947, %r643;
	ld.global.u32 	%r644, [%rd6+212];
	xor.b32  	%r946, %r946, %r644;
	ld.global.u32 	%r645, [%rd6+216];
	xor.b32  	%r945, %r945, %r645;
$L__BB7_27:
	and.b32  	%r647, %r567, 2048;
	setp.eq.s32 	%p15, %r647, 0;
	@%p15 bra 	$L__BB7_29;
	ld.global.u32 	%r648, [%rd6+220];
	xor.b32  	%r949, %r949, %r648;
	ld.global.u32 	%r649, [%rd6+224];
	xor.b32  	%r948, %r948, %r649;
	ld.global.u32 	%r650, [%rd6+228];
	xor.b32  	%r947, %r947, %r650;
	ld.global.u32 	%r651, [%rd6+232];
	xor.b32  	%r946, %r946, %r651;
	ld.global.u32 	%r652, [%rd6+236];
	xor.b32  	%r945, %r945, %r652;
$L__BB7_29:
	and.b32  	%r654, %r567, 4096;
	setp.eq.s32 	%p16, %r654, 0;
	@%p16 bra 	$L__BB7_31;
	ld.global.u32 	%r655, [%rd6+240];
	xor.b32  	%r949, %r949, %r655;
	ld.global.u32 	%r656, [%rd6+244];
	xor.b32  	%r948, %r948, %r656;
	ld.global.u32 	%r657, [%rd6+248];
	xor.b32  	%r947, %r947, %r657;
	ld.global.u32 	%r658, [%rd6+252];
	xor.b32  	%r946, %r946, %r658;
	ld.global.u32 	%r659, [%rd6+256];
	xor.b32  	%r945, %r945, %r659;
$L__BB7_31:
	and.b32  	%r661, %r567, 8192;
	setp.eq.s32 	%p17, %r661, 0;
	@%p17 bra 	$L__BB7_33;
	ld.global.u32 	%r662, [%rd6+260];
	xor.b32  	%r949, %r949, %r662;
	ld.global.u32 	%r663, [%rd6+264];
	xor.b32  	%r948, %r948, %r663;
	ld.global.u32 	%r664, [%rd6+268];
	xor.b32  	%r947, %r947, %r664;
	ld.global.u32 	%r665, [%rd6+272];
	xor.b32  	%r946, %r946, %r665;
	ld.global.u32 	%r666, [%rd6+276];
	xor.b32  	%r945, %r945, %r666;
$L__BB7_33:
	and.b32  	%r668, %r567, 16384;
	setp.eq.s32 	%p18, %r668, 0;
	@%p18 bra 	$L__BB7_35;
	ld.global.u32 	%r669, [%rd6+280];
	xor.b32  	%r949, %r949, %r669;
	ld.global.u32 	%r670, [%rd6+284];
	xor.b32  	%r948, %r948, %r670;
	ld.global.u32 	%r671, [%rd6+288];
	xor.b32  	%r947, %r947, %r671;
	ld.global.u32 	%r672, [%rd6+292];
	xor.b32  	%r946, %r946, %r672;
	ld.global.u32 	%r673, [%rd6+296];
	xor.b32  	%r945, %r945, %r673;
$L__BB7_35:
	and.b32  	%r675, %r567, 32768;
	setp.eq.s32 	%p19, %r675, 0;
	@%p19 bra 	$L__BB7_37;
	ld.global.u32 	%r676, [%rd6+300];
	xor.b32  	%r949, %r949, %r676;
	ld.global.u32 	%r677, [%rd6+304];
	xor.b32  	%r948, %r948, %r677;
	ld.global.u32 	%r678, [%rd6+308];
	xor.b32  	%r947, %r947, %r678;
	ld.global.u32 	%r679, [%rd6+312];
	xor.b32  	%r946, %r946, %r679;
	ld.global.u32 	%r680, [%rd6+316];
	xor.b32  	%r945, %r945, %r680;
$L__BB7_37:
	add.s32 	%r944, %r944, 16;
	setp.ne.s32 	%p20, %r944, 32;
	@%p20 bra 	$L__BB7_5;
	mad.lo.s32 	%r681, %r938, -31, %r14;
	add.s32 	%r938, %r681, 1;
	setp.ne.s32 	%p21, %r938, 5;
	@%p21 bra 	$L__BB7_4;
	st.local.u32 	[%rd1+4], %r949;
	st.local.v2.u32 	[%rd1+8], {%r948, %r947};
	st.local.v2.u32 	[%rd1+16], {%r946, %r945};
	setp.eq.s64 	%p22, %rd4, 1;
	@%p22 bra 	$L__BB7_114;
	mov.b32 	%r945, 0;
	mov.u32 	%r1038, %r945;
	mov.u32 	%r1039, %r945;
	mov.u32 	%r1040, %r945;
	mov.u32 	%r949, %r945;
	mov.u32 	%r1030, %r945;
$L__BB7_41:
	mul.wide.u32 	%rd18, %r1030, 4;
	add.s64 	%rd19, %rd1, %rd18;
	ld.local.u32 	%r189, [%rd19+4];
	shl.b32 	%r190, %r1030, 5;
	mov.b32 	%r1036, 0;
$L__BB7_42:
	.pragma "nounroll";
	shr.u32 	%r684, %r189, %r1036;
	and.b32  	%r685, %r684, 1;
	setp.eq.b32 	%p23, %r685, 1;
	not.pred 	%p24, %p23;
	add.s32 	%r686, %r190, %r1036;
	mul.lo.s32 	%r687, %r686, 5;
	mul.wide.u32 	%rd20, %r687, 4;
	add.s64 	%rd7, %rd5, %rd20;
	@%p24 bra 	$L__BB7_44;
	ld.global.u32 	%r688, [%rd7];
	xor.b32  	%r949, %r949, %r688;
	ld.global.u32 	%r689, [%rd7+4];
	xor.b32  	%r1040, %r1040, %r689;
	ld.global.u32 	%r690, [%rd7+8];
	xor.b32  	%r1039, %r1039, %r690;
	ld.global.u32 	%r691, [%rd7+12];
	xor.b32  	%r1038, %r1038, %r691;
	ld.global.u32 	%r692, [%rd7+16];
	xor.b32  	%r945, %r945, %r692;
$L__BB7_44:
	and.b32  	%r694, %r684, 2;
	setp.eq.s32 	%p25, %r694, 0;
	@%p25 bra 	$L__BB7_46;
	ld.global.u32 	%r695, [%rd7+20];
	xor.b32  	%r949, %r949, %r695;
	ld.global.u32 	%r696, [%rd7+24];
	xor.b32  	%r1040, %r1040, %r696;
	ld.global.u32 	%r697, [%rd7+28];
	xor.b32  	%r1039, %r1039, %r697;
	ld.global.u32 	%r698, [%rd7+32];
	xor.b32  	%r1038, %r1038, %r698;
	ld.global.u32 	%r699, [%rd7+36];
	xor.b32  	%r945, %r945, %r699;
$L__BB7_46:
	and.b32  	%r701, %r684, 4;
	setp.eq.s32 	%p26, %r701, 0;
	@%p26 bra 	$L__BB7_48;
	ld.global.u32 	%r702, [%rd7+40];
	xor.b32  	%r949, %r949, %r702;
	ld.global.u32 	%r703, [%rd7+44];
	xor.b32  	%r1040, %r1040, %r703;
	ld.global.u32 	%r704, [%rd7+48];
	xor.b32  	%r1039, %r1039, %r704;
	ld.global.u32 	%r705, [%rd7+52];
	xor.b32  	%r1038, %r1038, %r705;
	ld.global.u32 	%r706, [%rd7+56];
	xor.b32  	%r945, %r945, %r706;
$L__BB7_48:
	and.b32  	%r708, %r684, 8;
	setp.eq.s32 	%p27, %r708, 0;
	@%p27 bra 	$L__BB7_50;
	ld.global.u32 	%r709, [%rd7+60];
	xor.b32  	%r949, %r949, %r709;
	ld.global.u32 	%r710, [%rd7+64];
	xor.b32  	%r1040, %r1040, %r710;
	ld.global.u32 	%r711, [%rd7+68];
	xor.b32  	%r1039, %r1039, %r711;
	ld.global.u32 	%r712, [%rd7+72];
	xor.b32  	%r1038, %r1038, %r712;
	ld.global.u32 	%r713, [%rd7+76];
	xor.b32  	%r945, %r945, %r713;
$L__BB7_50:
	and.b32  	%r715, %r684, 16;
	setp.eq.s32 	%p28, %r715, 0;
	@%p28 bra 	$L__BB7_52;
	ld.global.u32 	%r716, [%rd7+80];
	xor.b32  	%r949, %r949, %r716;
	ld.global.u32 	%r717, [%rd7+84];
	xor.b32  	%r1040, %r1040, %r717;
	ld.global.u32 	%r718, [%rd7+88];
	xor.b32  	%r1039, %r1039, %r718;
	ld.global.u32 	%r719, [%rd7+92];
	xor.b32  	%r1038, %r1038, %r719;
	ld.global.u32 	%r720, [%rd7+96];
	xor.b32  	%r945, %r945, %r720;
$L__BB7_52:
	and.b32  	%r722, %r684, 32;
	setp.eq.s32 	%p29, %r722, 0;
	@%p29 bra 	$L__BB7_54;
	ld.global.u32 	%r723, [%rd7+100];
	xor.b32  	%r949, %r949, %r723;
	ld.global.u32 	%r724, [%rd7+104];
	xor.b32  	%r1040, %r1040, %r724;
	ld.global.u32 	%r725, [%rd7+108];
	xor.b32  	%r1039, %r1039, %r725;
	ld.global.u32 	%r726, [%rd7+112];
	xor.b32  	%r1038, %r1038, %r726;
	ld.global.u32 	%r727, [%rd7+116];
	xor.b32  	%r945, %r945, %r727;
$L__BB7_54:
	and.b32  	%r729, %r684, 64;
	setp.eq.s32 	%p30, %r729, 0;
	@%p30 bra 	$L__BB7_56;
	ld.global.u32 	%r730, [%rd7+120];
	xor.b32  	%r949, %r949, %r730;
	ld.global.u32 	%r731, [%rd7+124];
	xor.b32  	%r1040, %r1040, %r731;
	ld.global.u32 	%r732, [%rd7+128];
	xor.b32  	%r1039, %r1039, %r732;
	ld.global.u32 	%r733, [%rd7+132];
	xor.b32  	%r1038, %r1038, %r733;
	ld.global.u32 	%r734, [%rd7+136];
	xor.b32  	%r945, %r945, %r734;
$L__BB7_56:
	and.b32  	%r736, %r684, 128;
	setp.eq.s32 	%p31, %r736, 0;
	@%p31 bra 	$L__BB7_58;
	ld.global.u32 	%r737, [%rd7+140];
	xor.b32  	%r949, %r949, %r737;
	ld.global.u32 	%r738, [%rd7+144];
	xor.b32  	%r1040, %r1040, %r738;
	ld.global.u32 	%r739, [%rd7+148];
	xor.b32  	%r1039, %r1039, %r739;
	ld.global.u32 	%r740, [%rd7+152];
	xor.b32  	%r1038, %r1038, %r740;
	ld.global.u32 	%r741, [%rd7+156];
	xor.b32  	%r945, %r945, %r741;
$L__BB7_58:
	and.b32  	%r743, %r684, 256;
	setp.eq.s32 	%p32, %r743, 0;
	@%p32 bra 	$L__BB7_60;
	ld.global.u32 	%r744, [%rd7+160];
	xor.b32  	%r949, %r949, %r744;
	ld.global.u32 	%r745, [%rd7+164];
	xor.b32  	%r1040, %r1040, %r745;
	ld.global.u32 	%r746, [%rd7+168];
	xor.b32  	%r1039, %r1039, %r746;
	ld.global.u32 	%r747, [%rd7+172];
	xor.b32  	%r1038, %r1038, %r747;
	ld.global.u32 	%r748, [%rd7+176];
	xor.b32  	%r945, %r945, %r748;
$L__BB7_60:
	and.b32  	%r750, %r684, 512;
	setp.eq.s32 	%p33, %r750, 0;
	@%p33 bra 	$L__BB7_62;
	ld.global.u32 	%r751, [%rd7+180];
	xor.b32  	%r949, %r949, %r751;
	ld.global.u32 	%r752, [%rd7+184];
	xor.b32  	%r1040, %r1040, %r752;
	ld.global.u32 	%r753, [%rd7+188];
	xor.b32  	%r1039, %r1039, %r753;
	ld.global.u32 	%r754, [%rd7+192];
	xor.b32  	%r1038, %r1038, %r754;
	ld.global.u32 	%r755, [%rd7+196];
	xor.b32  	%r945, %r945, %r755;
$L__BB7_62:
	and.b32  	%r757, %r684, 1024;
	setp.eq.s32 	%p34, %r757, 0;
	@%p34 bra 	$L__BB7_64;
	ld.global.u32 	%r758, [%rd7+200];
	xor.b32  	%r949, %r949, %r758;
	ld.global.u32 	%r759, [%rd7+204];
	xor.b32  	%r1040, %r1040, %r759;
	ld.global.u32 	%r760, [%rd7+208];
	xor.b32  	%r1039, %r1039, %r760;
	ld.global.u32 	%r761, [%rd7+212];
	xor.b32  	%r1038, %r1038, %r761;
	ld.global.u32 	%r762, [%rd7+216];
	xor.b32  	%r945, %r945, %r762;
$L__BB7_64:
	and.b32  	%r764, %r684, 2048;
	setp.eq.s32 	%p35, %r764, 0;
	@%p35 bra 	$L__BB7_66;
	ld.global.u32 	%r765, [%rd7+220];
	xor.b32  	%r949, %r949, %r765;
	ld.global.u32 	%r766, [%rd7+224];
	xor.b32  	%r1040, %r1040, %r766;
	ld.global.u32 	%r767, [%rd7+228];
	xor.b32  	%r1039, %r1039, %r767;
	ld.global.u32 	%r768, [%rd7+232];
	xor.b32  	%r1038, %r1038, %r768;
	ld.global.u32 	%r769, [%rd7+236];
	xor.b32  	%r945, %r945, %r769;
$L__BB7_66:
	and.b32  	%r771, %r684, 4096;
	setp.eq.s32 	%p36, %r771, 0;
	@%p36 bra 	$L__BB7_68;
	ld.global.u32 	%r772, [%rd7+240];
	xor.b32  	%r949, %r949, %r772;
	ld.global.u32 	%r773, [%rd7+244];
	xor.b32  	%r1040, %r1040, %r773;
	ld.global.u32 	%r774, [%rd7+248];
	xor.b32  	%r1039, %r1039, %r774;
	ld.global.u32 	%r775, [%rd7+252];
	xor.b32  	%r1038, %r1038, %r775;
	ld.global.u32 	%r776, [%rd7+256];
	xor.b32  	%r945, %r945, %r776;
$L__BB7_68:
	and.b32  	%r778, %r684, 8192;
	setp.eq.s32 	%p37, %r778, 0;
	@%p37 bra 	$L__BB7_70;
	ld.global.u32 	%r779, [%rd7+260];
	xor.b32  	%r949, %r949, %r779;
	ld.global.u32 	%r780, [%rd7+264];
	xor.b32  	%r1040, %r1040, %r780;
	ld.global.u32 	%r781, [%rd7+268];
	xor.b32  	%r1039, %r1039, %r781;
	ld.global.u32 	%r782, [%rd7+272];
	xor.b32  	%r1038, %r1038, %r782;
	ld.global.u32 	%r783, [%rd7+276];
	xor.b32  	%r945, %r945, %r783;
$L__BB7_70:
	and.b32  	%r785, %r684, 16384;
	setp.eq.s32 	%p38, %r785, 0;
	@%p38 bra 	$L__BB7_72;
	ld.global.u32 	%r786, [%rd7+280];
	xor.b32  	%r949, %r949, %r786;
	ld.global.u32 	%r787, [%rd7+284];
	xor.b32  	%r1040, %r1040, %r787;
	ld.global.u32 	%r788, [%rd7+288];
	xor.b32  	%r1039, %r1039, %r788;
	ld.global.u32 	%r789, [%rd7+292];
	xor.b32  	%r1038, %r1038, %r789;
	ld.global.u32 	%r790, [%rd7+296];
	xor.b32  	%r945, %r945, %r790;
$L__BB7_72:
	and.b32  	%r792, %r684, 32768;
	setp.eq.s32 	%p39, %r792, 0;
	@%p39 bra 	$L__BB7_74;
	ld.global.u32 	%r793, [%rd7+300];
	xor.b32  	%r949, %r949, %r793;
	ld.global.u32 	%r794, [%rd7+304];
	xor.b32  	%r1040, %r1040, %r794;
	ld.global.u32 	%r795, [%rd7+308];
	xor.b32  	%r1039, %r1039, %r795;
	ld.global.u32 	%r796, [%rd7+312];
	xor.b32  	%r1038, %r1038, %r796;
	ld.global.u32 	%r797, [%rd7+316];
	xor.b32  	%r945, %r945, %r797;
$L__BB7_74:
	add.s32 	%r1036, %r1036, 16;
	setp.ne.s32 	%p40, %r1036, 32;
	@%p40 bra 	$L__BB7_42;
	mad.lo.s32 	%r798, %r1030, -31, %r190;
	add.s32 	%r1030, %r798, 1;
	setp.ne.s32 	%p41, %r1030, 5;
	@%p41 bra 	$L__BB7_41;
	st.local.u32 	[%rd1+4], %r949;
	st.local.v2.u32 	[%rd1+8], {%r1040, %r1039};
	st.local.v2.u32 	[%rd1+16], {%r1038, %r945};
	setp.ne.s64 	%p42, %rd4, 3;
	@%p42 bra 	$L__BB7_114;
	mov.b32 	%r945, 0;
	mov.u32 	%r1130, %r945;
	mov.u32 	%r1131, %r945;
	mov.u32 	%r1132, %r945;
	mov.u32 	%r949, %r945;
	mov.u32 	%r1122, %r945;
$L__BB7_78:
	mul.wide.u32 	%rd21, %r1122, 4;
	add.s64 	%rd22, %rd1, %rd21;
	ld.local.u32 	%r365, [%rd22+4];
	shl.b32 	%r366, %r1122, 5;
	mov.b32 	%r1128, 0;
$L__BB7_79:
	.pragma "nounroll";
	shr.u32 	%r801, %r365, %r1128;
	and.b32  	%r802, %r801, 1;
	setp.eq.b32 	%p43, %r802, 1;
	not.pred 	%p44, %p43;
	add.s32 	%r803, %r366, %r1128;
	mul.lo.s32 	%r804, %r803, 5;
	mul.wide.u32 	%rd23, %r804, 4;
	add.s64 	%rd8, %rd5, %rd23;
	@%p44 bra 	$L__BB7_81;
	ld.global.u32 	%r805, [%rd8];
	xor.b32  	%r949, %r949, %r805;
	ld.global.u32 	%r806, [%rd8+4];
	xor.b32  	%r1132, %r1132, %r806;
	ld.global.u32 	%r807, [%rd8+8];
	xor.b32  	%r1131, %r1131, %r807;
	ld.global.u32 	%r808, [%rd8+12];
	xor.b32  	%r1130, %r1130, %r808;
	ld.global.u32 	%r809, [%rd8+16];
	xor.b32  	%r945, %r945, %r809;
$L__BB7_81:
	and.b32  	%r811, %r801, 2;
	setp.eq.s32 	%p45, %r811, 0;
	@%p45 bra 	$L__BB7_83;
	ld.global.u32 	%r812, [%rd8+20];
	xor.b32  	%r949, %r949, %r812;
	ld.global.u32 	%r813, [%rd8+24];
	xor.b32  	%r1132, %r1132, %r813;
	ld.global.u32 	%r814, [%rd8+28];
	xor.b32  	%r1131, %r1131, %r814;
	ld.global.u32 	%r815, [%rd8+32];
	xor.b32  	%r1130, %r1130, %r815;
	ld.global.u32 	%r816, [%rd8+36];
	xor.b32  	%r945, %r945, %r816;
$L__BB7_83:
	and.b32  	%r818, %r801, 4;
	setp.eq.s32 	%p46, %r818, 0;
	@%p46 bra 	$L__BB7_85;
	ld.global.u32 	%r819, [%rd8+40];
	xor.b32  	%r949, %r949, %r819;
	ld.global.u32 	%r820, [%rd8+44];
	xor.b32  	%r1132, %r1132, %r820;
	ld.global.u32 	%r821, [%rd8+48];
	xor.b32  	%r1131, %r1131, %r821;
	ld.global.u32 	%r822, [%rd8+52];
	xor.b32  	%r1130, %r1130, %r822;
	ld.global.u32 	%r823, [%rd8+56];
	xor.b32  	%r945, %r945, %r823;
$L__BB7_85:
	and.b32  	%r825, %r801, 8;
	setp.eq.s32 	%p47, %r825, 0;
	@%p47 bra 	$L__BB7_87;
	ld.global.u32 	%r826, [%rd8+60];
	xor.b32  	%r949, %r949, %r826;
	ld.global.u32 	%r827, [%rd8+64];
	xor.b32  	%r1132, %r1132, %r827;
	ld.global.u32 	%r828, [%rd8+68];
	xor.b32  	%r1131, %r1131, %r828;
	ld.global.u32 	%r829, [%rd8+72];
	xor.b32  	%r1130, %r1130, %r829;
	ld.global.u32 	%r830, [%rd8+76];
	xor.b32  	%r945, %r945, %r830;
$L__BB7_87:
	and.b32  	%r832, %r801, 16;
	setp.eq.s32 	%p48, %r832, 0;
	@%p48 bra 	$L__BB7_89;
	ld.global.u32 	%r833, [%rd8+80];
	xor.b32  	%r949, %r949, %r833;
	ld.global.u32 	%r834, [%rd8+84];
	xor.b32  	%r1132, %r1132, %r834;
	ld.global.u32 	%r835, [%rd8+88];
	xor.b32  	%r1131, %r1131, %r835;
	ld.global.u32 	%r836, [%rd8+92];
	xor.b32  	%r1130, %r1130, %r836;
	ld.global.u32 	%r837, [%rd8+96];
	xor.b32  	%r945, %r945, %r837;
$L__BB7_89:
	and.b32  	%r839, %r801, 32;
	setp.eq.s32 	%p49, %r839, 0;
	@%p49 bra 	$L__BB7_91;
	ld.global.u32 	%r840, [%rd8+100];
	xor.b32  	%r949, %r949, %r840;
	ld.global.u32 	%r841, [%rd8+104];
	xor.b32  	%r1132, %r1132, %r841;
	ld.global.u32 	%r842, [%rd8+108];
	xor.b32  	%r1131, %r1131, %r842;
	ld.global.u32 	%r843, [%rd8+112];
	xor.b32  	%r1130, %r1130, %r843;
	ld.global.u32 	%r844, [%rd8+116];
	xor.b32  	%r945, %r945, %r844;
$L__BB7_91:
	and.b32  	%r846, %r801, 64;
	setp.eq.s32 	%p50, %r846, 0;
	@%p50 bra 	$L__BB7_93;
	ld.global.u32 	%r847, [%rd8+120];
	xor.b32  	%r949, %r949, %r847;
	ld.global.u32 	%r848, [%rd8+124];
	xor.b32  	%r1132, %r1132, %r848;
	ld.global.u32 	%r849, [%rd8+128];
	xor.b32  	%r1131, %r1131, %r849;
	ld.global.u32 	%r850, [%rd8+132];
	xor.b32  	%r1130, %r1130, %r850;
	ld.global.u32 	%r851, [%rd8+136];
	xor.b32  	%r945, %r945, %r851;
$L__BB7_93:
	and.b32  	%r853, %r801, 128;
	setp.eq.s32 	%p51, %r853, 0;
	@%p51 bra 	$L__BB7_95;
	ld.global.u32 	%r854, [%rd8+140];
	xor.b32  	%r949, %r949, %r854;
	ld.global.u32 	%r855, [%rd8+144];
	xor.b32  	%r1132, %r1132, %r855;
	ld.global.u32 	%r856, [%rd8+148];
	xor.b32  	%r1131, %r1131, %r856;
	ld.global.u32 	%r857, [%rd8+152];
	xor.b32  	%r1130, %r1130, %r857;
	ld.global.u32 	%r858, [%rd8+156];
	xor.b32  	%r945, %r945, %r858;
$L__BB7_95:
	and.b32  	%r860, %r801, 256;
	setp.eq.s32 	%p52, %r860, 0;
	@%p52 bra 	$L__BB7_97;
	ld.global.u32 	%r861, [%rd8+160];
	xor.b32  	%r949, %r949, %r861;
	ld.global.u32 	%r862, [%rd8+164];
	xor.b32  	%r1132, %r1132, %r862;
	ld.global.u32 	%r863, [%rd8+168];
	xor.b32  	%r1131, %r1131, %r863;
	ld.global.u32 	%r864, [%rd8+172];
	xor.b32  	%r1130, %r1130, %r864;
	ld.global.u32 	%r865, [%rd8+176];
	xor.b32  	%r945, %r945, %r865;
$L__BB7_97:
	and.b32  	%r867, %r801, 512;
	setp.eq.s32 	%p53, %r867, 0;
	@%p53 bra 	$L__BB7_99;
	ld.global.u32 	%r868, [%rd8+180];
	xor.b32  	%r949, %r949, %r868;
	ld.global.u32 	%r869, [%rd8+184];
	xor.b32  	%r1132, %r1132, %r869;
	ld.global.u32 	%r870, [%rd8+188];
	xor.b32  	%r1131, %r1131, %r870;
	ld.global.u32 	%r871, [%rd8+192];
	xor.b32  	%r1130, %r1130, %r871;
	ld.global.u32 	%r872, [%rd8+196];
	xor.b32  	%r945, %r945, %r872;
$L__BB7_99:
	and.b32  	%r874, %r801, 1024;
	setp.eq.s32 	%p54, %r874, 0;
	@%p54 bra 	$L__BB7_101;
	ld.global.u32 	%r875, [%rd8+200];
	xor.b32  	%r949, %r949, %r875;
	ld.global.u32 	%r876, [%rd8+204];
	xor.b32  	%r1132, %r1132, %r876;
	ld.global.u32 	%r877, [%rd8+208];
	xor.b32  	%r1131, %r1131, %r877;
	ld.global.u32 	%r878, [%rd8+212];
	xor.b32  	%r1130, %r1130, %r878;
	ld.global.u32 	%r879, [%rd8+216];
	xor.b32  	%r945, %r945, %r879;
$L__BB7_101:
	and.b32  	%r881, %r801, 2048;
	setp.eq.s32 	%p55, %r881, 0;
	@%p55 bra 	$L__BB7_103;
	ld.global.u32 	%r882, [%rd8+220];
	xor.b32  	%r949, %r949, %r882;
	ld.global.u32 	%r883, [%rd8+224];
	xor.b32  	%r1132, %r1132, %r883;
	ld.global.u32 	%r884, [%rd8+228];
	xor.b32  	%r1131, %r1131, %r884;
	ld.global.u32 	%r885, [%rd8+232];
	xor.b32  	%r1130, %r1130, %r885;
	ld.global.u32 	%r886, [%rd8+236];
	xor.b32  	%r945, %r945, %r886;
$L__BB7_103:
	and.b32  	%r888, %r801, 4096;
	setp.eq.s32 	%p56, %r888, 0;
	@%p56 bra 	$L__BB7_105;
	ld.global.u32 	%r889, [%rd8+240];
	xor.b32  	%r949, %r949, %r889;
	ld.global.u32 	%r890, [%rd8+244];
	xor.b32  	%r1132, %r1132, %r890;
	ld.global.u32 	%r891, [%rd8+248];
	xor.b32  	%r1131, %r1131, %r891;
	ld.global.u32 	%r892, [%rd8+252];
	xor.b32  	%r1130, %r1130, %r892;
	ld.global.u32 	%r893, [%rd8+256];
	xor.b32  	%r945, %r945, %r893;
$L__BB7_105:
	and.b32  	%r895, %r801, 8192;
	setp.eq.s32 	%p57, %r895, 0;
	@%p57 bra 	$L__BB7_107;
	ld.global.u32 	%r896, [%rd8+260];
	xor.b32  	%r949, %r949, %r896;
	ld.global.u32 	%r897, [%rd8+264];
	xor.b32  	%r1132, %r1132, %r897;
	ld.global.u32 	%r898, [%rd8+268];
	xor.b32  	%r1131, %r1131, %r898;
	ld.global.u32 	%r899, [%rd8+272];
	xor.b32  	%r1130, %r1130, %r899;
	ld.global.u32 	%r900, [%rd8+276];
	xor.b32  	%r945, %r945, %r900;
$L__BB7_107:
	and.b32  	%r902, %r801, 16384;
	setp.eq.s32 	%p58, %r902, 0;
	@%p58 bra 	$L__BB7_109;
	ld.global.u32 	%r903, [%rd8+280];
	xor.b32  	%r949, %r949, %r903;
	ld.global.u32 	%r904, [%rd8+284];
	xor.b32  	%r1132, %r1132, %r904;
	ld.global.u32 	%r905, [%rd8+288];
	xor.b32  	%r1131, %r1131, %r905;
	ld.global.u32 	%r906, [%rd8+292];
	xor.b32  	%r1130, %r1130, %r906;
	ld.global.u32 	%r907, [%rd8+296];
	xor.b32  	%r945, %r945, %r907;
$L__BB7_109:
	and.b32  	%r909, %r801, 32768;
	setp.eq.s32 	%p59, %r909, 0;
	@%p59 bra 	$L__BB7_111;
	ld.global.u32 	%r910, [%rd8+300];
	xor.b32  	%r949, %r949, %r910;
	ld.global.u32 	%r911, [%rd8+304];
	xor.b32  	%r1132, %r1132, %r911;
	ld.global.u32 	%r912, [%rd8+308];
	xor.b32  	%r1131, %r1131, %r912;
	ld.global.u32 	%r913, [%rd8+312];
	xor.b32  	%r1130, %r1130, %r913;
	ld.global.u32 	%r914, [%rd8+316];
	xor.b32  	%r945, %r945, %r914;
$L__BB7_111:
	add.s32 	%r1128, %r1128, 16;
	setp.ne.s32 	%p60, %r1128, 32;
	@%p60 bra 	$L__BB7_79;
	mad.lo.s32 	%r915, %r1122, -31, %r366;
	add.s32 	%r1122, %r915, 1;
	setp.ne.s32 	%p61, %r1122, 5;
	@%p61 bra 	$L__BB7_78;
	st.local.u32 	[%rd1+4], %r949;
	st.local.v2.u32 	[%rd1+8], {%r1132, %r1131};
	st.local.v2.u32 	[%rd1+16], {%r1130, %r945};
$L__BB7_114:
	shr.u64 	%rd32, %rd3, 2;
	add.s32 	%r932, %r932, 1;
	setp.gt.u64 	%p62, %rd3, 3;
	@%p62 bra 	$L__BB7_2;
$L__BB7_115:
	ld.param.u64 	%rd31, [_Z22randomArrayKernel_ctrlPiiiiiiiy_param_0];
	cvta.to.global.u64 	%rd24, %rd31;
	shr.u32 	%r916, %r949, 2;
	xor.b32  	%r917, %r916, %r949;
	shl.b32 	%r918, %r945, 4;
	shl.b32 	%r919, %r917, 1;
	xor.b32  	%r920, %r919, %r918;
	xor.b32  	%r921, %r920, %r917;
	xor.b32  	%r922, %r921, %r945;
	add.s32 	%r923, %r1, %r922;
	add.s32 	%r924, %r923, 362437;
	cvt.rn.f32.u32 	%f1, %r924;
	fma.rn.f32 	%f2, %f1, 0f2F800000, 0f2F000000;
	cvt.f64.f32 	%fd1, %f2;
	setp.geu.f64 	%p63, %fd1, 0d3FD999999999999A;
	selp.u32 	%r925, 1, 0, %p63;
	shl.b64 	%rd25, %rd2, 2;
	add.s64 	%rd26, %rd24, %rd25;
	st.global.u32 	[%rd26], %r925;
	mad.lo.s32 	%r926, %r542, %r540, %r541;
	mul.wide.s32 	%rd27, %r926, 4;
	add.s64 	%rd28, %rd24, %rd27;
	mov.b32 	%r927, 2;
	st.global.u32 	[%rd28], %r927;
	mad.lo.s32 	%r928, %r544, %r540, %r543;
	mul.wide.s32 	%rd29, %r928, 4;
	add.s64 	%rd30, %rd24, %rd29;
	mov.b32 	%r929, 3;
	st.global.u32 	[%rd30], %r929;
	ret;

}
	// .globl	_Z25randomizeZerosKernel_ctrlPiify
.visible .entry _Z25randomizeZerosKernel_ctrlPiify(
	.param .u64 .ptr .align 1 _Z25randomizeZerosKernel_ctrlPiify_param_0,
	.param .u32 _Z25randomizeZerosKernel_ctrlPiify_param_1,
	.param .f32 _Z25randomizeZerosKernel_ctrlPiify_param_2,
	.param .u64 _Z25randomizeZerosKernel_ctrlPiify_param_3
)
{
	.local .align 8 .b8 	__local_depot8[48];
	.reg .b64 	%SP;
	.reg .b64 	%SPL;
	.reg .pred 	%p<65>;
	.reg .b32 	%r<1206>;
	.reg .b32 	%f<4>;
	.reg .b64 	%rd<28>;

	mov.u64 	%SPL, __local_depot8;
	ld.param.u64 	%rd11, [_Z25randomizeZerosKernel_ctrlPiify_param_0];
	ld.param.u32 	%r540, [_Z25randomizeZerosKernel_ctrlPiify_param_1];
	ld.param.f32 	%f1, [_Z25randomizeZerosKernel_ctrlPiify_param_2];
	ld.param.u64 	%rd12, [_Z25randomizeZerosKernel_ctrlPiify_param_3];
	add.u64 	%rd1, %SPL, 0;
	mov.u32 	%r541, %ctaid.x;
	mov.u32 	%r542, %ntid.x;
	mov.u32 	%r543, %tid.x;
	mad.lo.s32 	%r544, %r541, %r542, %r543;
	mov.u32 	%r545, %ctaid.y;
	mov.u32 	%r546, %ntid.y;
	mov.u32 	%r547, %tid.y;
	mad.lo.s32 	%r548, %r545, %r546, %r547;
	mad.lo.s32 	%r549, %r540, %r548, %r544;
	cvt.s64.s32 	%rd2, %r549;
	cvt.u32.u64 	%r550, %rd12;
	xor.b32  	%r551, %r550, -1429050551;
	mul.lo.s32 	%r552, %r551, 1099087573;
	{ .reg .b32 tmp; mov.b64 {tmp, %r553}, %rd12; }
	xor.b32  	%r554, %r553, -136515619;
	mul.lo.s32 	%r555, %r554, -1703105765;
	add.s32 	%r556, %r552, %r555;
	add.s32 	%r1, %r556, 6615241;
	add.s32 	%r942, %r552, 123456789;
	st.local.v2.u32 	[%rd1], {%r1, %r942};
	xor.b32  	%r557, %r552, 362436069;
	add.s32 	%r558, %r555, 521288629;
	st.local.v2.u32 	[%rd1+8], {%r557, %r558};
	xor.b32  	%r559, %r555, 88675123;
	add.s32 	%r938, %r552, 5783321;
	st.local.v2.u32 	[%rd1+16], {%r559, %r938};
	setp.eq.s32 	%p1, %r549, 0;
	@%p1 bra 	$L__BB8_115;
	mov.b32 	%r925, 0;
	mov.u64 	%rd27, %rd2;
$L__BB8_2:
	mov.u64 	%rd3, %rd27;
	and.b64  	%rd4, %rd3, 3;
	setp.eq.s64 	%p2, %rd4, 0;
	@%p2 bra 	$L__BB8_114;
	mul.wide.u32 	%rd14, %r925, 3200;
	mov.u64 	%rd15, precalc_xorwow_matrix;
	add.s64 	%rd5, %rd15, %rd14;
	mov.b32 	%r938, 0;
	mov.u32 	%r939, %r938;
	mov.u32 	%r940, %r938;
	mov.u32 	%r941, %r938;
	mov.u32 	%r942, %r938;
	mov.u32 	%r931, %r938;
$L__BB8_4:
	mul.wide.u32 	%rd16, %r931, 4;
	add.s64 	%rd17, %rd1, %rd16;
	ld.local.u32 	%r13, [%rd17+4];
	shl.b32 	%r14, %r931, 5;
	mov.b32 	%r937, 0;
$L__BB8_5:
	.pragma "nounroll";
	shr.u32 	%r563, %r13, %r937;
	and.b32  	%r564, %r563, 1;
	setp.eq.b32 	%p3, %r564, 1;
	not.pred 	%p4, %p3;
	add.s32 	%r565, %r14, %r937;
	mul.lo.s32 	%r566, %r565, 5;
	mul.wide.u32 	%rd18, %r566, 4;
	add.s64 	%rd6, %rd5, %rd18;
	@%p4 bra 	$L__BB8_7;
	ld.global.u32 	%r567, [%rd6];
	xor.b32  	%r942, %r942, %r567;
	ld.global.u32 	%r568, [%rd6+4];
	xor.b32  	%r941, %r941, %r568;
	ld.global.u32 	%r569, [%rd6+8];
	xor.b32  	%r940, %r940, %r569;
	ld.global.u32 	%r570, [%rd6+12];
	xor.b32  	%r939, %r939, %r570;
	ld.global.u32 	%r571, [%rd6+16];
	xor.b32  	%r938, %r938, %r571;
$L__BB8_7:
	and.b32  	%r573, %r563, 2;
	setp.eq.s32 	%p5, %r573, 0;
	@%p5 bra 	$L__BB8_9;
	ld.global.u32 	%r574, [%rd6+20];
	xor.b32  	%r942, %r942, %r574;
	ld.global.u32 	%r575, [%rd6+24];
	xor.b32  	%r941, %r941, %r575;
	ld.global.u32 	%r576, [%rd6+28];
	xor.b32  	%r940, %r940, %r576;
	ld.global.u32 	%r577, [%rd6+32];
	xor.b32  	%r939, %r939, %r577;
	ld.global.u32 	%r578, [%rd6+36];
	xor.b32  	%r938, %r938, %r578;
$L__BB8_9:
	and.b32  	%r580, %r563, 4;
	setp.eq.s32 	%p6, %r580, 0;
	@%p6 bra 	$L__BB8_11;
	ld.global.u32 	%r581, [%rd6+40];
	xor.b32  	%r942, %r942, %r581;
	ld.global.u32 	%r582, [%rd6+44];
	xor.b32  	%r941, %r941, %r582;
	ld.global.u32 	%r583, [%rd6+48];
	xor.b32  	%r940, %r940, %r583;
	ld.global.u32 	%r584, [%rd6+52];
	xor.b32  	%r939, %r939, %r584;
	ld.global.u32 	%r585, [%rd6+56];
	xor.b32  	%r938, %r938, %r585;
$L__BB8_11:
	and.b32  	%r587, %r563, 8;
	setp.eq.s32 	%p7, %r587, 0;
	@%p7 bra 	$L__BB8_13;
	ld.global.u32 	%r588, [%rd6+60];
	xor.b32  	%r942, %r942, %r588;
	ld.global.u32 	%r589, [%rd6+64];
	xor.b32  	%r941, %r941, %r589;
	ld.global.u32 	%r590, [%rd6+68];
	xor.b32  	%r940, %r940, %r590;
	ld.global.u32 	%r591, [%rd6+72];
	xor.b32  	%r939, %r939, %r591;
	ld.global.u32 	%r592, [%rd6+76];
	xor.b32  	%r938, %r938, %r592;
$L__BB8_13:
	and.b32  	%r594, %r563, 16;
	setp.eq.s32 	%p8, %r594, 0;
	@%p8 bra 	$L__BB8_15;
	ld.global.u32 	%r595, [%rd6+80];
	xor.b32  	%r942, %r942, %r595;
	ld.global.u32 	%r596, [%rd6+84];
	xor.b32  	%r941, %r941, %r596;
	ld.global.u32 	%r597, [%rd6+88];
	xor.b32  	%r940, %r940, %r597;
	ld.global.u32 	%r598, [%rd6+92];
	xor.b32  	%r939, %r939, %r598;
	ld.global.u32 	%r599, [%rd6+96];
	xor.b32  	%r938, %r938, %r599;
$L__BB8_15:
	and.b32  	%r601, %r563, 32;
	setp.eq.s32 	%p9, %r601, 0;
	@%p9 bra 	$L__BB8_17;
	ld.global.u32 	%r602, [%rd6+100];
	xor.b32  	%r942, %r942, %r602;
	ld.global.u32 	%r603, [%rd6+104];
	xor.b32  	%r941, %r941, %r603;
	ld.global.u32 	%r604, [%rd6+108];
	xor.b32  	%r940, %r940, %r604;
	ld.global.u32 	%r605, [%rd6+112];
	xor.b32  	%r939, %r939, %r605;
	ld.global.u32 	%r606, [%rd6+116];
	xor.b32  	%r938, %r938, %r606;
$L__BB8_17:
	and.b32  	%r608, %r563, 64;
	setp.eq.s32 	%p10, %r608, 0;
	@%p10 bra 	$L__BB8_19;
	ld.global.u32 	%r609, [%rd6+120];
	xor.b32  	%r942, %r942, %r609;
	ld.global.u32 	%r610, [%rd6+124];
	xor.b32  	%r941, %r941, %r610;
	ld.global.u32 	%r611, [%rd6+128];
	xor.b32  	%r940, %r940, %r611;
	ld.global.u32 	%r612, [%rd6+132];
	xor.b32  	%r939, %r939, %r612;
	ld.global.u32 	%r613, [%rd6+136];
	xor.b32  	%r938, %r938, %r613;
$L__BB8_19:
	and.b32  	%r615, %r563, 128;
	setp.eq.s32 	%p11, %r615, 0;
	@%p11 bra 	$L__BB8_21;
	ld.global.u32 	%r616, [%rd6+140];
	xor.b32  	%r942, %r942, %r616;
	ld.global.u32 	%r617, [%rd6+144];
	xor.b32  	%r941, %r941, %r617;
	ld.global.u32 	%r618, [%rd6+148];
	xor.b32  	%r940, %r940, %r618;
	ld.global.u32 	%r619, [%rd6+152];
	xor.b32  	%r939, %r939, %r619;
	ld.global.u32 	%r620, [%rd6+156];
	xor.b32  	%r938, %r938, %r620;
$L__BB8_21:
	and.b32  	%r622, %r563, 256;
	setp.eq.s32 	%p12, %r622, 0;
	@%p12 bra 	$L__BB8_23;
	ld.global.u32 	%r623, [%rd6+160];
	xor.b32  	%r942, %r942, %r623;
	ld.global.u32 	%r624, [%rd6+164];
	xor.b32  	%r941, %r941, %r624;
	ld.global.u32 	%r625, [%rd6+168];
	xor.b32  	%r940, %r940, %r625;
	ld.global.u32 	%r626, [%rd6+172];
	xor.b32  	%r939, %r939, %r626;
	ld.global.u32 	%r627, [%rd6+176];
	xor.b32  	%r938, %r938, %r627;
$L__BB8_23:
	and.b32  	%r629, %r563, 512;
	setp.eq.s32 	%p13, %r629, 0;
	@%p13 bra 	$L__BB8_25;
	ld.global.u32 	%r630, [%rd6+180];
	xor.b32  	%r942, %r942, %r630;
	ld.global.u32 	%r631, [%rd6+184];
	xor.b32  	%r941, %r941, %r631;
	ld.global.u32 	%r632, [%rd6+188];
	xor.b32  	%r940, %r940, %r632;
	ld.global.u32 	%r633, [%rd6+192];
	xor.b32  	%r939, %r939, %r633;
	ld.global.u32 	%r634, [%rd6+196];
	xor.b32  	%r938, %r938, %r634;
$L__BB8_25:
	and.b32  	%r636, %r563, 1024;
	setp.eq.s32 	%p14, %r636, 0;
	@%p14 bra 	$L__BB8_27;
	ld.global.u32 	%r637, [%rd6+200];
	xor.b32  	%r942, %r942, %r637;
	ld.global.u32 	%r638, [%rd6+204];
	xor.b32  	%r941, %r941, %r638;
	ld.global.u32 	%r639, [%rd6+208];
	xor.b32  	%r940, %r940, %r639;
	ld.global.u32 	%r640, [%rd6+212];
	xor.b32  	%r939, %r939, %r640;
	ld.global.u32 	%r641, [%rd6+216];
	xor.b32  	%r938, %r938, %r641;
$L__BB8_27:
	and.b32  	%r643, %r563, 2048;
	setp.eq.s32 	%p15, %r643, 0;
	@%p15 bra 	$L__BB8_29;
	ld.global.u32 	%r644, [%rd6+220];
	xor.b32  	%r942, %r942, %r644;
	ld.global.u32 	%r645, [%rd6+224];
	xor.b32  	%r941, %r941, %r645;
	ld.global.u32 	%r646, [%rd6+228];
	xor.b32  	%r940, %r940, %r646;
	ld.global.u32 	%r647, [%rd6+232];
	xor.b32  	%r939, %r939, %r647;
	ld.global.u32 	%r648, [%rd6+236];
	xor.b32  	%r938, %r938, %r648;
$L__BB8_29:
	and.b32  	%r650, %r563, 4096;
	setp.eq.s32 	%p16, %r650, 0;
	@%p16 bra 	$L__BB8_31;
	ld.global.u32 	%r651, [%rd6+240];
	xor.b32  	%r942, %r942, %r651;
	ld.global.u32 	%r652, [%rd6+244];
	xor.b32  	%r941, %r941, %r652;
	ld.global.u32 	%r653, [%rd6+248];
	xor.b32  	%r940, %r940, %r653;
	ld.global.u32 	%r654, [%rd6+252];
	xor.b32  	%r939, %r939, %r654;
	ld.global.u32 	%r655, [%rd6+256];
	xor.b32  	%r938, %r938, %r655;
$L__BB8_31:
	and.b32  	%r657, %r563, 8192;
	setp.eq.s32 	%p17, %r657, 0;
	@%p17 bra 	$L__BB8_33;
	ld.global.u32 	%r658, [%rd6+260];
	xor.b32  	%r942, %r942, %r658;
	ld.global.u32 	%r659, [%rd6+264];
	xor.b32  	%r941, %r941, %r659;
	ld.global.u32 	%r660, [%rd6+268];
	xor.b32  	%r940, %r940, %r660;
	ld.global.u32 	%r661, [%rd6+272];
	xor.b32  	%r939, %r939, %r661;
	ld.global.u32 	%r662, [%rd6+276];
	xor.b32  	%r938, %r938, %r662;
$L__BB8_33:
	and.b32  	%r664, %r563, 16384;
	setp.eq.s32 	%p18, %r664, 0;
	@%p18 bra 	$L__BB8_35;
	ld.global.u32 	%r665, [%rd6+280];
	xor.b32  	%r942, %r942, %r665;
	ld.global.u32 	%r666, [%rd6+284];
	xor.b32  	%r941, %r941, %r666;
	ld.global.u32 	%r667, [%rd6+288];
	xor.b32  	%r940, %r940, %r667;
	ld.global.u32 	%r668, [%rd6+292];
	xor.b32  	%r939, %r939, %r668;
	ld.global.u32 	%r669, [%rd6+296];
	xor.b32  	%r938, %r938, %r669;
$L__BB8_35:
	and.b32  	%r671, %r563, 32768;
	setp.eq.s32 	%p19, %r671, 0;
	@%p19 bra 	$L__BB8_37;
	ld.global.u32 	%r672, [%rd6+300];
	xor.b32  	%r942, %r942, %r672;
	ld.global.u32 	%r673, [%rd6+304];
	xor.b32  	%r941, %r941, %r673;
	ld.global.u32 	%r674, [%rd6+308];
	xor.b32  	%r940, %r940, %r674;
	ld.global.u32 	%r675, [%rd6+312];
	xor.b32  	%r939, %r939, %r675;
	ld.global.u32 	%r676, [%rd6+316];
	xor.b32  	%r938, %r938, %r676;
$L__BB8_37:
	add.s32 	%r937, %r937, 16;
	setp.ne.s32 	%p20, %r937, 32;
	@%p20 bra 	$L__BB8_5;
	mad.lo.s32 	%r677, %r931, -31, %r14;
	add.s32 	%r931, %r677, 1;
	setp.ne.s32 	%p21, %r931, 5;
	@%p21 bra 	$L__BB8_4;
	st.local.u32 	[%rd1+4], %r942;
	st.local.v2.u32 	[%rd1+8], {%r941, %r940};
	st.local.v2.u32 	[%rd1+16], {%r939, %r938};
	setp.eq.s64 	%p22, %rd4, 1;
	@%p22 bra 	$L__BB8_114;
	mov.b32 	%r938, 0;
	mov.u32 	%r1031, %r938;
	mov.u32 	%r1032, %r938;
	mov.u32 	%r1033, %r938;
	mov.u32 	%r942, %r938;
	mov.u32 	%r1023, %r938;
$L__BB8_41:
	mul.wide.u32 	%rd19, %r1023, 4;
	add.s64 	%rd20, %rd1, %rd19;
	ld.local.u32 	%r189, [%rd20+4];
	shl.b32 	%r190, %r1023, 5;
	mov.b32 	%r1029, 0;
$L__BB8_42:
	.pragma "nounroll";
	shr.u32 	%r680, %r189, %r1029;
	and.b32  	%r681, %r680, 1;
	setp.eq.b32 	%p23, %r681, 1;
	not.pred 	%p24, %p23;
	add.s32 	%r682, %r190, %r1029;
	mul.lo.s32 	%r683, %r682, 5;
	mul.wide.u32 	%rd21, %r683, 4;
	add.s64 	%rd7, %rd5, %rd21;
	@%p24 bra 	$L__BB8_44;
	ld.global.u32 	%r684, [%rd7];
	xor.b32  	%r942, %r942, %r684;
	ld.global.u32 	%r685, [%rd7+4];
	xor.b32  	%r1033, %r1033, %r685;
	ld.global.u32 	%r686, [%rd7+8];
	xor.b32  	%r1032, %r1032, %r686;
	ld.global.u32 	%r687, [%rd7+12];
	xor.b32  	%r1031, %r1031, %r687;
	ld.global.u32 	%r688, [%rd7+16];
	xor.b32  	%r938, %r938, %r688;
$L__BB8_44:
	and.b32  	%r690, %r680, 2;
	setp.eq.s32 	%p25, %r690, 0;
	@%p25 bra 	$L__BB8_46;
	ld.global.u32 	%r691, [%rd7+20];
	xor.b32  	%r942, %r942, %r691;
	ld.global.u32 	%r692, [%rd7+24];
	xor.b32  	%r1033, %r1033, %r692;
	ld.global.u32 	%r693, [%rd7+28];
	xor.b32  	%r1032, %r1032, %r693;
	ld.global.u32 	%r694, [%rd7+32];
	xor.b32  	%r1031, %r1031, %r694;
	ld.global.u32 	%r695, [%rd7+36];
	xor.b32  	%r938, %r938, %r695;
$L__BB8_46:
	and.b32  	%r697, %r680, 4;
	setp.eq.s32 	%p26, %r697, 0;
	@%p26 bra 	$L__BB8_48;
	ld.global.u32 	%r698, [%rd7+40];
	xor.b32  	%r942, %r942, %r698;
	ld.global.u32 	%r699, [%rd7+44];
	xor.b32  	%r1033, %r1033, %r699;
	ld.global.u32 	%r700, [%rd7+48];
	xor.b32  	%r1032, %r1032, %r700;
	ld.global.u32 	%r701, [%rd7+52];
	xor.b32  	%r1031, %r1031, %r701;
	ld.global.u32 	%r702, [%rd7+56];
	xor.b32  	%r938, %r938, %r702;
$L__BB8_48:
	and.b32  	%r704, %r680, 8;
	setp.eq.s32 	%p27, %r704, 0;
	@%p27 bra 	$L__BB8_50;
	ld.global.u32 	%r705, [%rd7+60];
	xor.b32  	%r942, %r942, %r705;
	ld.global.u32 	%r706, [%rd7+64];
	xor.b32  	%r1033, %r1033, %r706;
	ld.global.u32 	%r707, [%rd7+68];
	xor.b32  	%r1032, %r1032, %r707;
	ld.global.u32 	%r708, [%rd7+72];
	xor.b32  	%r1031, %r1031, %r708;
	ld.global.u32 	%r709, [%rd7+76];
	xor.b32  	%r938, %r938, %r709;
$L__BB8_50:
	and.b32  	%r711, %r680, 16;
	setp.eq.s32 	%p28, %r711, 0;
	@%p28 bra 	$L__BB8_52;
	ld.global.u32 	%r712, [%rd7+80];
	xor.b32  	%r942, %r942, %r712;
	ld.global.u32 	%r713, [%rd7+84];
	xor.b32  	%r1033, %r1033, %r713;
	ld.global.u32 	%r714, [%rd7+88];
	xor.b32  	%r1032, %r1032, %r714;
	ld.global.u32 	%r715, [%rd7+92];
	xor.b32  	%r1031, %r1031, %r715;
	ld.global.u32 	%r716, [%rd7+96];
	xor.b32  	%r938, %r938, %r716;
$L__BB8_52:
	and.b32  	%r718, %r680, 32;
	setp.eq.s32 	%p29, %r718, 0;
	@%p29 bra 	$L__BB8_54;
	ld.global.u32 	%r719, [%rd7+100];
	xor.b32  	%r942, %r942, %r719;
	ld.global.u32 	%r720, [%rd7+104];
	xor.b32  	%r1033, %r1033, %r720;
	ld.global.u32 	%r721, [%rd7+108];
	xor.b32  	%r1032, %r1032, %r721;
	ld.global.u32 	%r722, [%rd7+112];
	xor.b32  	%r1031, %r1031, %r722;
	ld.global.u32 	%r723, [%rd7+116];
	xor.b32  	%r938, %r938, %r723;
$L__BB8_54:
	and.b32  	%r725, %r680, 64;
	setp.eq.s32 	%p30, %r725, 0;
	@%p30 bra 	$L__BB8_56;
	ld.global.u32 	%r726, [%rd7+120];
	xor.b32  	%r942, %r942, %r726;
	ld.global.u32 	%r727, [%rd7+124];
	xor.b32  	%r1033, %r1033, %r727;
	ld.global.u32 	%r728, [%rd7+128];
	xor.b32  	%r1032, %r1032, %r728;
	ld.global.u32 	%r729, [%rd7+132];
	xor.b32  	%r1031, %r1031, %r729;
	ld.global.u32 	%r730, [%rd7+136];
	xor.b32  	%r938, %r938, %r730;
$L__BB8_56:
	and.b32  	%r732, %r680, 128;
	setp.eq.s32 	%p31, %r732, 0;
	@%p31 bra 	$L__BB8_58;
	ld.global.u32 	%r733, [%rd7+140];
	xor.b32  	%r942, %r942, %r733;
	ld.global.u32 	%r734, [%rd7+144];
	xor.b32  	%r1033, %r1033, %r734;
	ld.global.u32 	%r735, [%rd7+148];
	xor.b32  	%r1032, %r1032, %r735;
	ld.global.u32 	%r736, [%rd7+152];
	xor.b32  	%r1031, %r1031, %r736;
	ld.global.u32 	%r737, [%rd7+156];
	xor.b32  	%r938, %r938, %r737;
$L__BB8_58:
	and.b32  	%r739, %r680, 256;
	setp.eq.s32 	%p32, %r739, 0;
	@%p32 bra 	$L__BB8_60;
	ld.global.u32 	%r740, [%rd7+160];
	xor.b32  	%r942, %r942, %r740;
	ld.global.u32 	%r741, [%rd7+164];
	xor.b32  	%r1033, %r1033, %r741;
	ld.global.u32 	%r742, [%rd7+168];
	xor.b32  	%r1032, %r1032, %r742;
	ld.global.u32 	%r743, [%rd7+172];
	xor.b32  	%r1031, %r1031, %r743;
	ld.global.u32 	%r744, [%rd7+176];
	xor.b32  	%r938, %r938, %r744;
$L__BB8_60:
	and.b32  	%r746, %r680, 512;
	setp.eq.s32 	%p33, %r746, 0;
	@%p33 bra 	$L__BB8_62;
	ld.global.u32 	%r747, [%rd7+180];
	xor.b32  	%r942, %r942, %r747;
	ld.global.u32 	%r748, [%rd7+184];
	xor.b32  	%r1033, %r1033, %r748;
	ld.global.u32 	%r749, [%rd7+188];
	xor.b32  	%r1032, %r1032, %r749;
	ld.global.u32 	%r750, [%rd7+192];
	xor.b32  	%r1031, %r1031, %r750;
	ld.global.u32 	%r751, [%rd7+196];
	xor.b32  	%r938, %r938, %r751;
$L__BB8_62:
	and.b32  	%r753, %r680, 1024;
	setp.eq.s32 	%p34, %r753, 0;
	@%p34 bra 	$L__BB8_64;
	ld.global.u32 	%r754, [%rd7+200];
	xor.b32  	%r942, %r942, %r754;
	ld.global.u32 	%r755, [%rd7+204];
	xor.b32  	%r1033, %r1033, %r755;
	ld.global.u32 	%r756, [%rd7+208];
	xor.b32  	%r1032, %r1032, %r756;
	ld.global.u32 	%r757, [%rd7+212];
	xor.b32  	%r1031, %r1031, %r757;
	ld.global.u32 	%r758, [%rd7+216];
	xor.b32  	%r938, %r938, %r758;
$L__BB8_64:
	and.b32  	%r760, %r680, 2048;
	setp.eq.s32 	%p35, %r760, 0;
	@%p35 bra 	$L__BB8_66;
	ld.global.u32 	%r761, [%rd7+220];
	xor.b32  	%r942, %r942, %r761;
	ld.global.u32 	%r762, [%rd7+224];
	xor.b32  	%r1033, %r1033, %r762;
	ld.global.u32 	%r763, [%rd7+228];
	xor.b32  	%r1032, %r1032, %r763;
	ld.global.u32 	%r764, [%rd7+232];
	xor.b32  	%r1031, %r1031, %r764;
	ld.global.u32 	%r765, [%rd7+236];
	xor.b32  	%r938, %r938, %r765;
$L__BB8_66:
	and.b32  	%r767, %r680, 4096;
	setp.eq.s32 	%p36, %r767, 0;
	@%p36 bra 	$L__BB8_68;
	ld.global.u32 	%r768, [%rd7+240];
	xor.b32  	%r942, %r942, %r768;
	ld.global.u32 	%r769, [%rd7+244];
	xor.b32  	%r1033, %r1033, %r769;
	ld.global.u32 	%r770, [%rd7+248];
	xor.b32  	%r1032, %r1032, %r770;
	ld.global.u32 	%r771, [%rd7+252];
	xor.b32  	%r1031, %r1031, %r771;
	ld.global.u32 	%r772, [%rd7+256];
	xor.b32  	%r938, %r938, %r772;
$L__BB8_68:
	and.b32  	%r774, %r680, 8192;
	setp.eq.s32 	%p37, %r774, 0;
	@%p37 bra 	$L__BB8_70;
	ld.global.u32 	%r775, [%rd7+260];
	xor.b32  	%r942, %r942, %r775;
	ld.global.u32 	%r776, [%rd7+264];
	xor.b32  	%r1033, %r1033, %r776;
	ld.global.u32 	%r777, [%rd7+268];
	xor.b32  	%r1032, %r1032, %r777;
	ld.global.u32 	%r778, [%rd7+272];
	xor.b32  	%r1031, %r1031, %r778;
	ld.global.u32 	%r779, [%rd7+276];
	xor.b32  	%r938, %r938, %r779;
$L__BB8_70:
	and.b32  	%r781, %r680, 16384;
	setp.eq.s32 	%p38, %r781, 0;
	@%p38 bra 	$L__BB8_72;
	ld.global.u32 	%r782, [%rd7+280];
	xor.b32  	%r942, %r942, %r782;
	ld.global.u32 	%r783, [%rd7+284];
	xor.b32  	%r1033, %r1033, %r783;
	ld.global.u32 	%r784, [%rd7+288];
	xor.b32  	%r1032, %r1032, %r784;
	ld.global.u32 	%r785, [%rd7+292];
	xor.b32  	%r1031, %r1031, %r785;
	ld.global.u32 	%r786, [%rd7+296];
	xor.b32  	%r938, %r938, %r786;
$L__BB8_72:
	and.b32  	%r788, %r680, 32768;
	setp.eq.s32 	%p39, %r788, 0;
	@%p39 bra 	$L__BB8_74;
	ld.global.u32 	%r789, [%rd7+300];
	xor.b32  	%r942, %r942, %r789;
	ld.global.u32 	%r790, [%rd7+304];
	xor.b32  	%r1033, %r1033, %r790;
	ld.global.u32 	%r791, [%rd7+308];
	xor.b32  	%r1032, %r1032, %r791;
	ld.global.u32 	%r792, [%rd7+312];
	xor.b32  	%r1031, %r1031, %r792;
	ld.global.u32 	%r793, [%rd7+316];
	xor.b32  	%r938, %r938, %r793;
$L__BB8_74:
	add.s32 	%r1029, %r1029, 16;
	setp.ne.s32 	%p40, %r1029, 32;
	@%p40 bra 	$L__BB8_42;
	mad.lo.s32 	%r794, %r1023, -31, %r190;
	add.s32 	%r1023, %r794, 1;
	setp.ne.s32 	%p41, %r1023, 5;
	@%p41 bra 	$L__BB8_41;
	st.local.u32 	[%rd1+4], %r942;
	st.local.v2.u32 	[%rd1+8], {%r1033, %r1032};
	st.local.v2.u32 	[%rd1+16], {%r1031, %r938};
	setp.ne.s64 	%p42, %rd4, 3;
	@%p42 bra 	$L__BB8_114;
	mov.b32 	%r938, 0;
	mov.u32 	%r1123, %r938;
	mov.u32 	%r1124, %r938;
	mov.u32 	%r1125, %r938;
	mov.u32 	%r942, %r938;
	mov.u32 	%r1115, %r938;
$L__BB8_78:
	mul.wide.u32 	%rd22, %r1115, 4;
	add.s64 	%rd23, %rd1, %rd22;
	ld.local.u32 	%r365, [%rd23+4];
	shl.b32 	%r366, %r1115, 5;
	mov.b32 	%r1121, 0;
$L__BB8_79:
	.pragma "nounroll";
	shr.u32 	%r797, %r365, %r1121;
	and.b32  	%r798, %r797, 1;
	setp.eq.b32 	%p43, %r798, 1;
	not.pred 	%p44, %p43;
	add.s32 	%r799, %r366, %r1121;
	mul.lo.s32 	%r800, %r799, 5;
	mul.wide.u32 	%rd24, %r800, 4;
	add.s64 	%rd8, %rd5, %rd24;
	@%p44 bra 	$L__BB8_81;
	ld.global.u32 	%r801, [%rd8];
	xor.b32  	%r942, %r942, %r801;
	ld.global.u32 	%r802, [%rd8+4];
	xor.b32  	%r1125, %r1125, %r802;
	ld.global.u32 	%r803, [%rd8+8];
	xor.b32  	%r1124, %r1124, %r803;
	ld.global.u32 	%r804, [%rd8+12];
	xor.b32  	%r1123, %r1123, %r804;
	ld.global.u32 	%r805, [%rd8+16];
	xor.b32  	%r938, %r938, %r805;
$L__BB8_81:
	and.b32  	%r807, %r797, 2;
	setp.eq.s32 	%p45, %r807, 0;
	@%p45 bra 	$L__BB8_83;
	ld.global.u32 	%r808, [%rd8+20];
	xor.b32  	%r942, %r942, %r808;
	ld.global.u32 	%r809, [%rd8+24];
	xor.b32  	%r1125, %r1125, %r809;
	ld.global.u32 	%r810, [%rd8+28];
	xor.b32  	%r1124, %r1124, %r810;
	ld.global.u32 	%r811, [%rd8+32];
	xor.b32  	%r1123, %r1123, %r811;
	ld.global.u32 	%r812, [%rd8+36];
	xor.b32  	%r938, %r938, %r812;
$L__BB8_83:
	and.b32  	%r814, %r797, 4;
	setp.eq.s32 	%p46, %r814, 0;
	@%p46 bra 	$L__BB8_85;
	ld.global.u32 	%r815, [%rd8+40];
	xor.b32  	%r942, %r942, %r815;
	ld.global.u32 	%r816, [%rd8+44];
	xor.b32  	%r1125, %r1125, %r816;
	ld.global.u32 	%r817, [%rd8+48];
	xor.b32  	%r1124, %r1124, %r817;
	ld.global.u32 	%r818, [%rd8+52];
	xor.b32  	%r1123, %r1123, %r818;
	ld.global.u32 	%r819, [%rd8+56];
	xor.b32  	%r938, %r938, %r819;
$L__BB8_85:
	and.b32  	%r821, %r797, 8;
	setp.eq.s32 	%p47, %r821, 0;
	@%p47 bra 	$L__BB8_87;
	ld.global.u32 	%r822, [%rd8+60];
	xor.b32  	%r942, %r942, %r822;
	ld.global.u32 	%r823, [%rd8+64];
	xor.b32  	%r1125, %r1125, %r823;
	ld.global.u32 	%r824, [%rd8+68];
	xor.b32  	%r1124, %r1124, %r824;
	ld.global.u32 	%r825, [%rd8+72];
	xor.b32  	%r1123, %r1123, %r825;
	ld.global.u32 	%r826, [%rd8+76];
	xor.b32  	%r938, %r938, %r826;
$L__BB8_87:
	and.b32  	%r828, %r797, 16;
	setp.eq.s32 	%p48, %r828, 0;
	@%p48 bra 	$L__BB8_89;
	ld.global.u32 	%r829, [%rd8+80];
	xor.b32  	%r942, %r942, %r829;
	ld.global.u32 	%r830, [%rd8+84];
	xor.b32  	%r1125, %r1125, %r830;
	ld.global.u32 	%r831, [%rd8+88];
	xor.b32  	%r1124, %r1124, %r831;
	ld.global.u32 	%r832, [%rd8+92];
	xor.b32  	%r1123, %r1123, %r832;
	ld.global.u32 	%r833, [%rd8+96];
	xor.b32  	%r938, %r938, %r833;
$L__BB8_89:
	and.b32  	%r835, %r797, 32;
	setp.eq.s32 	%p49, %r835, 0;
	@%p49 bra 	$L__BB8_91;
	ld.global.u32 	%r836, [%rd8+100];
	xor.b32  	%r942, %r942, %r836;
	ld.global.u32 	%r837, [%rd8+104];
	xor.b32  	%r1125, %r1125, %r837;
	ld.global.u32 	%r838, [%rd8+108];
	xor.b32  	%r1124, %r1124, %r838;
	ld.global.u32 	%r839, [%rd8+112];
	xor.b32  	%r1123, %r1123, %r839;
	ld.global.u32 	%r840, [%rd8+116];
	xor.b32  	%r938, %r938, %r840;
$L__BB8_91:
	and.b32  	%r842, %r797, 64;
	setp.eq.s32 	%p50, %r842, 0;
	@%p50 bra 	$L__BB8_93;
	ld.global.u32 	%r843, [%rd8+120];
	xor.b32  	%r942, %r942, %r843;
	ld.global.u32 	%r844, [%rd8+124];
	xor.b32  	%r1125, %r1125, %r844;
	ld.global.u32 	%r845, [%rd8+128];
	xor.b32  	%r1124, %r1124, %r845;
	ld.global.u32 	%r846, [%rd8+132];
	xor.b32  	%r1123, %r1123, %r846;
	ld.global.u32 	%r847, [%rd8+136];
	xor.b32  	%r938, %r938, %r847;
$L__BB8_93:
	and.b32  	%r849, %r797, 128;
	setp.eq.s32 	%p51, %r849, 0;
	@%p51 bra 	$L__BB8_95;
	ld.global.u32 	%r850, [%rd8+140];
	xor.b32  	%r942, %r942, %r850;
	ld.global.u32 	%r851, [%rd8+144];
	xor.b32  	%r1125, %r1125, %r851;
	ld.global.u32 	%r852, [%rd8+148];
	xor.b32  	%r1124, %r1124, %r852;
	ld.global.u32 	%r853, [%rd8+152];
	xor.b32  	%r1123, %r1123, %r853;
	ld.global.u32 	%r854, [%rd8+156];
	xor.b32  	%r938, %r938, %r854;
$L__BB8_95:
	and.b32  	%r856, %r797, 256;
	setp.eq.s32 	%p52, %r856, 0;
	@%p52 bra 	$L__BB8_97;
	ld.global.u32 	%r857, [%rd8+160];
	xor.b32  	%r942, %r942, %r857;
	ld.global.u32 	%r858, [%rd8+164];
	xor.b32  	%r1125, %r1125, %r858;
	ld.global.u32 	%r859, [%rd8+168];
	xor.b32  	%r1124, %r1124, %r859;
	ld.global.u32 	%r860, [%rd8+172];
	xor.b32  	%r1123, %r1123, %r860;
	ld.global.u32 	%r861, [%rd8+176];
	xor.b32  	%r938, %r938, %r861;
$L__BB8_97:
	and.b32  	%r863, %r797, 512;
	setp.eq.s32 	%p53, %r863, 0;
	@%p53 bra 	$L__BB8_99;
	ld.global.u32 	%r864, [%rd8+180];
	xor.b32  	%r942, %r942, %r864;
	ld.global.u32 	%r865, [%rd8+184];
	xor.b32  	%r1125, %r1125, %r865;
	ld.global.u32 	%r866, [%rd8+188];
	xor.b32  	%r1124, %r1124, %r866;
	ld.global.u32 	%r867, [%rd8+192];
	xor.b32  	%r1123, %r1123, %r867;
	ld.global.u32 	%r868, [%rd8+196];
	xor.b32  	%r938, %r938, %r868;
$L__BB8_99:
	and.b32  	%r870, %r797, 1024;
	setp.eq.s32 	%p54, %r870, 0;
	@%p54 bra 	$L__BB8_101;
	ld.global.u32 	%r871, [%rd8+200];
	xor.b32  	%r942, %r942, %r871;
	ld.global.u32 	%r872, [%rd8+204];
	xor.b32  	%r1125, %r1125, %r872;
	ld.global.u32 	%r873, [%rd8+208];
	xor.b32  	%r1124, %r1124, %r873;
	ld.global.u32 	%r874, [%rd8+212];
	xor.b32  	%r1123, %r1123, %r874;
	ld.global.u32 	%r875, [%rd8+216];
	xor.b32  	%r938, %r938, %r875;
$L__BB8_101:
	and.b32  	%r877, %r797, 2048;
	setp.eq.s32 	%p55, %r877, 0;
	@%p55 bra 	$L__BB8_103;
	ld.global.u32 	%r878, [%rd8+220];
	xor.b32  	%r942, %r942, %r878;
	ld.global.u32 	%r879, [%rd8+224];
	xor.b32  	%r1125, %r1125, %r879;
	ld.global.u32 	%r880, [%rd8+228];
	xor.b32  	%r1124, %r1124, %r880;
	ld.global.u32 	%r881, [%rd8+232];
	xor.b32  	%r1123, %r1123, %r881;
	ld.global.u32 	%r882, [%rd8+236];
	xor.b32  	%r938, %r938, %r882;
$L__BB8_103:
	and.b32  	%r884, %r797, 4096;
	setp.eq.s32 	%p56, %r884, 0;
	@%p56 bra 	$L__BB8_105;
	ld.global.u32 	%r885, [%rd8+240];
	xor.b32  	%r942, %r942, %r885;
	ld.global.u32 	%r886, [%rd8+244];
	xor.b32  	%r1125, %r1125, %r886;
	ld.global.u32 	%r887, [%rd8+248];
	xor.b32  	%r1124, %r1124, %r887;
	ld.global.u32 	%r888, [%rd8+252];
	xor.b32  	%r1123, %r1123, %r888;
	ld.global.u32 	%r889, [%rd8+256];
	xor.b32  	%r938, %r938, %r889;
$L__BB8_105:
	and.b32  	%r891, %r797, 8192;
	setp.eq.s32 	%p57, %r891, 0;
	@%p57 bra 	$L__BB8_107;
	ld.global.u32 	%r892, [%rd8+260];
	xor.b32  	%r942, %r942, %r892;
	ld.global.u32 	%r893, [%rd8+264];
	xor.b32  	%r1125, %r1125, %r893;
	ld.global.u32 	%r894, [%rd8+268];
	xor.b32  	%r1124, %r1124, %r894;
	ld.global.u32 	%r895, [%rd8+272];
	xor.b32  	%r1123, %r1123, %r895;
	ld.global.u32 	%r896, [%rd8+276];
	xor.b32  	%r938, %r938, %r896;
$L__BB8_107:
	and.b32  	%r898, %r797, 16384;
	setp.eq.s32 	%p58, %r898, 0;
	@%p58 bra 	$L__BB8_109;
	ld.global.u32 	%r899, [%rd8+280];
	xor.b32  	%r942, %r942, %r899;
	ld.global.u32 	%r900, [%rd8+284];
	xor.b32  	%r1125, %r1125, %r900;
	ld.global.u32 	%r901, [%rd8+288];
	xor.b32  	%r1124, %r1124, %r901;
	ld.global.u32 	%r902, [%rd8+292];
	xor.b32  	%r1123, %r1123, %r902;
	ld.global.u32 	%r903, [%rd8+296];
	xor.b32  	%r938, %r938, %r903;
$L__BB8_109:
	and.b32  	%r905, %r797, 32768;
	setp.eq.s32 	%p59, %r905, 0;
	@%p59 bra 	$L__BB8_111;
	ld.global.u32 	%r906, [%rd8+300];
	xor.b32  	%r942, %r942, %r906;
	ld.global.u32 	%r907, [%rd8+304];
	xor.b32  	%r1125, %r1125, %r907;
	ld.global.u32 	%r908, [%rd8+308];
	xor.b32  	%r1124, %r1124, %r908;
	ld.global.u32 	%r909, [%rd8+312];
	xor.b32  	%r1123, %r1123, %r909;
	ld.global.u32 	%r910, [%rd8+316];
	xor.b32  	%r938, %r938, %r910;
$L__BB8_111:
	add.s32 	%r1121, %r1121, 16;
	setp.ne.s32 	%p60, %r1121, 32;
	@%p60 bra 	$L__BB8_79;
	mad.lo.s32 	%r911, %r1115, -31, %r366;
	add.s32 	%r1115, %r911, 1;
	setp.ne.s32 	%p61, %r1115, 5;
	@%p61 bra 	$L__BB8_78;
	st.local.u32 	[%rd1+4], %r942;
	st.local.v2.u32 	[%rd1+8], {%r1125, %r1124};
	st.local.v2.u32 	[%rd1+16], {%r1123, %r938};
$L__BB8_114:
	shr.u64 	%rd27, %rd3, 2;
	add.s32 	%r925, %r925, 1;
	setp.gt.u64 	%p62, %rd3, 3;
	@%p62 bra 	$L__BB8_2;
$L__BB8_115:
	cvta.to.global.u64 	%rd25, %rd11;
	shl.b64 	%rd26, %rd2, 2;
	add.s64 	%rd10, %rd25, %rd26;
	ld.global.u32 	%r912, [%rd10];
	setp.ne.s32 	%p63, %r912, 1;
	@%p63 bra 	$L__BB8_118;
	shr.u32 	%r913, %r942, 2;
	xor.b32  	%r914, %r913, %r942;
	shl.b32 	%r915, %r938, 4;
	shl.b32 	%r916, %r914, 1;
	xor.b32  	%r917, %r916, %r915;
	xor.b32  	%r918, %r917, %r914;
	xor.b32  	%r919, %r918, %r938;
	add.s32 	%r920, %r1, %r919;
	add.s32 	%r921, %r920, 362437;
	cvt.rn.f32.u32 	%f2, %r921;
	fma.rn.f32 	%f3, %f2, 0f2F800000, 0f2F000000;
	setp.geu.f32 	%p64, %f3, %f1;
	@%p64 bra 	$L__BB8_118;
	mov.b32 	%r922, 0;
	st.global.u32 	[%rd10], %r922;
$L__BB8_118:
	ret;

}


// ===== COMPILED SASS (sm_100) =====

	.target	sm_100

	.elftype	@"ET_EXEC"


//--------------------- .note.nv.tkinfo           --------------------------
	.section	.note.nv.tkinfo,"",@"SHT_NOTE"
	.sectionflags	@"SHF_NOTE_NV_TKINFO"
	.tkinfo
        /*0018*/ 	.word	0x00000002
        /*0030*/ 	.string	""
        /*0030*/ 	.string	"ptxas"
        /*0030*/ 	.string	"Cuda compilation tools, release 13.0, V13.0.88"
        /*0030*/ 	.string	"Build cuda_13.0.r13.0/compiler.36424714_0"
        /*0030*/ 	.string	"-arch sm_100 -m 64 "



//--------------------- .note.nv.cuinfo           --------------------------
	.section	.note.nv.cuinfo,"",@"SHT_NOTE"
	.sectionflags	@"SHF_NOTE_NV_CUINFO"
        /*0018*/ 	.short	0x0002
        /*001a*/ 	.short	0x0064
        /*001c*/ 	.short	0x0082
	.zero		2


//--------------------- .nv.info                  --------------------------
	.section	.nv.info,"",@"SHT_CUDA_INFO"
	.align	4


	//----- nvinfo : EIATTR_REGCOUNT
	.align		4
        /*0000*/ 	.byte	0x04, 0x2f
        /*0002*/ 	.short	(.L_10 - .L_9)
	.align		4
.L_9:
        /*0004*/ 	.word	index@(_Z19epsilonGreedyKernelPfiff)
        /*0008*/ 	.word	0x00000011


	//----- nvinfo : EIATTR_FRAME_SIZE
	.align		4
.L_10:
        /*000c*/ 	.byte	0x04, 0x11
        /*000e*/ 	.short	(.L_12 - .L_11)
	.align		4
.L_11:
        /*0010*/ 	.word	index@($__internal_1_$__cuda_sm3x_div_rn_noftz_f32_slowpath)
        /*0014*/ 	.word	0x00000000


	//----- nvinfo : EIATTR_FRAME_SIZE
	.align		4
.L_12:
        /*0018*/ 	.byte	0x04, 0x11
        /*001a*/ 	.short	(.L_14 - .L_13)
	.align		4
.L_13:
        /*001c*/ 	.word	index@(_Z19epsilonGreedyKernelPfiff)
        /*0020*/ 	.word	0x00000000


	//----- nvinfo : EIATTR_REGCOUNT
	.align		4
.L_14:
        /*0024*/ 	.byte	0x04, 0x2f
        /*0026*/ 	.short	(.L_16 - .L_15)
	.align		4
.L_15:
        /*0028*/ 	.word	index@(_Z17randomArrayKernelPiiiiiiiy)
        /*002c*/ 	.word	0x0000001f


	//----- nvinfo : EIATTR_FRAME_SIZE
	.align		4
.L_16:
        /*0030*/ 	.byte	0x04, 0x11
        /*0032*/ 	.short	(.L_18 - .L_17)
	.align		4
.L_17:
        /*0034*/ 	.word	index@(_Z17randomArrayKernelPiiiiiiiy)
        /*0038*/ 	.word	0x00000030


	//----- nvinfo : EIATTR_REGCOUNT
	.align		4
.L_18:
        /*003c*/ 	.byte	0x04, 0x2f
        /*003e*/ 	.short	(.L_20 - .L_19)
	.align		4
.L_19:
        /*0040*/ 	.word	index@(_Z20randomizeZerosKernelPiify)
        /*0044*/ 	.word	0x0000001f


	//----- nvinfo : EIATTR_FRAME_SIZE
	.align		4
.L_20:
        /*0048*/ 	.byte	0x04, 0x11
        /*004a*/ 	.short	(.L_22 - .L_21)
	.align		4
.L_21:
        /*004c*/ 	.word	index@(_Z20randomizeZerosKernelPiify)
        /*0050*/ 	.word	0x00000030


	//----- nvinfo : EIATTR_REGCOUNT
	.align		4
.L_22:
        /*0054*/ 	.byte	0x04, 0x2f
        /*0056*/ 	.short	(.L_24 - .L_23)
	.align		4
.L_23:
        /*0058*/ 	.word	index@(_Z10dfs_kernelPiiiiiiiy)
        /*005c*/ 	.word	0x00000020


	//----- nvinfo : EIATTR_FRAME_SIZE
	.align		4
.L_24:
        /*0060*/ 	.byte	0x04, 0x11
        /*0062*/ 	.short	(.L_26 - .L_25)
	.align		4
.L_25:
        /*0064*/ 	.word	index@(_Z10dfs_kernelPiiiiiiiy)
        /*0068*/ 	.word	0x00002050


	//----- nvinfo : EIATTR_REGCOUNT
	.align		4
.L_26:
        /*006c*/ 	.byte	0x04, 0x2f
        /*006e*/ 	.short	(.L_28 - .L_27)
	.align		4
.L_27:
        /*0070*/ 	.word	index@(_Z19guaranteePathKernelPiiiiiiiy)
        /*0074*/ 	.word	0x0000001f


	//----- nvinfo : EIATTR_FRAME_SIZE
	.align		4
.L_28:
        /*0078*/ 	.byte	0x04, 0x11
        /*007a*/ 	.short	(.L_30 - .L_29)
	.align		4
.L_29:
        /*007c*/ 	.word	index@(_Z19guaranteePathKernelPiiiiiiiy)
        /*0080*/ 	.word	0x00000030


	//----- nvinfo : EIATTR_REGCOUNT
	.align		4
.L_30:
        /*0084*/ 	.byte	0x04, 0x2f
        /*0086*/ 	.short	(.L_32 - .L_31)
	.align		4
.L_31:
        /*0088*/ 	.word	index@(_Z10copyKernelPiiiiiiiy)
        /*008c*/ 	.word	0x00000027


	//----- nvinfo : EIATTR_FRAME_SIZE
	.align		4
.L_32:
        /*0090*/ 	.byte	0x04, 0x11
        /*0092*/ 	.short	(.L_34 - .L_33)
	.align		4
.L_33:
        /*0094*/ 	.word	index@(_Z10copyKernelPiiiiiiiy)
        /*0098*/ 	.word	0x00000030


	//----- nvinfo : EIATTR_REGCOUNT
	.align		4
.L_34:
        /*009c*/ 	.byte	0x04, 0x2f
        /*009e*/ 	.short	(.L_36 - .L_35)
	.align		4
.L_35:
        /*00a0*/ 	.word	index@(_Z24epsilonGreedyKernel_ctrlPfiff)
        /*00a4*/ 	.word	0x00000011


	//----- nvinfo : EIATTR_FRAME_SIZE
	.align		4
.L_36:
        /*00a8*/ 	.byte	0x04, 0x11
        /*00aa*/ 	.short	(.L_38 - .L_37)
	.align		4
.L_37:
        /*00ac*/ 	.word	index@($__internal_0_$__cuda_sm3x_div_rn_noftz_f32_slowpath)
        /*00b0*/ 	.word	0x00000000


	//----- nvinfo : EIATTR_FRAME_SIZE
	.align		4
.L_38:
        /*00b4*/ 	.byte	0x04, 0x11
        /*00b6*/ 	.short	(.L_40 - .L_39)
	.align		4
.L_39:
        /*00b8*/ 	.word	index@(_Z24epsilonGreedyKernel_ctrlPfiff)
        /*00bc*/ 	.word	0x00000000


	//----- nvinfo : EIATTR_REGCOUNT
	.align		4
.L_40:
        /*00c0*/ 	.byte	0x04, 0x2f
        /*00c2*/ 	.short	(.L_42 - .L_41)
	.align		4
.L_41:
        /*00c4*/ 	.word	index@(_Z22randomArrayKernel_ctrlPiiiiiiiy)
        /*00c8*/ 	.word	0x0000001f


	//----- nvinfo : EIATTR_FRAME_SIZE
	.align		4
.L_42:
        /*00cc*/ 	.byte	0x04, 0x11
        /*00ce*/ 	.short	(.L_44 - .L_43)
	.align		4
.L_43:
        /*00d0*/ 	.word	index@(_Z22randomArrayKernel_ctrlPiiiiiiiy)
        /*00d4*/ 	.word	0x00000030


	//----- nvinfo : EIATTR_REGCOUNT
	.align		4
.L_44:
        /*00d8*/ 	.byte	0x04, 0x2f
        /*00da*/ 	.short	(.L_46 - .L_45)
	.align		4
.L_45:
        /*00dc*/ 	.word	index@(_Z25randomizeZerosKernel_ctrlPiify)
        /*00e0*/ 	.word	0x0000001f


	//----- nvinfo : EIATTR_FRAME_SIZE
	.align		4
.L_46:
        /*00e4*/ 	.byte	0x04, 0x11
        /*00e6*/ 	.short	(.L_48 - .L_47)
	.align		4
.L_47:
        /*00e8*/ 	.word	index@(_Z25randomizeZerosKernel_ctrlPiify)
        /*00ec*/ 	.word	0x00000030


	//----- nvinfo : EIATTR_MIN_STACK_SIZE
	.align		4
.L_48:
        /*00f0*/ 	.byte	0x04, 0x12
        /*00f2*/ 	.short	(.L_50 - .L_49)
	.align		4
.L_49:
        /*00f4*/ 	.word	index@(_Z25randomizeZerosKernel_ctrlPiify)
        /*00f8*/ 	.word	0x00000030


	//----- nvinfo : EIATTR_MIN_STACK_SIZE
	.align		4
.L_50:
        /*00fc*/ 	.byte	0x04, 0x12
        /*00fe*/ 	.short	(.L_52 - .L_51)
	.align		4
.L_51:
        /*0100*/ 	.word	index@(_Z22randomArrayKernel_ctrlPiiiiiiiy)
        /*0104*/ 	.word	0x00000030


	//----- nvinfo : EIATTR_MIN_STACK_SIZE
	.align		4
.L_52:
        /*0108*/ 	.byte	0x04, 0x12
        /*010a*/ 	.short	(.L_54 - .L_53)
	.align		4
.L_53:
        /*010c*/ 	.word	index@(_Z24epsilonGreedyKernel_ctrlPfiff)
        /*0110*/ 	.word	0x00000000


	//----- nvinfo : EIATTR_MIN_STACK_SIZE
	.align		4
.L_54:
        /*0114*/ 	.byte	0x04, 0x12
        /*0116*/ 	.short	(.L_56 - .L_55)
	.align		4
.L_55:
        /*0118*/ 	.word	index@(_Z10copyKernelPiiiiiiiy)
        /*011c*/ 	.word	0x00000030


	//----- nvinfo : EIATTR_MIN_STACK_SIZE
	.align		4
.L_56:
        /*0120*/ 	.byte	0x04, 0x12
        /*0122*/ 	.short	(.L_58 - .L_57)
	.align		4
.L_57:
        /*0124*/ 	.word	index@(_Z19guaranteePathKernelPiiiiiiiy)
        /*0128*/ 	.word	0x00000030


	//----- nvinfo : EIATTR_MIN_STACK_SIZE
	.align		4
.L_58:
        /*012c*/ 	.byte	0x04, 0x12
        /*012e*/ 	.short	(.L_60 - .L_59)
	.align		4
.L_59:
        /*0130*/ 	.word	index@(_Z10dfs_kernelPiiiiiiiy)
        /*0134*/ 	.word	0x00002050


	//----- nvinfo : EIATTR_MIN_STACK_SIZE
	.align		4
.L_60:
        /*0138*/ 	.byte	0x04, 0x12
        /*013a*/ 	.short	(.L_62 - .L_61)
	.align		4
.L_61:
        /*013c*/ 	.word	index@(_Z20randomizeZerosKernelPiify)
        /*0140*/ 	.word	0x00000030


	//----- nvinfo : EIATTR_MIN_STACK_SIZE
	.align		4
.L_62:
        /*0144*/ 	.byte	0x04, 0x12
        /*0146*/ 	.short	(.L_64 - .L_63)
	.align		4
.L_63:
        /*0148*/ 	.word	index@(_Z17randomArrayKernelPiiiiiiiy)
        /*014c*/ 	.word	0x00000030


	//----- nvinfo : EIATTR_MIN_STACK_SIZE
	.align		4
.L_64:
        /*0150*/ 	.byte	0x04, 0x12
        /*0152*/ 	.short	(.L_66 - .L_65)
	.align		4
.L_65:
        /*0154*/ 	.word	index@(_Z19epsilonGreedyKernelPfiff)
        /*0158*/ 	.word	0x00000000
.L_66:


//--------------------- .nv.compat                --------------------------
	.section	.nv.compat,"",@"SHT_CUDA_COMPAT_INFO"
	.align	4
        /*0000*/ 	.byte	0x02, 0x09, 0x00, 0x00, 0x02, 0x02, 0x01, 0x00, 0x02, 0x05, 0x05, 0x00, 0x03, 0x07, 0x01, 0x01
        /*0010*/ 	.byte	0x02, 0x03, 0x00, 0x00, 0x02, 0x06, 0x01, 0x00, 0x04, 0x0b, 0x08, 0x00, 0x01, 0x00, 0x00, 0x00
        /*0020*/ 	.byte	0x00, 0x00, 0x00, 0x00


//--------------------- .nv.info._Z25randomizeZerosKernel_ctrlPiify --------------------------
	.section	.nv.info._Z25randomizeZerosKernel_ctrlPiify,"",@"SHT_CUDA_INFO"
	.sectionflags	@""
	.align	4


	//----- nvinfo : EIATTR_CUDA_API_VERSION
	.align		4
        /*0000*/ 	.byte	0x04, 0x37
        /*0002*/ 	.short	(.L_68 - .L_67)
.L_67:
        /*0004*/ 	.word	0x00000082


	//----- nvinfo : EIATTR_KPARAM_INFO
	.align		4
.L_68:
        /*0008*/ 	.byte	0x04, 0x17
        /*000a*/ 	.short	(.L_70 - .L_69)
.L_69:
        /*000c*/ 	.word	0x00000000
        /*0010*/ 	.short	0x0003
        /*0012*/ 	.short	0x0010
        /*0014*/ 	.byte	0x00, 0xf0, 0x21, 0x00


	//----- nvinfo : EIATTR_KPARAM_INFO
	.align		4
.L_70:
        /*0018*/ 	.byte	0x04, 0x17
        /*001a*/ 	.short	(.L_72 - .L_71)
.L_71:
        /*001c*/ 	.word	0x00000000
        /*0020*/ 	.short	0x0002
        /*0022*/ 	.short	0x000c
        /*0024*/ 	.byte	0x00, 0xf0, 0x11, 0x00


	//----- nvinfo : EIATTR_KPARAM_INFO
	.align		4
.L_72:
        /*0028*/ 	.byte	0x04, 0x17
        /*002a*/ 	.short	(.L_74 - .L_73)
.L_73:
        /*002c*/ 	.word	0x00000000
        /*0030*/ 	.short	0x0001
        /*0032*/ 	.short	0x0008
        /*0034*/ 	.byte	0x00, 0xf0, 0x11, 0x00


	//----- nvinfo : EIATTR_KPARAM_INFO
	.align		4
.L_74:
        /*0038*/ 	.byte	0x04, 0x17
        /*003a*/ 	.short	(.L_76 - .L_75)
.L_75:
        /*003c*/ 	.word	0x00000000
        /*0040*/ 	.short	0x0000
        /*0042*/ 	.short	0x0000
        /*0044*/ 	.byte	0x00, 0xf5, 0x21, 0x00


	//----- nvinfo : EIATTR_SPARSE_MMA_MASK
	.align		4
.L_76:
        /*0048*/ 	.byte	0x03, 0x50
        /*004a*/ 	.short	0x0000


	//----- nvinfo : EIATTR_MAXREG_COUNT
	.align		4
        /*004c*/ 	.byte	0x03, 0x1b
        /*004e*/ 	.short	0x00ff


	//----- nvinfo : EIATTR_MERCURY_ISA_VERSION
	.align		4
        /*0050*/ 	.byte	0x03, 0x5f
        /*0052*/ 	.short	0x0101


	//----- nvinfo : EIATTR_VRC_CTA_INIT_COUNT
	.align		4
        /*0054*/ 	.byte	0x02, 0x4a
	.zero		1
	.zero		1


	//----- nvinfo : EIATTR_EXIT_INSTR_OFFSETS
	.align		4
        /*0058*/ 	.byte	0x04, 0x1c
        /*005a*/ 	.short	(.L_78 - .L_77)


	//   ....[0]....
.L_77:
        /*005c*/ 	.word	0x00002710


	//   ....[1]....
        /*0060*/ 	.word	0x00002840


	//   ....[2]....
        /*0064*/ 	.word	0x00002860


	//----- nvinfo : EIATTR_CRS_STACK_SIZE
	.align		4
.L_78:
        /*0068*/ 	.byte	0x04, 0x1e
        /*006a*/ 	.short	(.L_80 - .L_79)
.L_79:
        /*006c*/ 	.word	0x00000000


	//----- nvinfo : EIATTR_CBANK_PARAM_SIZE
	.align		4
.L_80:
        /*0070*/ 	.byte	0x03, 0x19
        /*0072*/ 	.short	0x0018


	//----- nvinfo : EIATTR_PARAM_CBANK
	.align		4
        /*0074*/ 	.byte	0x04, 0x0a
        /*0076*/ 	.short	(.L_82 - .L_81)
	.align		4
.L_81:
        /*0078*/ 	.word	index@(.nv.constant0._Z25randomizeZerosKernel_ctrlPiify)
        /*007c*/ 	.short	0x0380
        /*007e*/ 	.short	0x0018


	//----- nvinfo : EIATTR_SW_WAR
	.align		4
.L_82:
        /*0080*/ 	.byte	0x04, 0x36
        /*0082*/ 	.short	(.L_84 - .L_83)
.L_83:
        /*0084*/ 	.word	0x00000008
.L_84:


//--------------------- .nv.info._Z22randomArrayKernel_ctrlPiiiiiiiy --------------------------
	.section	.nv.info._Z22randomArrayKernel_ctrlPiiiiiiiy,"",@"SHT_CUDA_INFO"
	.sectionflags	@""
	.align	4


	//----- nvinfo : EIATTR_CUDA_API_VERSION
	.align		4
        /*0000*/ 	.byte	0x04, 0x37
        /*0002*/ 	.short	(.L_86 - .L_85)
.L_85:
        /*0004*/ 	.word	0x00000082


	//----- nvinfo : EIATTR_KPARAM_INFO
	.align		4
.L_86:
        /*0008*/ 	.byte	0x04, 0x17
        /*000a*/ 	.short	(.L_88 - .L_87)
.L_87:
        /*000c*/ 	.word	0x00000000
        /*0010*/ 	.short	0x0007
        /*0012*/ 	.short	0x0020
        /*0014*/ 	.byte	0x00, 0xf0, 0x21, 0x00


	//----- nvinfo : EIATTR_KPARAM_INFO
	.align		4
.L_88:
        /*0018*/ 	.byte	0x04, 0x17
        /*001a*/ 	.short	(.L_90 - .L_89)
.L_89:
        /*001c*/ 	.word	0x00000000
        /*0020*/ 	.short	0x0006
        /*0022*/ 	.short	0x001c
        /*0024*/ 	.byte	0x00, 0xf0, 0x11, 0x00


	//----- nvinfo : EIATTR_KPARAM_INFO
	.align		4
.L_90:
        /*0028*/ 	.byte	0x04, 0x17
        /*002a*/ 	.short	(.L_92 - .L_91)
.L_91:
        /*002c*/ 	.word	0x00000000
        /*0030*/ 	.short	0x0005
        /*0032*/ 	.short	0x0018
        /*0034*/ 	.byte	0x00, 0xf0, 0x11, 0x00


	//----- nvinfo : EIATTR_KPARAM_INFO
	.align		4
.L_92:
        /*0038*/ 	.byte	0x04, 0x17
        /*003a*/ 	.short	(.L_94 - .L_93)
.L_93:
        /*003c*/ 	.word	0x00000000
        /*0040*/ 	.short	0x0004
        /*0042*/ 	.short	0x0014
        /*0044*/ 	.byte	0x00, 0xf0, 0x11, 0x00


	//----- nvinfo : EIATTR_KPARAM_INFO
	.align		4
.L_94:
        /*0048*/ 	.byte	0x04, 0x17
        /*004a*/ 	.short	(.L_96 - .L_95)
.L_95:
        /*004c*/ 	.word	0x00000000
        /*0050*/ 	.short	0x0003
        /*0052*/ 	.short	0x0010
        /*0054*/ 	.byte	0x00, 0xf0, 0x11, 0x00


	//----- nvinfo : EIATTR_KPARAM_INFO
	.align		4
.L_96:
        /*0058*/ 	.byte	0x04, 0x17
        /*005a*/ 	.short	(.L_98 - .L_97)
.L_97:
        /*005c*/ 	.word	0x00000000
        /*0060*/ 	.short	0x0002
        /*0062*/ 	.short	0x000c
        /*0064*/ 	.byte	0x00, 0xf0, 0x11, 0x00


	//----- nvinfo : EIATTR_KPARAM_INFO
	.align		4
.L_98:
        /*0068*/ 	.byte	0x04, 0x17
        /*006a*/ 	.short	(.L_100 - .L_99)
.L_99:
        /*006c*/ 	.word	0x00000000
        /*0070*/ 	.short	0x0001
        /*0072*/ 	.short	0x0008
        /*0074*/ 	.byte	0x00, 0xf0, 0x11, 0x00


	//----- nvinfo : EIATTR_KPARAM_INFO
	.align		4
.L_100:
        /*0078*/ 	.byte	0x04, 0x17
        /*007a*/ 	.short	(.L_102 - .L_101)
.L_101:
        /*007c*/ 	.word	0x00000000
        /*0080*/ 	.short	0x0000
        /*0082*/ 	.short	0x0000
        /*0084*/ 	.byte	0x00, 0xf5, 0x21, 0x00


	//----- nvinfo : EIATTR_SPARSE_MMA_MASK
	.align		4
.L_102:
        /*0088*/ 	.byte	0x03, 0x50
        /*008a*/ 	.short	0x0000


	//----- nvinfo : EIATTR_MAXREG_COUNT
	.align		4
        /*008c*/ 	.byte	0x03, 0x1b
        /*008e*/ 	.short	0x00ff


	//----- nvinfo : EIATTR_MERCURY_ISA_VERSION
	.align		4
        /*0090*/ 	.byte	0x03, 0x5f
        /*0092*/ 	.short	0x0101


	//----- nvinfo : EIATTR_VRC_CTA_INIT_COUNT
	.align		4
        /*0094*/ 	.byte	0x02, 0x4a
	.zero		1
	.zero		1


	//----- nvinfo : EIATTR_EXIT_INSTR_OFFSETS
	.align		4
        /*0098*/ 	.byte	0x04, 0x1c
        /*009a*/ 	.short	(.L_104 - .L_103)


	//   ....[0]....
.L_103:
        /*009c*/ 	.word	0x00002910


	//----- nvinfo : EIATTR_CRS_STACK_SIZE
	.align		4
.L_104:
        /*00a0*/ 	.byte	0x04, 0x1e
        /*00a2*/ 	.short	(.L_106 - .L_105)
.L_105:
        /*00a4*/ 	.word	0x00000000


	//----- nvinfo : EIATTR_CBANK_PARAM_SIZE
	.align		4
.L_106:
        /*00a8*/ 	.byte	0x03, 0x19
        /*00aa*/ 	.short	0x0028


	//----- nvinfo : EIATTR_PARAM_CBANK
	.align		4
        /*00ac*/ 	.byte	0x04, 0x0a
        /*00ae*/ 	.short	(.L_108 - .L_107)
	.align		4
.L_107:
        /*00b0*/ 	.word	index@(.nv.constant0._Z22randomArrayKernel_ctrlPiiiiiiiy)
        /*00b4*/ 	.short	0x0380
        /*00b6*/ 	.short	0x0028


	//----- nvinfo : EIATTR_SW_WAR
	.align		4
.L_108:
        /*00b8*/ 	.byte	0x04, 0x36
        /*00ba*/ 	.short	(.L_110 - .L_109)
.L_109:
        /*00bc*/ 	.word	0x00000008
.L_110:


//--------------------- .nv.info._Z24epsilonGreedyKernel_ctrlPfiff --------------------------
	.section	.nv.info._Z24epsilonGreedyKernel_ctrlPfiff,"",@"SHT_CUDA_INFO"
	.sectionflags	@""
	.align	4


	//----- nvinfo : EIATTR_CUDA_API_VERSION
	.align		4
        /*0000*/ 	.byte	0x04, 0x37
        /*0002*/ 	.short	(.L_112 - .L_111)
.L_111:
        /*0004*/ 	.word	0x00000082


	//----- nvinfo : EIATTR_KPARAM_INFO
	.align		4
.L_112:
        /*0008*/ 	.byte	0x04, 0x17
        /*000a*/ 	.short	(.L_114 - .L_113)
.L_113:
        /*000c*/ 	.word	0x00000000
        /*0010*/ 	.short	0x0003
        /*0012*/ 	.short	0x0010
        /*0014*/ 	.byte	0x00, 0xf0, 0x11, 0x00


	//----- nvinfo : EIATTR_KPARAM_INFO
	.align		4
.L_114:
        /*0018*/ 	.byte	0x04, 0x17
        /*001a*/ 	.short	(.L_116 - .L_115)
.L_115:
        /*001c*/ 	.word	0x00000000
        /*0020*/ 	.short	0x0002
        /*0022*/ 	.short	0x000c
        /*0024*/ 	.byte	0x00, 0xf0, 0x11, 0x00


	//----- nvinfo : EIATTR_KPARAM_INFO
	.align		4
.L_116:
        /*0028*/ 	.byte	0x04, 0x17
        /*002a*/ 	.short	(.L_118 - .L_117)
.L_117:
        /*002c*/ 	.word	0x00000000
        /*0030*/ 	.short	0x0001
        /*0032*/ 	.short	0x0008
        /*0034*/ 	.byte	0x00, 0xf0, 0x11, 0x00


	//----- nvinfo : EIATTR_KPARAM_INFO
	.align		4
.L_118:
        /*0038*/ 	.byte	0x04, 0x17
        /*003a*/ 	.short	(.L_120 - .L_119)
.L_119:
        /*003c*/ 	.word	0x00000000
        /*0040*/ 	.short	0x0000
        /*0042*/ 	.short	0x0000
        /*0044*/ 	.byte	0x00, 0xf5, 0x21, 0x00


	//----- nvinfo : EIATTR_SPARSE_MMA_MASK
	.align		4
.L_120:
        /*0048*/ 	.byte	0x03, 0x50
        /*004a*/ 	.short	0x0000


	//----- nvinfo : EIATTR_MAXREG_COUNT
	.align		4
        /*004c*/ 	.byte	0x03, 0x1b
        /*004e*/ 	.short	0x00ff


	//----- nvinfo : EIATTR_MERCURY_ISA_VERSION
	.align		4
        /*0050*/ 	.byte	0x03, 0x5f
        /*0052*/ 	.short	0x0101


	//----- nvinfo : EIATTR_VRC_CTA_INIT_COUNT
	.align		4
        /*0054*/ 	.byte	0x02, 0x4a
	.zero		1
	.zero		1


	//----- nvinfo : EIATTR_EXIT_INSTR_OFFSETS
	.align		4
        /*0058*/ 	.byte	0x04, 0x1c
        /*005a*/ 	.short	(.L_122 - .L_121)


	//   ....[0]....
.L_121:
        /*005c*/ 	.word	0x00000070


	//   ....[1]....
        /*0060*/ 	.word	0x00000540


	//----- nvinfo : EIATTR_CRS_STACK_SIZE
	.align		4
.L_122:
        /*0064*/ 	.byte	0x04, 0x1e
        /*0066*/ 	.short	(.L_124 - .L_123)
.L_123:
        /*0068*/ 	.word	0x00000000


	//----- nvinfo : EIATTR_CBANK_PARAM_SIZE
	.align		4
.L_124:
        /*006c*/ 	.byte	0x03, 0x19
        /*006e*/ 	.short	0x0014


	//----- nvinfo : EIATTR_PARAM_CBANK
	.align		4
        /*0070*/ 	.byte	0x04, 0x0a
        /*0072*/ 	.short	(.L_126 - .L_125)
	.align		4
.L_125:
        /*0074*/ 	.word	index@(.nv.constant0._Z24epsilonGreedyKernel_ctrlPfiff)
        /*0078*/ 	.short	0x0380
        /*007a*/ 	.short	0x0014


	//----- nvinfo : EIATTR_SW_WAR
	.align		4
.L_126:
        /*007c*/ 	.byte	0x04, 0x36
        /*007e*/ 	.short	(.L_128 - .L_127)
.L_127:
        /*0080*/ 	.word	0x00000008
.L_128:


//--------------------- .nv.info._Z10copyKernelPiiiiiiiy --------------------------
	.section	.nv.info._Z10copyKernelPiiiiiiiy,"",@"SHT_CUDA_INFO"
	.sectionflags	@""
	.align	4


	//----- nvinfo : EIATTR_CUDA_API_VERSION
	.align		4
        /*0000*/ 	.byte	0x04, 0x37
        /*0002*/ 	.short	(.L_130 - .L_129)
.L_129:
        /*0004*/ 	.word	0x00000082


	//----- nvinfo : EIATTR_KPARAM_INFO
	.align		4
.L_130:
        /*0008*/ 	.byte	0x04, 0x17
        /*000a*/ 	.short	(.L_132 - .L_131)
.L_131:
        /*000c*/ 	.word	0x00000000
        /*0010*/ 	.short	0x0007
        /*0012*/ 	.short	0x0020
        /*0014*/ 	.byte	0x00, 0xf0, 0x21, 0x00


	//----- nvinfo : EIATTR_KPARAM_INFO
	.align		4
.L_132:
        /*0018*/ 	.byte	0x04, 0x17
        /*001a*/ 	.short	(.L_134 - .L_133)
.L_133:
        /*001c*/ 	.word	0x00000000
        /*0020*/ 	.short	0x0006
        /*0022*/ 	.short	0x001c
        /*0024*/ 	.byte	0x00, 0xf0, 0x11, 0x00


	//----- nvinfo : EIATTR_KPARAM_INFO
	.align		4
.L_134:
        /*0028*/ 	.byte	0x04, 0x17
        /*002a*/ 	.short	(.L_136 - .L_135)
.L_135:
        /*002c*/ 	.word	0x00000000
        /*0030*/ 	.short	0x0005
        /*0032*/ 	.short	0x0018
        /*0034*/ 	.byte	0x00, 0xf0, 0x11, 0x00


	//----- nvinfo : EIATTR_KPARAM_INFO
	.align		4
.L_136:
        /*0038*/ 	.byte	0x04, 0x17
        /*003a*/ 	.short	(.L_138 - .L_137)
.L_137:
        /*003c*/ 	.word	0x00000000
        /*0040*/ 	.short	0x0004
        /*0042*/ 	.short	0x0014
        /*0044*/ 	.byte	0x00, 0xf0, 0x11, 0x00


	//----- nvinfo : EIATTR_KPARAM_INFO
	.align		4
.L_138:
        /*0048*/ 	.byte	0x04, 0x17
        /*004a*/ 	.short	(.L_140 - .L_139)
.L_139:
        /*004c*/ 	.word	0x00000000
        /*0050*/ 	.short	0x0003
        /*0052*/ 	.short	0x0010
        /*0054*/ 	.byte	0x00, 0xf0, 0x11, 0x00


	//----- nvinfo : EIATTR_KPARAM_INFO
	.align		4
.L_140:
        /*0058*/ 	.byte	0x04, 0x17
        /*005a*/ 	.short	(.L_142 - .L_141)
.L_141:
        /*005c*/ 	.word	0x00000000
        /*0060*/ 	.short	0x0002
        /*0062*/ 	.short	0x000c
        /*0064*/ 	.byte	0x00, 0xf0, 0x11, 0x00


	//----- nvinfo : EIATTR_KPARAM_INFO
	.align		4
.L_142:
        /*0068*/ 	.byte	0x04, 0x17
        /*006a*/ 	.short	(.L_144 - .L_143)
.L_143:
        /*006c*/ 	.word	0x00000000
        /*0070*/ 	.short	0x0001
        /*0072*/ 	.short	0x0008
        /*0074*/ 	.byte	0x00, 0xf0, 0x11, 0x00


	//----- nvinfo : EIATTR_KPARAM_INFO
	.align		4
.L_144:
        /*0078*/ 	.byte	0x04, 0x17
        /*007a*/ 	.short	(.L_146 - .L_145)
.L_145:
        /*007c*/ 	.word	0x00000000
        /*0080*/ 	.short	0x0000
        /*0082*/ 	.short	0x0000
        /*0084*/ 	.byte	0x00, 0xf5, 0x21, 0x00


	//----- nvinfo : EIATTR_SPARSE_MMA_MASK
	.align		4
.L_146:
        /*0088*/ 	.byte	0x03, 0x50
        /*008a*/ 	.short	0x0000


	//----- nvinfo : EIATTR_MAXREG_COUNT
	.align		4
        /*008c*/ 	.byte	0x03, 0x1b
        /*008e*/ 	.short	0x00ff


	//----- nvinfo : EIATTR_NUM_BARRIERS
	.align		4
        /*0090*/ 	.byte	0x02, 0x4c
        /*0092*/ 	.byte	0x01
	.zero		1


	//----- nvinfo : EIATTR_MERCURY_ISA_VERSION
	.align		4
        /*0094*/ 	.byte	0x03, 0x5f
        /*0096*/ 	.short	0x0101


	//----- nvinfo : EIATTR_VRC_CTA_INIT_COUNT
	.align		4
        /*0098*/ 	.byte	0x02, 0x4a
	.zero		1
	.zero		1


	//----- nvinfo : EIATTR_EXIT_INSTR_OFFSETS
	.align		4
        /*009c*/ 	.byte	0x04, 0x1c
        /*009e*/ 	.short	(.L_148 - .L_147)


	//   ....[0]....
.L_147:
        /*00a0*/ 	.word	0x000030b0


	//----- nvinfo : EIATTR_CRS_STACK_SIZE
	.align		4
.L_148:
        /*00a4*/ 	.byte	0x04, 0x1e
        /*00a6*/ 	.short	(.L_150 - .L_149)
.L_149:
        /*00a8*/ 	.word	0x00000000


	//----- nvinfo : EIATTR_CBANK_PARAM_SIZE
	.align		4
.L_150:
        /*00ac*/ 	.byte	0x03, 0x19
        /*00ae*/ 	.short	0x0028


	//----- nvinfo : EIATTR_PARAM_CBANK
	.align		4
        /*00b0*/ 	.byte	0x04, 0x0a
        /*00b2*/ 	.short	(.L_152 - .L_151)
	.align		4
.L_151:
        /*00b4*/ 	.word	index@(.nv.constant0._Z10copyKernelPiiiiiiiy)
        /*00b8*/ 	.short	0x0380
        /*00ba*/ 	.short	0x0028


	//----- nvinfo : EIATTR_SW_WAR
	.align		4
.L_152:
        /*00bc*/ 	.byte	0x04, 0x36
        /*00be*/ 	.short	(.L_154 - .L_153)
.L_153:
        /*00c0*/ 	.word	0x00000008
.L_154:


//--------------------- .nv.info._Z19guaranteePathKernelPiiiiiiiy --------------------------
	.section	.nv.info._Z19guaranteePathKernelPiiiiiiiy,"",@"SHT_CUDA_INFO"
	.sectionflags	@""
	.align	4


	//----- nvinfo : EIATTR_CUDA_API_VERSION
	.align		4
        /*0000*/ 	.byte	0x04, 0x37
        /*0002*/ 	.short	(.L_156 - .L_155)
.L_155:
        /*0004*/ 	.word	0x00000082


	//----- nvinfo : EIATTR_KPARAM_INFO
	.align		4
.L_156:
        /*0008*/ 	.byte	0x04, 0x17
        /*000a*/ 	.short	(.L_158 - .L_157)
.L_157:
        /*000c*/ 	.word	0x00000000
        /*0010*/ 	.short	0x0007
        /*0012*/ 	.short	0x0020
        /*0014*/ 	.byte	0x00, 0xf0, 0x21, 0x00


	//----- nvinfo : EIATTR_KPARAM_INFO
	.align		4
.L_158:
        /*0018*/ 	.byte	0x04, 0x17
        /*001a*/ 	.short	(.L_160 - .L_159)
.L_159:
        /*001c*/ 	.word	0x00000000
        /*0020*/ 	.short	0x0006
        /*0022*/ 	.short	0x001c
        /*0024*/ 	.byte	0x00, 0xf0, 0x11, 0x00


	//----- nvinfo : EIATTR_KPARAM_INFO
	.align		4
.L_160:
        /*0028*/ 	.byte	0x04, 0x17
        /*002a*/ 	.short	(.L_162 - .L_161)
.L_161:
        /*002c*/ 	.word	0x00000000
        /*0030*/ 	.short	0x0005
        /*0032*/ 	.short	0x0018
        /*0034*/ 	.byte	0x00, 0xf0, 0x11, 0x00


	//----- nvinfo : EIATTR_KPARAM_INFO
	.align		4
.L_162:
        /*0038*/ 	.byte	0x04, 0x17
        /*003a*/ 	.short	(.L_164 - .L_163)
.L_163:
        /*003c*/ 	.word	0x00000000
        /*0040*/ 	.short	0x0004
        /*0042*/ 	.short	0x0014
        /*0044*/ 	.byte	0x00, 0xf0, 0x11, 0x00


	//----- nvinfo : EIATTR_KPARAM_INFO
	.align		4
.L_164:
        /*0048*/ 	.byte	0x04, 0x17
        /*004a*/ 	.short	(.L_166 - .L_165)
.L_165:
        /*004c*/ 	.word	0x00000000
        /*0050*/ 	.short	0x0003
        /*0052*/ 	.short	0x0010
        /*0054*/ 	.byte	0x00, 0xf0, 0x11, 0x00


	//----- nvinfo : EIATTR_KPARAM_INFO
	.align		4
.L_166:
        /*0058*/ 	.byte	0x04, 0x17
        /*005a*/ 	.short	(.L_168 - .L_167)
.L_167:
        /*005c*/ 	.word	0x00000000
        /*0060*/ 	.short	0x0002
        /*0062*/ 	.short	0x000c
        /*0064*/ 	.byte	0x00, 0xf0, 0x11, 0x00


	//----- nvinfo : EIATTR_KPARAM_INFO
	.align		4
.L_168:
        /*0068*/ 	.byte	0x04, 0x17
        /*006a*/ 	.short	(.L_170 - .L_169)
.L_169:
        /*006c*/ 	.word	0x00000000
        /*0070*/ 	.short	0x0001
        /*0072*/ 	.short	0x0008
        /*0074*/ 	.byte	0x00, 0xf0, 0x11, 0x00


	//----- nvinfo : EIATTR_KPARAM_INFO
	.align		4
.L_170:
        /*0078*/ 	.byte	0x04, 0x17
        /*007a*/ 	.short	(.L_172 - .L_171)
.L_171:
        /*007c*/ 	.word	0x00000000
        /*0080*/ 	.short	0x0000
        /*0082*/ 	.short	0x0000
        /*0084*/ 	.byte	0x00, 0xf5, 0x21, 0x00


	//----- nvinfo : EIATTR_SPARSE_MMA_MASK
	.align		4
.L_172:
        /*0088*/ 	.byte	0x03, 0x50
        /*008a*/ 	.short	0x0000


	//----- nvinfo : EIATTR_MAXREG_COUNT
	.align		4
        /*008c*/ 	.byte	0x03, 0x1b
        /*008e*/ 	.short	0x00ff


	//----- nvinfo : EIATTR_MERCURY_ISA_VERSION
	.align		4
        /*0090*/ 	.byte	0x03, 0x5f
        /*0092*/ 	.short	0x0101


	//----- nvinfo : EIATTR_VRC_CTA_INIT_COUNT
	.align		4
        /*0094*/ 	.byte	0x02, 0x4a
	.zero		1
	.zero		1


	//----- nvinfo : EIATTR_EXIT_INSTR_OFFSETS
	.align		4
        /*0098*/ 	.byte	0x04, 0x1c
        /*009a*/ 	.short	(.L_174 - .L_173)


	//   ....[0]....
.L_173:
        /*009c*/ 	.word	0x000000d0


	//   ....[1]....
        /*00a0*/ 	.word	0x00003a40


	//----- nvinfo : EIATTR_CRS_STACK_SIZE
	.align		4
.L_174:
        /*00a4*/ 	.byte	0x04, 0x1e
        /*00a6*/ 	.short	(.L_176 - .L_175)
.L_175:
        /*00a8*/ 	.word	0x00000000


	//----- nvinfo : EIATTR_CBANK_PARAM_SIZE
	.align		4
.L_176:
        /*00ac*/ 	.byte	0x03, 0x19
        /*00ae*/ 	.short	0x0028


	//----- nvinfo : EIATTR_PARAM_CBANK
	.align		4
        /*00b0*/ 	.byte	0x04, 0x0a
        /*00b2*/ 	.short	(.L_178 - .L_177)
	.align		4
.L_177:
        /*00b4*/ 	.word	index@(.nv.constant0._Z19guaranteePathKernelPiiiiiiiy)
        /*00b8*/ 	.short	0x0380
        /*00ba*/ 	.short	0x0028


	//----- nvinfo : EIATTR_SW_WAR
	.align		4
.L_178:
        /*00bc*/ 	.byte	0x04, 0x36
        /*00be*/ 	.short	(.L_180 - .L_179)
.L_179:
        /*00c0*/ 	.word	0x00000008
.L_180:


//--------------------- .nv.info._Z10dfs_kernelPiiiiiiiy --------------------------
	.section	.nv.info._Z10dfs_kernelPiiiiiiiy,"",@"SHT_CUDA_INFO"
	.sectionflags	@""
	.align	4


	//----- nvinfo : EIATTR_CUDA_API_VERSION
	.align		4
        /*0000*/ 	.byte	0x04, 0x37
        /*0002*/ 	.short	(.L_182 - .L_181)
.L_181:
        /*0004*/ 	.word	0x00000082


	//----- nvinfo : EIATTR_KPARAM_INFO
	.align		4
.L_182:
        /*0008*/ 	.byte	0x04, 0x17
        /*000a*/ 	.short	(.L_184 - .L_183)
.L_183:
        /*000c*/ 	.word	0x00000000
        /*0010*/ 	.short	0x0007
        /*0012*/ 	.short	0x0020
        /*0014*/ 	.byte	0x00, 0xf0, 0x21, 0x00


	//----- nvinfo : EIATTR_KPARAM_INFO
	.align		4
.L_184:
        /*0018*/ 	.byte	0x04, 0x17
        /*001a*/ 	.short	(.L_186 - .L_185)
.L_185:
        /*001c*/ 	.word	0x00000000
        /*0020*/ 	.short	0x0006
        /*0022*/ 	.short	0x001c
        /*0024*/ 	.byte	0x00, 0xf0, 0x11, 0x00


	//----- nvinfo : EIATTR_KPARAM_INFO
	.align		4
.L_186:
        /*0028*/ 	.byte	0x04, 0x17
        /*002a*/ 	.short	(.L_188 - .L_187)
.L_187:
        /*002c*/ 	.word	0x00000000
        /*0030*/ 	.short	0x0005
        /*0032*/ 	.short	0x0018
        /*0034*/ 	.byte	0x00, 0xf0, 0x11, 0x00


	//----- nvinfo : EIATTR_KPARAM_INFO
	.align		4
.L_188:
        /*0038*/ 	.byte	0x04, 0x17
        /*003a*/ 	.short	(.L_190 - .L_189)
.L_189:
        /*003c*/ 	.word	0x00000000
        /*0040*/ 	.short	0x0004
        /*0042*/ 	.short	0x0014
        /*0044*/ 	.byte	0x00, 0xf0, 0x11, 0x00


	//----- nvinfo : EIATTR_KPARAM_INFO
	.align		4
.L_190:
        /*0048*/ 	.byte	0x04, 0x17
        /*004a*/ 	.short	(.L_192 - .L_191)
.L_191:
        /*004c*/ 	.word	0x00000000
        /*0050*/ 	.short	0x0003
        /*0052*/ 	.short	0x0010
        /*0054*/ 	.byte	0x00, 0xf0, 0x11, 0x00


	//----- nvinfo : EIATTR_KPARAM_INFO
	.align		4
.L_192:
        /*0058*/ 	.byte	0x04, 0x17
        /*005a*/ 	.short	(.L_194 - .L_193)
.L_193:
        /*005c*/ 	.word	0x00000000
        /*0060*/ 	.short	0x0002
        /*0062*/ 	.short	0x000c
        /*0064*/ 	.byte	0x00, 0xf0, 0x11, 0x00


	//----- nvinfo : EIATTR_KPARAM_INFO
	.align		4
.L_194:
        /*0068*/ 	.byte	0x04, 0x17
        /*006a*/ 	.short	(.L_196 - .L_195)
.L_195:
        /*006c*/ 	.word	0x00000000
        /*0070*/ 	.short	0x0001
        /*0072*/ 	.short	0x0008
        /*0074*/ 	.byte	0x00, 0xf0, 0x11, 0x00


	//----- nvinfo : EIATTR_KPARAM_INFO
	.align		4
.L_196:
        /*0078*/ 	.byte	0x04, 0x17
        /*007a*/ 	.short	(.L_198 - .L_197)
.L_197:
        /*007c*/ 	.word	0x00000000
        /*0080*/ 	.short	0x0000
        /*0082*/ 	.short	0x0000
        /*0084*/ 	.byte	0x00, 0xf5, 0x21, 0x00


	//----- nvinfo : EIATTR_SPARSE_MMA_MASK
	.align		4
.L_198:
        /*0088*/ 	.byte	0x03, 0x50
        /*008a*/ 	.short	0x0000


	//----- nvinfo : EIATTR_MAXREG_COUNT
	.align		4
        /*008c*/ 	.byte	0x03, 0x1b
        /*008e*/ 	.short	0x00ff


	//----- nvinfo : EIATTR_MERCURY_ISA_VERSION
	.align		4
        /*0090*/ 	.byte	0x03, 0x5f
        /*0092*/ 	.short	0x0101


	//----- nvinfo : EIATTR_VRC_CTA_INIT_COUNT
	.align		4
        /*0094*/ 	.byte	0x02, 0x4a
	.zero		1
	.zero		1


	//----- nvinfo : EIATTR_EXIT_INSTR_OFFSETS
	.align		4
        /*0098*/ 	.byte	0x04, 0x1c
        /*009a*/ 	.short	(.L_200 - .L_199)


	//   ....[0]....
.L_199:
        /*009c*/ 	.word	0x00002810


	//   ....[1]....
        /*00a0*/ 	.word	0x00003870


	//----- nvinfo : EIATTR_CRS_STACK_SIZE
	.align		4
.L_200:
        /*00a4*/ 	.byte	0x04, 0x1e
        /*00a6*/ 	.short	(.L_202 - .L_201)
.L_201:
        /*00a8*/ 	.word	0x00000000


	//----- nvinfo : EIATTR_CBANK_PARAM_SIZE
	.align		4
.L_202:
        /*00ac*/ 	.byte	0x03, 0x19
        /*00ae*/ 	.short	0x0028


	//----- nvinfo : EIATTR_PARAM_CBANK
	.align		4
        /*00b0*/ 	.byte	0x04, 0x0a
        /*00b2*/ 	.short	(.L_204 - .L_203)
	.align		4
.L_203:
        /*00b4*/ 	.word	index@(.nv.constant0._Z10dfs_kernelPiiiiiiiy)
        /*00b8*/ 	.short	0x0380
        /*00ba*/ 	.short	0x0028


	//----- nvinfo : EIATTR_SW_WAR
	.align		4
.L_204:
        /*00bc*/ 	.byte	0x04, 0x36
        /*00be*/ 	.short	(.L_206 - .L_205)
.L_205:
        /*00c0*/ 	.word	0x00000008
.L_206:


//--------------------- .nv.info._Z20randomizeZerosKernelPiify --------------------------
	.section	.nv.info._Z20randomizeZerosKernelPiify,"",@"SHT_CUDA_INFO"
	.sectionflags	@""
	.align	4


	//----- nvinfo : EIATTR_CUDA_API_VERSION
	.align		4
        /*0000*/ 	.byte	0x04, 0x37
        /*0002*/ 	.short	(.L_208 - .L_207)
.L_207:
        /*0004*/ 	.word	0x00000082


	//----- nvinfo : EIATTR_KPARAM_INFO
	.align		4
.L_208:
        /*0008*/ 	.byte	0x04, 0x17
        /*000a*/ 	.short	(.L_210 - .L_209)
.L_209:
        /*000c*/ 	.word	0x00000000
        /*0010*/ 	.short	0x0003
        /*0012*/ 	.short	0x0010
        /*0014*/ 	.byte	0x00, 0xf0, 0x21, 0x00


	//----- nvinfo : EIATTR_KPARAM_INFO
	.align		4
.L_210:
        /*0018*/ 	.byte	0x04, 0x17
        /*001a*/ 	.short	(.L_212 - .L_211)
.L_211:
        /*001c*/ 	.word	0x00000000
        /*0020*/ 	.short	0x0002
        /*0022*/ 	.short	0x000c
        /*0024*/ 	.byte	0x00, 0xf0, 0x11, 0x00


	//----- nvinfo : EIATTR_KPARAM_INFO
	.align		4
.L_212:
        /*0028*/ 	.byte	0x04, 0x17
        /*002a*/ 	.short	(.L_214 - .L_213)
.L_213:
        /*002c*/ 	.word	0x00000000
        /*0030*/ 	.short	0x0001
        /*0032*/ 	.short	0x0008
        /*0034*/ 	.byte	0x00, 0xf0, 0x11, 0x00


	//----- nvinfo : EIATTR_KPARAM_INFO
	.align		4
.L_214:
        /*0038*/ 	.byte	0x04, 0x17
        /*003a*/ 	.short	(.L_216 - .L_215)
.L_215:
        /*003c*/ 	.word	0x00000000
        /*0040*/ 	.short	0x0000
        /*0042*/ 	.short	0x0000
        /*0044*/ 	.byte	0x00, 0xf5, 0x21, 0x00


	//----- nvinfo : EIATTR_SPARSE_MMA_MASK
	.align		4
.L_216:
        /*0048*/ 	.byte	0x03, 0x50
        /*004a*/ 	.short	0x0000


	//----- nvinfo : EIATTR_MAXREG_COUNT
	.align		4
        /*004c*/ 	.byte	0x03, 0x1b
        /*004e*/ 	.short	0x00ff


	//----- nvinfo : EIATTR_NUM_BARRIERS
	.align		4
        /*0050*/ 	.byte	0x02, 0x4c
        /*0052*/ 	.byte	0x01
	.zero		1


	//----- nvinfo : EIATTR_MERCURY_ISA_VERSION
	.align		4
        /*0054*/ 	.byte	0x03, 0x5f
        /*0056*/ 	.short	0x0101


	//----- nvinfo : EIATTR_VRC_CTA_INIT_COUNT
	.align		4
        /*0058*/ 	.byte	0x02, 0x4a
	.zero		1
	.zero		1


	//----- nvinfo : EIATTR_EXIT_INSTR_OFFSETS
	.align		4
        /*005c*/ 	.byte	0x04, 0x1c
        /*005e*/ 	.short	(.L_218 - .L_217)


	//   ....[0]....
.L_217:
        /*0060*/ 	.word	0x00002890


	//----- nvinfo : EIATTR_CRS_STACK_SIZE
	.align		4
.L_218:
        /*0064*/ 	.byte	0x04, 0x1e
        /*0066*/ 	.short	(.L_220 - .L_219)
.L_219:
        /*0068*/ 	.word	0x00000000


	//----- nvinfo : EIATTR_CBANK_PARAM_SIZE
	.align		4
.L_220:
        /*006c*/ 	.byte	0x03, 0x19
        /*006e*/ 	.short	0x0018


	//----- nvinfo : EIATTR_PARAM_CBANK
	.align		4
        /*0070*/ 	.byte	0x04, 0x0a
        /*0072*/ 	.short	(.L_222 - .L_221)
	.align		4
.L_221:
        /*0074*/ 	.word	index@(.nv.constant0._Z20randomizeZerosKernelPiify)
        /*0078*/ 	.short	0x0380
        /*007a*/ 	.short	0x0018


	//----- nvinfo : EIATTR_SW_WAR
	.align		4
.L_222:
        /*007c*/ 	.byte	0x04, 0x36
        /*007e*/ 	.short	(.L_224 - .L_223)
.L_223:
        /*0080*/ 	.word	0x00000008
.L_224:


//--------------------- .nv.info._Z17randomArrayKernelPiiiiiiiy --------------------------
	.section	.nv.info._Z17randomArrayKernelPiiiiiiiy,"",@"SHT_CUDA_INFO"
	.sectionflags	@""
	.align	4


	//----- nvinfo : EIATTR_CUDA_API_VERSION
	.align		4
        /*0000*/ 	.byte	0x04, 0x37
        /*0002*/ 	.short	(.L_226 - .L_225)
.L_225:
        /*0004*/ 	.word	0x00000082


	//----- nvinfo : EIATTR_KPARAM_INFO
	.align		4
.L_226:
        /*0008*/ 	.byte	0x04, 0x17
        /*000a*/ 	.short	(.L_228 - .L_227)
.L_227:
        /*000c*/ 	.word	0x00000000
        /*0010*/ 	.short	0x0007
        /*0012*/ 	.short	0x0020
        /*0014*/ 	.byte	0x00, 0xf0, 0x21, 0x00


	//----- nvinfo : EIATTR_KPARAM_INFO
	.align		4
.L_228:
        /*0018*/ 	.byte	0x04, 0x17
        /*001a*/ 	.short	(.L_230 - .L_229)
.L_229:
        /*001c*/ 	.word	0x00000000
        /*0020*/ 	.short	0x0006
        /*0022*/ 	.short	0x001c
        /*0024*/ 	.byte	0x00, 0xf0, 0x11, 0x00


	//----- nvinfo : EIATTR_KPARAM_INFO
	.align		4
.L_230:
        /*0028*/ 	.byte	0x04, 0x17
        /*002a*/ 	.short	(.L_232 - .L_231)
.L_231:
        /*002c*/ 	.word	0x00000000
        /*0030*/ 	.short	0x0005
        /*0032*/ 	.short	0x0018
        /*0034*/ 	.byte	0x00, 0xf0, 0x11, 0x00


	//----- nvinfo : EIATTR_KPARAM_INFO
	.align		4
.L_232:
        /*0038*/ 	.byte	0x04, 0x17
        /*003a*/ 	.short	(.L_234 - .L_233)
.L_233:
        /*003c*/ 	.word	0x00000000
        /*0040*/ 	.short	0x0004
        /*0042*/ 	.short	0x0014
        /*0044*/ 	.byte	0x00, 0xf0, 0x11, 0x00


	//----- nvinfo : EIATTR_KPARAM_INFO
	.align		4
.L_234:
        /*0048*/ 	.byte	0x04, 0x17
        /*004a*/ 	.short	(.L_236 - .L_235)
.L_235:
        /*004c*/ 	.word	0x00000000
        /*0050*/ 	.short	0x0003
        /*0052*/ 	.short	0x0010
        /*0054*/ 	.byte	0x00, 0xf0, 0x11, 0x00


	//----- nvinfo : EIATTR_KPARAM_INFO
	.align		4
.L_236:
        /*0058*/ 	.byte	0x04, 0x17
        /*005a*/ 	.short	(.L_238 - .L_237)
.L_237:
        /*005c*/ 	.word	0x00000000
        /*0060*/ 	.short	0x0002
        /*0062*/ 	.short	0x000c
        /*0064*/ 	.byte	0x00, 0xf0, 0x11, 0x00


	//----- nvinfo : EIATTR_KPARAM_INFO
	.align		4
.L_238:
        /*0068*/ 	.byte	0x04, 0x17
        /*006a*/ 	.short	(.L_240 - .L_239)
.L_239:
        /*006c*/ 	.word	0x00000000
        /*0070*/ 	.short	0x0001
        /*0072*/ 	.short	0x0008
        /*0074*/ 	.byte	0x00, 0xf0, 0x11, 0x00


	//----- nvinfo : EIATTR_KPARAM_INFO
	.align		4
.L_240:
        /*0078*/ 	.byte	0x04, 0x17
        /*007a*/ 	.short	(.L_242 - .L_241)
.L_241:
        /*007c*/ 	.word	0x00000000
        /*0080*/ 	.short	0x0000
        /*0082*/ 	.short	0x0000
        /*0084*/ 	.byte	0x00, 0xf5, 0x21, 0x00


	//----- nvinfo : EIATTR_SPARSE_MMA_MASK
	.align		4
.L_242:
        /*0088*/ 	.byte	0x03, 0x50
        /*008a*/ 	.short	0x0000


	//----- nvinfo : EIATTR_MAXREG_COUNT
	.align		4
        /*008c*/ 	.byte	0x03, 0x1b
        /*008e*/ 	.short	0x00ff


	//----- nvinfo : EIATTR_NUM_BARRIERS
	.align		4
        /*0090*/ 	.byte	0x02, 0x4c
        /*0092*/ 	.byte	0x01
	.zero		1


	//----- nvinfo : EIATTR_MERCURY_ISA_VERSION
	.align		4
        /*0094*/ 	.byte	0x03, 0x5f
        /*0096*/ 	.short	0x0101


	//----- nvinfo : EIATTR_VRC_CTA_INIT_COUNT
	.align		4
        /*0098*/ 	.byte	0x02, 0x4a
	.zero		1
	.zero		1


	//----- nvinfo : EIATTR_EXIT_INSTR_OFFSETS
	.align		4
        /*009c*/ 	.byte	0x04, 0x1c
        /*009e*/ 	.short	(.L_244 - .L_243)


	//   ....[0]....
.L_243:
        /*00a0*/ 	.word	0x000029b0


	//----- nvinfo : EIATTR_CRS_STACK_SIZE
	.align		4
.L_244:
        /*00a4*/ 	.byte	0x04, 0x1e
        /*00a6*/ 	.short	(.L_246 - .L_245)
.L_245:
        /*00a8*/ 	.word	0x00000000


	//----- nvinfo : EIATTR_CBANK_PARAM_SIZE
	.align		4
.L_246:
        /*00ac*/ 	.byte	0x03, 0x19
        /*00ae*/ 	.short	0x0028


	//----- nvinfo : EIATTR_PARAM_CBANK
	.align		4
        /*00b0*/ 	.byte	0x04, 0x0a
        /*00b2*/ 	.short	(.L_248 - .L_247)
	.align		4
.L_247:
        /*00b4*/ 	.word	index@(.nv.constant0._Z17randomArrayKernelPiiiiiiiy)
        /*00b8*/ 	.short	0x0380
        /*00ba*/ 	.short	0x0028


	//----- nvinfo : EIATTR_SW_WAR
	.align		4
.L_248:
        /*00bc*/ 	.byte	0x04, 0x36
        /*00be*/ 	.short	(.L_250 - .L_249)
.L_249:
        /*00c0*/ 	.word	0x00000008
.L_250:


//--------------------- .nv.info._Z19epsilonGreedyKernelPfiff --------------------------
	.section	.nv.info._Z19epsilonGreedyKernelPfiff,"",@"SHT_CUDA_INFO"
	.sectionflags	@""
	.align	4


	//----- nvinfo : EIATTR_CUDA_API_VERSION
	.align		4
        /*0000*/ 	.byte	0x04, 0x37
        /*0002*/ 	.short	(.L_252 - .L_251)
.L_251:
        /*0004*/ 	.word	0x00000082


	//----- nvinfo : EIATTR_KPARAM_INFO
	.align		4
.L_252:
        /*0008*/ 	.byte	0x04, 0x17
        /*000a*/ 	.short	(.L_254 - .L_253)
.L_253:
        /*000c*/ 	.word	0x00000000
        /*0010*/ 	.short	0x0003
        /*0012*/ 	.short	0x0010
        /*0014*/ 	.byte	0x00, 0xf0, 0x11, 0x00


	//----- nvinfo : EIATTR_KPARAM_INFO
	.align		4
.L_254:
        /*0018*/ 	.byte	0x04, 0x17
        /*001a*/ 	.short	(.L_256 - .L_255)
.L_255:
        /*001c*/ 	.word	0x00000000
        /*0020*/ 	.short	0x0002
        /*0022*/ 	.short	0x000c
        /*0024*/ 	.byte	0x00, 0xf0, 0x11, 0x00


	//----- nvinfo : EIATTR_KPARAM_INFO
	.align		4
.L_256:
        /*0028*/ 	.byte	0x04, 0x17
        /*002a*/ 	.short	(.L_258 - .L_257)
.L_257:
        /*002c*/ 	.word	0x00000000
        /*0030*/ 	.short	0x0001
        /*0032*/ 	.short	0x0008
        /*0034*/ 	.byte	0x00, 0xf0, 0x11, 0x00


	//----- nvinfo : EIATTR_KPARAM_INFO
	.align		4
.L_258:
        /*0038*/ 	.byte	0x04, 0x17
        /*003a*/ 	.short	(.L_260 - .L_259)
.L_259:
        /*003c*/ 	.word	0x00000000
        /*0040*/ 	.short	0x0000
        /*0042*/ 	.short	0x0000
        /*0044*/ 	.byte	0x00, 0xf5, 0x21, 0x00


	//----- nvinfo : EIATTR_SPARSE_MMA_MASK
	.align		4
.L_260:
        /*0048*/ 	.byte	0x03, 0x50
        /*004a*/ 	.short	0x0000


	//----- nvinfo : EIATTR_MAXREG_COUNT
	.align		4
        /*004c*/ 	.byte	0x03, 0x1b
        /*004e*/ 	.short	0x00ff


	//----- nvinfo : EIATTR_NUM_BARRIERS
	.align		4
        /*0050*/ 	.byte	0x02, 0x4c
        /*0052*/ 	.byte	0x01
	.zero		1


	//----- nvinfo : EIATTR_MERCURY_ISA_VERSION
	.align		4
        /*0054*/ 	.byte	0x03, 0x5f
        /*0056*/ 	.short	0x0101


	//----- nvinfo : EIATTR_VRC_CTA_INIT_COUNT
	.align		4
        /*0058*/ 	.byte	0x02, 0x4a
	.zero		1
	.zero		1


	//----- nvinfo : EIATTR_EXIT_INSTR_OFFSETS
	.align		4
        /*005c*/ 	.byte	0x04, 0x1c
        /*005e*/ 	.short	(.L_262 - .L_261)


	//   ....[0]....
.L_261:
        /*0060*/ 	.word	0x000000e0


	//   ....[1]....
        /*0064*/ 	.word	0x000005b0


	//----- nvinfo : EIATTR_CRS_STACK_SIZE
	.align		4
.L_262:
        /*0068*/ 	.byte	0x04, 0x1e
        /*006a*/ 	.short	(.L_264 - .L_263)
.L_263:
        /*006c*/ 	.word	0x00000000


	//----- nvinfo : EIATTR_CBANK_PARAM_SIZE
	.align		4
.L_264:
        /*0070*/ 	.byte	0x03, 0x19
        /*0072*/ 	.short	0x0014


	//----- nvinfo : EIATTR_PARAM_CBANK
	.align		4
        /*0074*/ 	.byte	0x04, 0x0a
        /*0076*/ 	.short	(.L_266 - .L_265)
	.align		4
.L_265:
        /*0078*/ 	.word	index@(.nv.constant0._Z19epsilonGreedyKernelPfiff)
        /*007c*/ 	.short	0x0380
        /*007e*/ 	.short	0x0014


	//----- nvinfo : EIATTR_SW_WAR
	.align		4
.L_266:
        /*0080*/ 	.byte	0x04, 0x36
        /*0082*/ 	.short	(.L_268 - .L_267)
.L_267:
        /*0084*/ 	.word	0x00000008
.L_268:


//--------------------- .nv.callgraph             --------------------------
	.section	.nv.callgraph,"",@"SHT_CUDA_CALLGRAPH"
	.align	4
	.sectionentsize	8
	.align		4
        /*0000*/ 	.word	0x00000000
	.align		4
        /*0004*/ 	.word	0xffffffff
	.align		4
        /*0008*/ 	.word	0x00000000
	.align		4
        /*000c*/ 	.word	0xfffffffe
	.align		4
        /*0010*/ 	.word	0x00000000
	.align		4
        /*0014*/ 	.word	0xfffffffd
	.align		4
        /*0018*/ 	.word	0x00000000
	.align		4
        /*001c*/ 	.word	0xfffffffc


//--------------------- .nv.constant4             --------------------------
	.section	.nv.constant4,"a",@progbits
	.align	8
	.align		8
.nv.constant4:
        /*0000*/ 	.dword	precalc_xorwow_matrix
	.align		8
        /*0008*/ 	.dword	precalc_xorwow_offset_matrix
	.align		8
        /*0010*/ 	.dword	mrg32k3aM1
	.align		8
        /*0018*/ 	.dword	mrg32k3aM2
	.align		8
        /*0020*/ 	.dword	mrg32k3aM1SubSeq
	.align		8
        /*0028*/ 	.dword	mrg32k3aM2SubSeq
	.align		8
        /*0030*/ 	.dword	mrg32k3aM1Seq
	.align		8
        /*0038*/ 	.dword	mrg32k3aM2Seq


//--------------------- .nv.constant3             --------------------------
	.section	.nv.constant3,"a",@progbits
	.align	8
.nv.constant3:
	.type		__cr_lgamma_table,@object
	.size		__cr_lgamma_table,(.L_8 - __cr_lgamma_table)
__cr_lgamma_table:
        /*0000*/ 	.byte	0x00, 0x00, 0x00, 0x00, 0x00, 0x00, 0x00, 0x00, 0x00, 0x00, 0x00, 0x00, 0x00, 0x00, 0x00, 0x00
        /*0010*/ 	.byte	0xef, 0x39, 0xfa, 0xfe, 0x42, 0x2e, 0xe6, 0x3f, 0x02, 0x20, 0x2a, 0xfa, 0x0b, 0xab, 0xfc, 0x3f
        /*0020*/ 	.byte	0xf9, 0x2c, 0x92, 0x7c, 0xa7, 0x6c, 0x09, 0x40, 0xc9, 0x79, 0x44, 0x3c, 0x64, 0x26, 0x13, 0x40
        /*0030*/ 	.byte	0xca, 0x01, 0xcf, 0x3a, 0x27, 0x51, 0x1a, 0x40, 0x30, 0xcc, 0x2d, 0xf3, 0xe1, 0x0c, 0x21, 0x40
        /*0040*/ 	.byte	0x0d, 0xb7, 0xfc, 0x82, 0x8e, 0x35, 0x25, 0x40
.L_8:


//--------------------- .text._Z25randomizeZerosKernel_ctrlPiify --------------------------
	.section	.text._Z25randomizeZerosKernel_ctrlPiify,"ax",@progbits
	.align	128
        .global         _Z25randomizeZerosKernel_ctrlPiify
        .type           _Z25randomizeZerosKernel_ctrlPiify,@function
        .size           _Z25randomizeZerosKernel_ctrlPiify,(.L_x_157 - _Z25randomizeZerosKernel_ctrlPiify)
        .other          _Z25randomizeZerosKernel_ctrlPiify,@"STO_CUDA_ENTRY STV_DEFAULT"
_Z25randomizeZerosKernel_ctrlPiify:
.text._Z25randomizeZerosKernel_ctrlPiify:
[----:B------:R-:W0:Y:S08]  /*0000*/  LDC R1, c[0x0][0x37c] ;  /* 0x0000df00ff017b82 */ /* 0x000e300000000800 */
[----:B------:R-:W1:Y:S01]  /*0010*/  LDC.64 R2, c[0x0][0x390] ;  /* 0x0000e400ff027b82 */ /* 0x000e620000000a00 */
[----:B------:R-:W2:Y:S01]  /*0020*/  S2R R11, SR_TID.X ;  /* 0x00000000000b7919 */ /* 0x000ea20000002100 */
[----:B------:R-:W3:Y:S01]  /*0030*/  LDCU UR6, c[0x0][0x388] ;  /* 0x00007100ff0677ac */ /* 0x000ee20008000800 */
[----:B0-----:R-:W-:Y:S01]  /*0040*/  VIADD R1, R1, 0xffffffd0 ;  /* 0xffffffd001017836 */ /* 0x001fe20000000000 */
[----:B------:R-:W-:Y:S01]  /*0050*/  BSSY.RECONVERGENT B0, `(.L_x_0) ;  /* 0x0000265000007945 */ /* 0x000fe20003800200 */
[----:B------:R-:W0:Y:S03]  /*0060*/  S2R R13, SR_TID.Y ;  /* 0x00000000000d7919 */ /* 0x000e260000002200 */
[----:B------:R-:W2:Y:S08]  /*0070*/  LDC R8, c[0x0][0x360] ;  /* 0x0000d800ff087b82 */ /* 0x000eb00000000800 */
[----:B------:R-:W2:Y:S08]  /*0080*/  S2UR UR4, SR_CTAID.X ;  /* 0x00000000000479c3 */ /* 0x000eb00000002500 */
[----:B------:R-:W0:Y:S01]  /*0090*/  S2UR UR5, SR_CTAID.Y ;  /* 0x00000000000579c3 */ /* 0x000e220000002600 */
[----:B-1----:R-:W-:-:S02]  /*00a0*/  LOP3.LUT R0, R2, 0xaad26b49, RZ, 0x3c, !PT ;  /* 0xaad26b4902007812 */ /* 0x002fc400078e3cff */
[----:B------:R-:W-:-:S03]  /*00b0*/  LOP3.LUT R2, R3, 0xf7dcefdd, RZ, 0x3c, !PT ;  /* 0xf7dcefdd03027812 */ /* 0x000fc600078e3cff */
[----:B------:R-:W-:Y:S02]  /*00c0*/  IMAD R0, R0, 0x4182bed5, RZ ;  /* 0x4182bed500007824 */ /* 0x000fe400078e02ff */
[----:B------:R-:W0:Y:S01]  /*00d0*/  LDC R10, c[0x0][0x364] ;  /* 0x0000d900ff0a7b82 */ /* 0x000e220000000800 */
[----:B------:R-:W-:Y:S02]  /*00e0*/  IMAD R9, R2, -0x658354e5, RZ ;  /* 0x9a7cab1b02097824 */ /* 0x000fe400078e02ff */
[C---:B------:R-:W-:Y:S01]  /*00f0*/  LOP3.LUT R6, R0.reuse, 0x159a55e5, RZ, 0x3c, !PT ;  /* 0x159a55e500067812 */ /* 0x040fe200078e3cff */
[C---:B------:R-:W-:Y:S02]  /*0100*/  VIADD R5, R0.reuse, 0x583f19 ;  /* 0x00583f1900057836 */ /* 0x040fe40000000000 */
[C---:B------:R-:W-:Y:S01]  /*0110*/  IADD3 R2, PT, PT, R0.reuse, 0x64f0c9, R9 ;  /* 0x0064f0c900027810 */ /* 0x040fe20007ffe009 */
[----:B------:R-:W-:Y:S01]  /*0120*/  VIADD R3, R0, 0x75bcd15 ;  /* 0x075bcd1500037836 */ /* 0x000fe20000000000 */
[C---:B------:R-:W-:Y:S01]  /*0130*/  LOP3.LUT R4, R9.reuse, 0x5491333, RZ, 0x3c, !PT ;  /* 0x0549133309047812 */ /* 0x040fe200078e3cff */
[----:B------:R-:W-:-:S02]  /*0140*/  VIADD R7, R9, 0x1f123bb5 ;  /* 0x1f123bb509077836 */ /* 0x000fc40000000000 */
[----:B--2---:R-:W-:Y:S01]  /*0150*/  IMAD R9, R8, UR4, R11 ;  /* 0x0000000408097c24 */ /* 0x004fe2000f8e020b */
[----:B------:R1:W-:Y:S04]  /*0160*/  STL.64 [R1], R2 ;  /* 0x0000000201007387 */ /* 0x0003e80000100a00 */
[----:B------:R1:W-:Y:S04]  /*0170*/  STL.64 [R1+0x8], R6 ;  /* 0x0000080601007387 */ /* 0x0003e80000100a00 */
[----:B------:R1:W-:Y:S01]  /*0180*/  STL.64 [R1+0x10], R4 ;  /* 0x0000100401007387 */ /* 0x0003e20000100a00 */
[----:B0-----:R-:W-:-:S04]  /*0190*/  IMAD R0, R10, UR5, R13 ;  /* 0x000000050a007c24 */ /* 0x001fc8000f8e020d */
[----:B---3--:R-:W-:Y:S01]  /*01a0*/  IMAD R0, R0, UR6, R9 ;  /* 0x0000000600007c24 */ /* 0x008fe2000f8e0209 */
[----:B------:R-:W0:Y:S04]  /*01b0*/  LDCU.64 UR6, c[0x0][0x358] ;  /* 0x00006b00ff0677ac */ /* 0x000e280008000a00 */
[----:B------:R-:W-:Y:S02]  /*01c0*/  ISETP.NE.AND P0, PT, R0, RZ, PT ;  /* 0x000000ff0000720c */ /* 0x000fe40003f05270 */
[----:B------:R-:W-:-:S11]  /*01d0*/  SHF.R.S32.HI R8, RZ, 0x1f, R0 ;  /* 0x0000001fff087819 */ /* 0x000fd60000011400 */
[----:B-1----:R-:W-:Y:S05]  /*01e0*/  @!P0 BRA `(.L_x_1) ;  /* 0x00000024002c8947 */ /* 0x002fea0003800000 */
[----:B------:R-:W-:Y:S02]  /*01f0*/  IMAD.MOV.U32 R13, RZ, RZ, R8 ;  /* 0x000000ffff0d7224 */ /* 0x000fe400078e0008 */
[----:B------:R-:W-:Y:S02]  /*0200*/  IMAD.MOV.U32 R11, RZ, RZ, RZ ;  /* 0x000000ffff0b7224 */ /* 0x000fe400078e00ff */
[----:B------:R-:W-:-:S07]  /*0210*/  IMAD.MOV.U32 R10, RZ, RZ, R0 ;  /* 0x000000ffff0a7224 */ /* 0x000fce00078e0000 */
.L_x_10:
[----:B------:R-:W-:Y:S01]  /*0220*/  LOP3.LUT R2, R10, 0x3, RZ, 0xc0, !PT ;  /* 0x000000030a027812 */ /* 0x000fe200078ec0ff */
[----:B------:R-:W-:Y:S03]  /*0230*/  BSSY.RECONVERGENT B1, `(.L_x_2) ;  /* 0x0000240000017945 */ /* 0x000fe60003800200 */
[----:B------:R-:W-:-:S04]  /*0240*/  ISETP.NE.U32.AND P0, PT, R2, RZ, PT ;  /* 0x000000ff0200720c */ /* 0x000fc80003f05070 */
[----:B------:R-:W-:-:S13]  /*0250*/  ISETP.NE.AND.EX P0, PT, RZ, RZ, PT, P0 ;  /* 0x000000ffff00720c */ /* 0x000fda0003f05300 */
[----:B-1----:R-:W-:Y:S05]  /*0260*/  @!P0 BRA `(.L_x_3) ;  /* 0x0000002000f08947 */ /* 0x002fea0003800000 */
[----:B------:R-:W1:Y:S01]  /*0270*/  LDC.64 R8, c[0x4][RZ] ;  /* 0x01000000ff087b82 */ /* 0x000e620000000a00 */
[----:B------:R-:W-:Y:S02]  /*0280*/  CS2R R2, SRZ ;  /* 0x0000000000027805 */ /* 0x000fe4000001ff00 */
[----:B------:R-:W-:Y:S02]  /*0290*/  CS2R R4, SRZ ;  /* 0x0000000000047805 */ /* 0x000fe4000001ff00 */
[----:B------:R-:W-:Y:S01]  /*02a0*/  CS2R R6, SRZ ;  /* 0x0000000000067805 */ /* 0x000fe2000001ff00 */
[----:B-1----:R-:W-:-:S07]  /*02b0*/  IMAD.WIDE.U32 R8, R11, 0xc80, R8 ;  /* 0x00000c800b087825 */ /* 0x002fce00078e0008 */
.L_x_5:
[----:B------:R-:W-:-:S06]  /*02c0*/  IMAD R12, R2, 0x4, R1 ;  /* 0x00000004020c7824 */ /* 0x000fcc00078e0201 */
[----:B------:R-:W5:Y:S01]  /*02d0*/  LDL R12, [R12+0x4] ;  /* 0x000004000c0c7983 */ /* 0x000f620000100800 */
[----:B------:R-:W-:-:S05]  /*02e0*/  UMOV UR4, URZ ;  /* 0x000000ff00047c82 */ /* 0x000fca0008000000 */
.L_x_4:
[----:B-----5:R-:W-:Y:S01]  /*02f0*/  SHF.R.U32.HI R22, RZ, UR4, R12 ;  /* 0x00000004ff167c19 */ /* 0x020fe2000801160c */
[----:B------:R-:W-:-:S03]  /*0300*/  IMAD.SHL.U32 R14, R2, 0x20, RZ ;  /* 0x00000020020e7824 */ /* 0x000fc600078e00ff */
[----:B------:R-:W-:Y:S01]  /*0310*/  LOP3.LUT R15, R22, 0x1, RZ, 0xc0, !PT ;  /* 0x00000001160f7812 */ /* 0x000fe200078ec0ff */
[----:B------:R-:W-:-:S03]  /*0320*/  VIADD R14, R14, UR4 ;  /* 0x000000040e0e7c36 */ /* 0x000fc60008000000 */
[----:B------:R-:W-:Y:S01]  /*0330*/  ISETP.NE.U32.AND P0, PT, R15, 0x1, PT ;  /* 0x000000010f00780c */ /* 0x000fe20003f05070 */
[----:B------:R-:W-:-:S03]  /*0340*/  IMAD R15, R14, 0x5, RZ ;  /* 0x000000050e0f7824 */ /* 0x000fc600078e02ff */
[----:B------:R-:W-:Y:S01]  /*0350*/  R2P PR, R22, 0x7e ;  /* 0x0000007e16007804 */ /* 0x000fe20000000000 */
[----:B------:R-:W-:-:S08]  /*0360*/  IMAD.WIDE.U32 R14, R15, 0x4, R8 ;  /* 0x000000040f0e7825 */ /* 0x000fd000078e0008 */
[----:B0-----:R-:W2:Y:S04]  /*0370*/  @!P0 LDG.E R16, desc[UR6][R14.64+0x10] ;  /* 0x000010060e108981 */ /* 0x001ea8000c1e1900 */
[----:B------:R-:W3:Y:S04]  /*0380*/  @P1 LDG.E R18, desc[UR6][R14.64+0x24] ;  /* 0x000024060e121981 */ /* 0x000ee8000c1e1900 */
[----:B------:R-:W4:Y:S04]  /*0390*/  @P2 LDG.E R20, desc[UR6][R14.64+0x38] ;  /* 0x000038060e142981 */ /* 0x000f28000c1e1900 */
[----:B------:R-:W4:Y:S04]  /*03a0*/  @P3 LDG.E R24, desc[UR6][R14.64+0x4c] ;  /* 0x00004c060e183981 */ /* 0x000f28000c1e1900 */
[----:B------:R-:W4:Y:S04]  /*03b0*/  @P4 LDG.E R26, desc[UR6][R14.64+0x60] ;  /* 0x000060060e1a4981 */ /* 0x000f28000c1e1900 */
[----:B------:R-:W4:Y:S04]  /*03c0*/  @!P0 LDG.E R17, desc[UR6][R14.64+0x4] ;  /* 0x000004060e118981 */ /* 0x000f28000c1e1900 */
[----:B------:R-:W4:Y:S04]  /*03d0*/  @!P0 LDG.E R19, desc[UR6][R14.64+0xc] ;  /* 0x00000c060e138981 */ /* 0x000f28000c1e1900 */
[----:B------:R-:W4:Y:S04]  /*03e0*/  @P1 LDG.E R21, desc[UR6][R14.64+0x18] ;  /* 0x000018060e151981 */ /* 0x000f28000c1e1900 */
[----:B------:R-:W4:Y:S04]  /*03f0*/  @P3 LDG.E R23, desc[UR6][R14.64+0x40] ;  /* 0x000040060e173981 */ /* 0x000f28000c1e1900 */
[----:B------:R-:W4:Y:S04]  /*0400*/  @P5 LDG.E R25, desc[UR6][R14.64+0x70] ;  /* 0x000070060e195981 */ /* 0x000f28000c1e1900 */
[----:B------:R-:W4:Y:S01]  /*0410*/  @P6 LDG.E R28, desc[UR6][R14.64+0x88] ;  /* 0x000088060e1c6981 */ /* 0x000f22000c1e1900 */
[----:B--2---:R-:W-:-:S03]  /*0420*/  @!P0 LOP3.LUT R5, R5, R16, RZ, 0x3c, !PT ;  /* 0x0000001005058212 */ /* 0x004fc600078e3cff */
[----:B------:R-:W2:Y:S01]  /*0430*/  @!P0 LDG.E R16, desc[UR6][R14.64] ;  /* 0x000000060e108981 */ /* 0x000ea2000c1e1900 */
[----:B---3--:R-:W-:-:S03]  /*0440*/  @P1 LOP3.LUT R5, R5, R18, RZ, 0x3c, !PT ;  /* 0x0000001205051212 */ /* 0x008fc600078e3cff */
[----:B------:R-:W3:Y:S01]  /*0450*/  @!P0 LDG.E R18, desc[UR6][R14.64+0x8] ;  /* 0x000008060e128981 */ /* 0x000ee2000c1e1900 */
[----:B----4-:R-:W-:-:S03]  /*0460*/  @P2 LOP3.LUT R5, R5, R20, RZ, 0x3c, !PT ;  /* 0x0000001405052212 */ /* 0x010fc600078e3cff */
[----:B------:R-:W4:Y:S01]  /*0470*/  @P1 LDG.E R20, desc[UR6][R14.64+0x14] ;  /* 0x000014060e141981 */ /* 0x000f22000c1e1900 */
[----:B------:R-:W-:-:S03]  /*0480*/  @P3 LOP3.LUT R5, R5, R24, RZ, 0x3c, !PT ;  /* 0x0000001805053212 */ /* 0x000fc600078e3cff */
[----:B------:R-:W4:Y:S01]  /*0490*/  @P5 LDG.E R24, desc[UR6][R14.64+0x74] ;  /* 0x000074060e185981 */ /* 0x000f22000c1e1900 */
[----:B------:R-:W-:-:S03]  /*04a0*/  @P4 LOP3.LUT R5, R5, R26, RZ, 0x3c, !PT ;  /* 0x0000001a05054212 */ /* 0x000fc600078e3cff */
[----:B------:R-:W4:Y:S01]  /*04b0*/  @P3 LDG.E R26, desc[UR6][R14.64+0x44] ;  /* 0x000044060e1a3981 */ /* 0x000f22000c1e1900 */
[----:B------:R-:W-:-:S03]  /*04c0*/  @!P0 LOP3.LUT R6, R6, R17, RZ, 0x3c, !PT ;  /* 0x0000001106068212 */ /* 0x000fc600078e3cff */
[----:B------:R-:W4:Y:S01]  /*04d0*/  @P1 LDG.E R17, desc[UR6][R14.64+0x20] ;  /* 0x000020060e111981 */ /* 0x000f22000c1e1900 */
[----:B------:R-:W-:-:S03]  /*04e0*/  @!P0 LOP3.LUT R4, R4, R19, RZ, 0x3c, !PT ;  /* 0x0000001304048212 */ /* 0x000fc600078e3cff */
[----:B------:R-:W4:Y:S01]  /*04f0*/  @P2 LDG.E R19, desc[UR6][R14.64+0x2c] ;  /* 0x00002c060e132981 */ /* 0x000f22000c1e1900 */
[----:B------:R-:W-:-:S03]  /*0500*/  @P1 LOP3.LUT R6, R6, R21, RZ, 0x3c, !PT ;  /* 0x0000001506061212 */ /* 0x000fc600078e3cff */
[----:B------:R-:W4:Y:S01]  /*0510*/  @P2 LDG.E R21, desc[UR6][R14.64+0x34] ;  /* 0x000034060e152981 */ /* 0x000f22000c1e1900 */
[----:B--2---:R-:W-:-:S03]  /*0520*/  @!P0 LOP3.LUT R3, R3, R16, RZ, 0x3c, !PT ;  /* 0x0000001003038212 */ /* 0x004fc600078e3cff */
[----:B------:R-:W2:Y:S01]  /*0530*/  @P1 LDG.E R16, desc[UR6][R14.64+0x1c] ;  /* 0x00001c060e101981 */ /* 0x000ea2000c1e1900 */
[----:B---3--:R-:W-:-:S03]  /*0540*/  @!P0 LOP3.LUT R7, R7, R18, RZ, 0x3c, !PT ;  /* 0x0000001207078212 */ /* 0x008fc600078e3cff */
[----:B------:R-:W3:Y:S01]  /*0550*/  @P2 LDG.E R18, desc[UR6][R14.64+0x28] ;  /* 0x000028060e122981 */ /* 0x000ee2000c1e1900 */
[----:B----4-:R-:W-:-:S03]  /*0560*/  @P1 LOP3.LUT R3, R3, R20, RZ, 0x3c, !PT ;  /* 0x0000001403031212 */ /* 0x010fc600078e3cff */
[----:B------:R-:W4:Y:S01]  /*0570*/  @P2 LDG.E R20, desc[UR6][R14.64+0x30] ;  /* 0x000030060e142981 */ /* 0x000f22000c1e1900 */
[----:B------:R-:W-:-:S03]  /*0580*/  @P5 LOP3.LUT R5, R5, R24, RZ, 0x3c, !PT ;  /* 0x0000001805055212 */ /* 0x000fc600078e3cff */
[----:B------:R-:W4:Y:S01]  /*0590*/  @P3 LDG.E R24, desc[UR6][R14.64+0x3c] ;  /* 0x00003c060e183981 */ /* 0x000f22000c1e1900 */
[----:B------:R-:W-:-:S03]  /*05a0*/  @P1 LOP3.LUT R4, R4, R17, RZ, 0x3c, !PT ;  /* 0x0000001104041212 */ /* 0x000fc600078e3cff */
[----:B------:R-:W4:Y:S01]  /*05b0*/  @P3 LDG.E R17, desc[UR6][R14.64+0x48] ;  /* 0x000048060e113981 */ /* 0x000f22000c1e1900 */
[----:B------:R-:W-:-:S03]  /*05c0*/  @P2 LOP3.LUT R6, R6, R19, RZ, 0x3c, !PT ;  /* 0x0000001306062212 */ /* 0x000fc600078e3cff */
[----:B------:R-:W4:Y:S01]  /*05d0*/  @P4 LDG.E R19, desc[UR6][R14.64+0x54] ;  /* 0x000054060e134981 */ /* 0x000f22000c1e1900 */
[----:B------:R-:W-:Y:S02]  /*05e0*/  @P2 LOP3.LUT R4, R4, R21, RZ, 0x3c, !PT ;  /* 0x0000001504042212 */ /* 0x000fe400078e3cff */
[----:B------:R-:W-:Y:S01]  /*05f0*/  @P3 LOP3.LUT R6, R6, R23, RZ, 0x3c, !PT ;  /* 0x0000001706063212 */ /* 0x000fe200078e3cff */
[----:B------:R-:W4:Y:S04]  /*0600*/  @P4 LDG.E R21, desc[UR6][R14.64+0x5c] ;  /* 0x00005c060e154981 */ /* 0x000f28000c1e1900 */
[----:B------:R-:W4:Y:S01]  /*0610*/  @P5 LDG.E R23, desc[UR6][R14.64+0x68] ;  /* 0x000068060e175981 */ /* 0x000f22000c1e1900 */
[----:B--2---:R-:W-:-:S03]  /*0620*/  @P1 LOP3.LUT R7, R7, R16, RZ, 0x3c, !PT ;  /* 0x0000001007071212 */ /* 0x004fc600078e3cff */
[----:B------:R-:W2:Y:S01]  /*0630*/  @P4 LDG.E R16, desc[UR6][R14.64+0x50] ;  /* 0x000050060e104981 */ /* 0x000ea2000c1e1900 */
[----:B---3--:R-:W-:-:S03]  /*0640*/  @P2 LOP3.LUT R3, R3, R18, RZ, 0x3c, !PT ;  /* 0x0000001203032212 */ /* 0x008fc600078e3cff */
[----:B------:R-:W3:Y:S01]  /*0650*/  @P4 LDG.E R18, desc[UR6][R14.64+0x58] ;  /* 0x000058060e124981 */ /* 0x000ee2000c1e1900 */
[----:B----4-:R-:W-:-:S03]  /*0660*/  @P2 LOP3.LUT R7, R7, R20, RZ, 0x3c, !PT ;  /* 0x0000001407072212 */ /* 0x010fc600078e3cff */
[----:B------:R-:W4:Y:S01]  /*0670*/  @P5 LDG.E R20, desc[UR6][R14.64+0x64] ;  /* 0x000064060e145981 */ /* 0x000f22000c1e1900 */
[----:B------:R-:W-:-:S03]  /*0680*/  @P3 LOP3.LUT R3, R3, R24, RZ, 0x3c, !PT ;  /* 0x0000001803033212 */ /* 0x000fc600078e3cff */
[----:B------:R-:W4:Y:S01]  /*0690*/  @P5 LDG.E R24, desc[UR6][R14.64+0x6c] ;  /* 0x00006c060e185981 */ /* 0x000f22000c1e1900 */
[----:B------:R-:W-:Y:S02]  /*06a0*/  LOP3.LUT P0, RZ, R22, 0x80, RZ, 0xc0, !PT ;  /* 0x0000008016ff7812 */ /* 0x000fe4000780c0ff */
[----:B------:R-:W-:Y:S02]  /*06b0*/  @P3 LOP3.LUT R7, R7, R26, RZ, 0x3c, !PT ;  /* 0x0000001a07073212 */ /* 0x000fe400078e3cff */
[----:B------:R-:W-:Y:S02]  /*06c0*/  @P3 LOP3.LUT R4, R4, R17, RZ, 0x3c, !PT ;  /* 0x0000001104043212 */ /* 0x000fe400078e3cff */
[----:B------:R-:W4:Y:S01]  /*06d0*/  @P6 LDG.E R17, desc[UR6][R14.64+0x7c] ;  /* 0x00007c060e116981 */ /* 0x000f22000c1e1900 */
[----:B------:R-:W-:-:S03]  /*06e0*/  @P4 LOP3.LUT R6, R6, R19, RZ, 0x3c, !PT ;  /* 0x0000001306064212 */ /* 0x000fc600078e3cff */
[----:B------:R-:W4:Y:S01]  /*06f0*/  @P6 LDG.E R19, desc[UR6][R14.64+0x84] ;  /* 0x000084060e136981 */ /* 0x000f22000c1e1900 */
[----:B------:R-:W-:-:S03]  /*0700*/  @P4 LOP3.LUT R4, R4, R21, RZ, 0x3c, !PT ;  /* 0x0000001504044212 */ /* 0x000fc600078e3cff */
[----:B------:R-:W4:Y:S01]  /*0710*/  @P0 LDG.E R26, desc[UR6][R14.64+0x9c] ;  /* 0x00009c060e1a0981 */ /* 0x000f22000c1e1900 */
[----:B------:R-:W-:-:S03]  /*0720*/  @P5 LOP3.LUT R6, R6, R23, RZ, 0x3c, !PT ;  /* 0x0000001706065212 */ /* 0x000fc600078e3cff */
        /* <DEDUP_REMOVED lines=10> */
[----:B------:R-:W-:Y:S02]  /*07d0*/  @P5 LOP3.LUT R4, R4, R25, RZ, 0x3c, !PT ;  /* 0x0000001904045212 */ /* 0x000fe400078e3cff */
[----:B------:R-:W-:Y:S02]  /*07e0*/  @P6 LOP3.LUT R5, R5, R28, RZ, 0x3c, !PT ;  /* 0x0000001c05056212 */ /* 0x000fe400078e3cff */
[----:B------:R-:W-:Y:S02]  /*07f0*/  @P6 LOP3.LUT R6, R6, R17, RZ, 0x3c, !PT ;  /* 0x0000001106066212 */ /* 0x000fe400078e3cff */
[----:B------:R-:W-:Y:S02]  /*0800*/  @P6 LOP3.LUT R4, R4, R19, RZ, 0x3c, !PT ;  /* 0x0000001304046212 */ /* 0x000fe400078e3cff */
[----:B------:R-:W-:Y:S02]  /*0810*/  @P0 LOP3.LUT R5, R5, R26, RZ, 0x3c, !PT ;  /* 0x0000001a05050212 */ /* 0x000fe400078e3cff */
[----:B------:R-:W-:-:S02]  /*0820*/  @P0 LOP3.LUT R6, R6, R21, RZ, 0x3c, !PT ;  /* 0x0000001506060212 */ /* 0x000fc400078e3cff */
[----:B------:R-:W-:Y:S02]  /*0830*/  @P0 LOP3.LUT R4, R4, R23, RZ, 0x3c, !PT ;  /* 0x0000001704040212 */ /* 0x000fe400078e3cff */
[----:B--2---:R-:W-:Y:S02]  /*0840*/  @P6 LOP3.LUT R3, R3, R16, RZ, 0x3c, !PT ;  /* 0x0000001003036212 */ /* 0x004fe400078e3cff */
[----:B---3--:R-:W-:Y:S02]  /*0850*/  @P6 LOP3.LUT R7, R7, R18, RZ, 0x3c, !PT ;  /* 0x0000001207076212 */ /* 0x008fe400078e3cff */
[----:B----4-:R-:W-:Y:S02]  /*0860*/  @P0 LOP3.LUT R3, R3, R20, RZ, 0x3c, !PT ;  /* 0x0000001403030212 */ /* 0x010fe400078e3cff */
[----:B------:R-:W-:Y:S02]  /*0870*/  @P0 LOP3.LUT R7, R7, R24, RZ, 0x3c, !PT ;  /* 0x0000001807070212 */ /* 0x000fe400078e3cff */
[----:B------:R-:W-:-:S13]  /*0880*/  R2P PR, R22.B1, 0x7f ;  /* 0x0000007f16007804 */ /* 0x000fda0000001000 */
[----:B------:R-:W2:Y:S04]  /*0890*/  @P0 LDG.E R18, desc[UR6][R14.64+0xa0] ;  /* 0x0000a0060e120981 */ /* 0x000ea8000c1e1900 */
[----:B------:R-:W3:Y:S04]  /*08a0*/  @P0 LDG.E R19, desc[UR6][R14.64+0xa4] ;  /* 0x0000a4060e130981 */ /* 0x000ee8000c1e1900 */
[----:B------:R-:W4:Y:S04]  /*08b0*/  @P0 LDG.E R20, desc[UR6][R14.64+0xa8] ;  /* 0x0000a8060e140981 */ /* 0x000f28000c1e1900 */
[----:B------:R-:W4:Y:S04]  /*08c0*/  @P0 LDG.E R21, desc[UR6][R14.64+0xac] ;  /* 0x0000ac060e150981 */ /* 0x000f28000c1e1900 */
[----:B------:R-:W4:Y:S04]  /*08d0*/  @P0 LDG.E R24, desc[UR6][R14.64+0xb0] ;  /* 0x0000b0060e180981 */ /* 0x000f28000c1e1900 */
[----:B------:R-:W4:Y:S04]  /*08e0*/  @P1 LDG.E R16, desc[UR6][R14.64+0xbc] ;  /* 0x0000bc060e101981 */ /* 0x000f28000c1e1900 */
[----:B------:R-:W4:Y:S04]  /*08f0*/  @P1 LDG.E R26, desc[UR6][R14.64+0xb4] ;  /* 0x0000b4060e1a1981 */ /* 0x000f28000c1e1900 */
        /* <DEDUP_REMOVED lines=11> */
[----:B------:R-:W-:Y:S01]  /*09b0*/  LOP3.LUT P0, RZ, R22, 0x8000, RZ, 0xc0, !PT ;  /* 0x0000800016ff7812 */ /* 0x000fe2000780c0ff */
[----:B------:R-:W4:Y:S01]  /*09c0*/  @P2 LDG.E R24, desc[UR6][R14.64+0xd8] ;  /* 0x0000d8060e182981 */ /* 0x000f22000c1e1900 */
[----:B------:R-:W-:-:S03]  /*09d0*/  @P1 LOP3.LUT R7, R7, R16, RZ, 0x3c, !PT ;  /* 0x0000001007071212 */ /* 0x000fc600078e3cff */
[----:B------:R-:W4:Y:S01]  /*09e0*/  @P2 LDG.E R22, desc[UR6][R14.64+0xd0] ;  /* 0x0000d0060e162981 */ /* 0x000f22000c1e1900 */
[----:B------:R-:W-:-:S03]  /*09f0*/  @P1 LOP3.LUT R3, R3, R26, RZ, 0x3c, !PT ;  /* 0x0000001a03031212 */ /* 0x000fc600078e3cff */
[----:B------:R-:W4:Y:S01]  /*0a00*/  @P3 LDG.E R16, desc[UR6][R14.64+0xe4] ;  /* 0x0000e4060e103981 */ /* 0x000f22000c1e1900 */
[----:B------:R-:W-:-:S03]  /*0a10*/  @P1 LOP3.LUT R6, R6, R23, RZ, 0x3c, !PT ;  /* 0x0000001706061212 */ /* 0x000fc600078e3cff */
[----:B------:R-:W4:Y:S01]  /*0a20*/  @P3 LDG.E R26, desc[UR6][R14.64+0xdc] ;  /* 0x0000dc060e1a3981 */ /* 0x000f22000c1e1900 */
[----:B------:R-:W-:-:S03]  /*0a30*/  @P1 LOP3.LUT R4, R4, R17, RZ, 0x3c, !PT ;  /* 0x0000001104041212 */ /* 0x000fc600078e3cff */
        /* <DEDUP_REMOVED lines=43> */
[----:B------:R-:W-:-:S04]  /*0cf0*/  UIADD3 UR4, UPT, UPT, UR4, 0x10, URZ ;  /* 0x0000001004047890 */ /* 0x000fc8000fffe0ff */
[----:B------:R-:W-:Y:S01]  /*0d00*/  UISETP.NE.AND UP0, UPT, UR4, 0x20, UPT ;  /* 0x000000200400788c */ /* 0x000fe2000bf05270 */
[----:B--2---:R-:W-:Y:S02]  /*0d10*/  @P5 LOP3.LUT R5, R5, R18, RZ, 0x3c, !PT ;  /* 0x0000001205055212 */ /* 0x004fe400078e3cff */
[----:B---3--:R-:W-:Y:S02]  /*0d20*/  @P6 LOP3.LUT R6, R6, R19, RZ, 0x3c, !PT ;  /* 0x0000001306066212 */ /* 0x008fe400078e3cff */
[----:B----4-:R-:W-:Y:S02]  /*0d30*/  @P6 LOP3.LUT R3, R3, R20, RZ, 0x3c, !PT ;  /* 0x0000001403036212 */ /* 0x010fe400078e3cff */
[----:B------:R-:W-:Y:S02]  /*0d40*/  @P6 LOP3.LUT R4, R4, R21, RZ, 0x3c, !PT ;  /* 0x0000001504046212 */ /* 0x000fe400078e3cff */
[----:B------:R-:W-:Y:S02]  /*0d50*/  @P6 LOP3.LUT R7, R7, R22, RZ, 0x3c, !PT ;  /* 0x0000001607076212 */ /* 0x000fe400078e3cff */
[----:B------:R-:W-:-:S02]  /*0d60*/  @P6 LOP3.LUT R5, R5, R16, RZ, 0x3c, !PT ;  /* 0x0000001005056212 */ /* 0x000fc400078e3cff */
[----:B------:R-:W-:Y:S02]  /*0d70*/  @P0 LOP3.LUT R3, R3, R24, RZ, 0x3c, !PT ;  /* 0x0000001803030212 */ /* 0x000fe400078e3cff */
[----:B------:R-:W-:Y:S02]  /*0d80*/  @P0 LOP3.LUT R5, R5, R28, RZ, 0x3c, !PT ;  /* 0x0000001c05050212 */ /* 0x000fe400078e3cff */
[----:B------:R-:W-:Y:S02]  /*0d90*/  @P0 LOP3.LUT R7, R7, R26, RZ, 0x3c, !PT ;  /* 0x0000001a07070212 */ /* 0x000fe400078e3cff */
[----:B------:R-:W-:Y:S02]  /*0da0*/  @P0 LOP3.LUT R4, R4, R23, RZ, 0x3c, !PT ;  /* 0x0000001704040212 */ /* 0x000fe400078e3cff */
[----:B------:R-:W-:Y:S01]  /*0db0*/  @P0 LOP3.LUT R6, R6, R17, RZ, 0x3c, !PT ;  /* 0x0000001106060212 */ /* 0x000fe200078e3cff */
[----:B------:R-:W-:Y:S06]  /*0dc0*/  BRA.U UP0, `(.L_x_4) ;  /* 0xfffffff500487547 */ /* 0x000fec000b83ffff */
[----:B------:R-:W-:-:S05]  /*0dd0*/  VIADD R2, R2, 0x1 ;  /* 0x0000000102027836 */ /* 0x000fca0000000000 */
[----:B------:R-:W-:-:S13]  /*0de0*/  ISETP.NE.AND P0, PT, R2, 0x5, PT ;  /* 0x000000050200780c */ /* 0x000fda0003f05270 */
[----:B------:R-:W-:Y:S05]  /*0df0*/  @P0 BRA `(.L_x_5) ;  /* 0xfffffff400300947 */ /* 0x000fea000383ffff */
[----:B------:R-:W-:Y:S01]  /*0e00*/  LOP3.LUT R2, R10, 0x3, RZ, 0xc0, !PT ;  /* 0x000000030a027812 */ /* 0x000fe200078ec0ff */
[----:B------:R1:W-:Y:S03]  /*0e10*/  STL.64 [R1+0x8], R6 ;  /* 0x0000080601007387 */ /* 0x0003e60000100a00 */
[----:B------:R-:W-:Y:S01]  /*0e20*/  ISETP.NE.U32.AND P0, PT, R2, 0x1, PT ;  /* 0x000000010200780c */ /* 0x000fe20003f05070 */
[----:B------:R1:W-:Y:S03]  /*0e30*/  STL.64 [R1+0x10], R4 ;  /* 0x0000100401007387 */ /* 0x0003e60000100a00 */
[----:B------:R-:W-:Y:S01]  /*0e40*/  ISETP.NE.AND.EX P0, PT, RZ, RZ, PT, P0 ;  /* 0x000000ffff00720c */ /* 0x000fe20003f05300 */
[----:B------:R1:W-:-:S12]  /*0e50*/  STL [R1+0x4], R3 ;  /* 0x0000040301007387 */ /* 0x0003d80000100800 */
[----:B-1----:R-:W-:Y:S05]  /*0e60*/  @!P0 BRA `(.L_x_3) ;  /* 0x0000001400f08947 */ /* 0x002fea0003800000 */
[----:B------:R-:W-:Y:S01]  /*0e70*/  UMOV UR4, URZ ;  /* 0x000000ff00047c82 */ /* 0x000fe20008000000 */
[----:B------:R-:W-:Y:S01]  /*0e80*/  CS2R R2, SRZ ;  /* 0x0000000000027805 */ /* 0x000fe2000001ff00 */
[----:B------:R-:W-:Y:S01]  /*0e90*/  IMAD.MOV.U32 R4, RZ, RZ, RZ ;  /* 0x000000ffff047224 */ /* 0x000fe200078e00ff */
[----:B------:R-:W-:Y:S01]  /*0ea0*/  CS2R R6, SRZ ;  /* 0x0000000000067805 */ /* 0x000fe2000001ff00 */
[----:B------:R-:W-:-:S07]  /*0eb0*/  IMAD.U32 R5, RZ, RZ, UR4 ;  /* 0x00000004ff057e24 */ /* 0x000fce000f8e00ff */
.L_x_7:
[----:B------:R-:W-:-:S06]  /*0ec0*/  IMAD R12, R2, 0x4, R1 ;  /* 0x00000004020c7824 */ /* 0x000fcc00078e0201 */
[----:B------:R-:W5:Y:S01]  /*0ed0*/  LDL R12, [R12+0x4] ;  /* 0x000004000c0c7983 */ /* 0x000f620000100800 */
[----:B------:R-:W-:-:S05]  /*0ee0*/  UMOV UR4, URZ ;  /* 0x000000ff00047c82 */ /* 0x000fca0008000000 */
.L_x_6:
        /* <DEDUP_REMOVED lines=8> */
[----:B------:R-:W2:Y:S04]  /*0f70*/  @!P0 LDG.E R16, desc[UR6][R14.64+0x10] ;  /* 0x000010060e108981 */ /* 0x000ea8000c1e1900 */
        /* <DEDUP_REMOVED lines=171> */
[----:B------:R1:W-:Y:S03]  /*1a30*/  STL [R1+0x4], R3 ;  /* 0x0000040301007387 */ /* 0x0003e60000100800 */
[----:B------:R-:W-:Y:S01]  /*1a40*/  ISETP.NE.AND.EX P0, PT, RZ, RZ, PT, P0 ;  /* 0x000000ffff00720c */ /* 0x000fe20003f05300 */
[----:B------:R1:W-:-:S12]  /*1a50*/  STL.64 [R1+0x10], R4 ;  /* 0x0000100401007387 */ /* 0x0003d80000100a00 */
[----:B-1----:R-:W-:Y:S05]  /*1a60*/  @P0 BRA `(.L_x_3) ;  /* 0x0000000800f00947 */ /* 0x002fea0003800000 */
[----:B------:R-:W-:Y:S01]  /*1a70*/  UMOV UR4, URZ ;  /* 0x000000ff00047c82 */ /* 0x000fe20008000000 */
[----:B------:R-:W-:Y:S01]  /*1a80*/  CS2R R2, SRZ ;  /* 0x0000000000027805 */ /* 0x000fe2000001ff00 */
[----:B------:R-:W-:Y:S01]  /*1a90*/  IMAD.MOV.U32 R4, RZ, RZ, RZ ;  /* 0x000000ffff047224 */ /* 0x000fe200078e00ff */
[----:B------:R-:W-:Y:S01]  /*1aa0*/  CS2R R6, SRZ ;  /* 0x0000000000067805 */ /* 0x000fe2000001ff00 */
[----:B------:R-:W-:-:S07]  /*1ab0*/  IMAD.U32 R5, RZ, RZ, UR4 ;  /* 0x00000004ff057e24 */ /* 0x000fce000f8e00ff */
.L_x_9:
[----:B------:R-:W-:-:S06]  /*1ac0*/  IMAD R12, R2, 0x4, R1 ;  /* 0x00000004020c7824 */ /* 0x000fcc00078e0201 */
[----:B------:R-:W5:Y:S01]  /*1ad0*/  LDL R12, [R12+0x4] ;  /* 0x000004000c0c7983 */ /* 0x000f620000100800 */
[----:B------:R-:W-:-:S05]  /*1ae0*/  UMOV UR4, URZ ;  /* 0x000000ff00047c82 */ /* 0x000fca0008000000 */
.L_x_8:
        /* <DEDUP_REMOVED lines=177> */
[----:B------:R1:W-:Y:S04]  /*2600*/  STL.64 [R1+0x8], R6 ;  /* 0x0000080601007387 */ /* 0x0003e80000100a00 */
[----:B------:R1:W-:Y:S04]  /*2610*/  STL [R1+0x4], R3 ;  /* 0x0000040301007387 */ /* 0x0003e80000100800 */
[----:B------:R1:W-:Y:S02]  /*2620*/  STL.64 [R1+0x10], R4 ;  /* 0x0000100401007387 */ /* 0x0003e40000100a00 */
.L_x_3:
[----:B0-----:R-:W-:Y:S05]  /*2630*/  BSYNC.RECONVERGENT B1 ;  /* 0x0000000000017941 */ /* 0x001fea0003800200 */
.L_x_2:
[C---:B------:R-:W-:Y:S01]  /*2640*/  ISETP.GT.U32.AND P0, PT, R10.reuse, 0x3, PT ;  /* 0x000000030a00780c */ /* 0x040fe20003f04070 */
[----:B------:R-:W-:Y:S01]  /*2650*/  VIADD R11, R11, 0x1 ;  /* 0x000000010b0b7836 */ /* 0x000fe20000000000 */
[--C-:B------:R-:W-:Y:S02]  /*2660*/  SHF.R.U64 R10, R10, 0x2, R13.reuse ;  /* 0x000000020a0a7819 */ /* 0x100fe4000000120d */
[----:B------:R-:W-:Y:S02]  /*2670*/  ISETP.GT.U32.AND.EX P0, PT, R13, RZ, PT, P0 ;  /* 0x000000ff0d00720c */ /* 0x000fe40003f04100 */
[----:B------:R-:W-:-:S11]  /*2680*/  SHF.R.U32.HI R13, RZ, 0x2, R13 ;  /* 0x00000002ff0d7819 */ /* 0x000fd6000001160d */
[----:B------:R-:W-:Y:S05]  /*2690*/  @P0 BRA `(.L_x_10) ;  /* 0xffffffd800e00947 */ /* 0x000fea000383ffff */
.L_x_1:
[----:B0-----:R-:W-:Y:S05]  /*26a0*/  BSYNC.RECONVERGENT B0 ;  /* 0x0000000000007941 */ /* 0x001fea0003800200 */
.L_x_0:
[----:B------:R-:W0:Y:S01]  /*26b0*/  LDCU.64 UR4, c[0x0][0x380] ;  /* 0x00007000ff0477ac */ /* 0x000e220008000a00 */
[----:B-1----:R-:W-:Y:S02]  /*26c0*/  SHF.R.S32.HI R7, RZ, 0x1f, R0 ;  /* 0x0000001fff077819 */ /* 0x002fe40000011400 */
[----:B0-----:R-:W-:-:S04]  /*26d0*/  LEA R6, P0, R0, UR4, 0x2 ;  /* 0x0000000400067c11 */ /* 0x001fc8000f8010ff */
[----:B------:R-:W-:-:S05]  /*26e0*/  LEA.HI.X R7, R0, UR5, R7, 0x2, P0 ;  /* 0x0000000500077c11 */ /* 0x000fca00080f1407 */
[----:B------:R-:W2:Y:S02]  /*26f0*/  LDG.E R0, desc[UR6][R6.64] ;  /* 0x0000000606007981 */ /* 0x000ea4000c1e1900 */
[----:B--2---:R-:W-:-:S13]  /*2700*/  ISETP.NE.AND P0, PT, R0, 0x1, PT ;  /* 0x000000010000780c */ /* 0x004fda0003f05270 */
[----:B------:R-:W-:Y:S05]  /*2710*/  @P0 EXIT ;  /* 0x000000000000094d */ /* 0x000fea0003800000 */
[----:B------:R-:W0:Y:S01]  /*2720*/  LDC.64 R8, c[0x0][0x390] ;  /* 0x0000e400ff087b82 */ /* 0x000e220000000a00 */
[----:B------:R-:W-:Y:S01]  /*2730*/  SHF.R.U32.HI R0, RZ, 0x2, R3 ;  /* 0x00000002ff007819 */ /* 0x000fe20000011603 */
[----:B------:R-:W1:Y:S03]  /*2740*/  LDCU UR4, c[0x0][0x38c] ;  /* 0x00007180ff0477ac */ /* 0x000e660008000800 */
[----:B------:R-:W-:Y:S01]  /*2750*/  LOP3.LUT R0, R0, R3, RZ, 0x3c, !PT ;  /* 0x0000000300007212 */ /* 0x000fe200078e3cff */
[----:B------:R-:W-:-:S04]  /*2760*/  IMAD.SHL.U32 R3, R5, 0x10, RZ ;  /* 0x0000001005037824 */ /* 0x000fc800078e00ff */
[----:B------:R-:W-:-:S05]  /*2770*/  IMAD.SHL.U32 R2, R0, 0x2, RZ ;  /* 0x0000000200027824 */ /* 0x000fca00078e00ff */
[----:B------:R-:W-:Y:S01]  /*2780*/  LOP3.LUT R2, R0, R2, R3, 0x96, !PT ;  /* 0x0000000200027212 */ /* 0x000fe200078e9603 */
[----:B------:R-:W-:-:S03]  /*2790*/  IMAD.MOV.U32 R3, RZ, RZ, 0x2f800000 ;  /* 0x2f800000ff037424 */ /* 0x000fc600078e00ff */
[----:B------:R-:W-:Y:S02]  /*27a0*/  LOP3.LUT R2, R2, R5, RZ, 0x3c, !PT ;  /* 0x0000000502027212 */ /* 0x000fe400078e3cff */
[----:B0-----:R-:W-:Y:S02]  /*27b0*/  LOP3.LUT R8, R8, 0xaad26b49, RZ, 0x3c, !PT ;  /* 0xaad26b4908087812 */ /* 0x001fe400078e3cff */
[----:B------:R-:W-:-:S03]  /*27c0*/  LOP3.LUT R9, R9, 0xf7dcefdd, RZ, 0x3c, !PT ;  /* 0xf7dcefdd09097812 */ /* 0x000fc600078e3cff */
[----:B------:R-:W-:Y:S02]  /*27d0*/  IMAD R8, R8, 0x4182bed5, RZ ;  /* 0x4182bed508087824 */ /* 0x000fe400078e02ff */
[----:B------:R-:W-:-:S05]  /*27e0*/  IMAD R9, R9, -0x658354e5, RZ ;  /* 0x9a7cab1b09097824 */ /* 0x000fca00078e02ff */
[----:B------:R-:W-:-:S04]  /*27f0*/  IADD3 R9, PT, PT, R8, 0x64f0c9, R9 ;  /* 0x0064f0c908097810 */ /* 0x000fc80007ffe009 */
[----:B------:R-:W-:-:S04]  /*2800*/  IADD3 R2, PT, PT, R9, 0x587c5, R2 ;  /* 0x000587c509027810 */ /* 0x000fc80007ffe002 */
[----:B------:R-:W-:-:S05]  /*2810*/  I2FP.F32.U32 R2, R2 ;  /* 0x0000000200027245 */ /* 0x000fca0000201000 */
[----:B------:R-:W-:-:S05]  /*2820*/  FFMA R2, R2, R3, 1.1641532182693481445e-10 ;  /* 0x2f00000002027423 */ /* 0x000fca0000000003 */
[----:B-1----:R-:W-:-:S13]  /*2830*/  FSETP.GEU.AND P0, PT, R2, UR4, PT ;  /* 0x0000000402007c0b */ /* 0x002fda000bf0e000 */
[----:B------:R-:W-:Y:S05]  /*2840*/  @P0 EXIT ;  /* 0x000000000000094d */ /* 0x000fea0003800000 */
[----:B------:R-:W-:Y:S01]  /*2850*/  STG.E desc[UR6][R6.64], RZ ;  /* 0x000000ff06007986 */ /* 0x000fe2000c101906 */
[----:B------:R-:W-:Y:S05]  /*2860*/  EXIT ;  /* 0x000000000000794d */ /* 0x000fea0003800000 */
.L_x_11:
[----:B------:R-:W-:-:S00]  /*2870*/  BRA `(.L_x_11) ;  /* 0xfffffffc00fc7947 */ /* 0x000fc0000383ffff */
[----:B------:R-:W-:-:S00]  /*2880*/  NOP ;  /* 0x0000000000007918 */ /* 0x000fc00000000000 */
[----:B------:R-:W-:-:S00]  /*2890*/  NOP ;  /* 0x0000000000007918 */ /* 0x000fc00000000000 */
[----:B------:R-:W-:-:S00]  /*28a0*/  NOP ;  /* 0x0000000000007918 */ /* 0x000fc00000000000 */
[----:B------:R-:W-:-:S00]  /*28b0*/  NOP ;  /* 0x0000000000007918 */ /* 0x000fc00000000000 */
[----:B------:R-:W-:-:S00]  /*28c0*/  NOP ;  /* 0x0000000000007918 */ /* 0x000fc00000000000 */
[----:B------:R-:W-:-:S00]  /*28d0*/  NOP ;  /* 0x0000000000007918 */ /* 0x000fc00000000000 */
[----:B------:R-:W-:-:S00]  /*28e0*/  NOP ;  /* 0x0000000000007918 */ /* 0x000fc00000000000 */
[----:B------:R-:W-:-:S00]  /*28f0*/  NOP ;  /* 0x0000000000007918 */ /* 0x000fc00000000000 */
.L_x_157:


//--------------------- .text._Z22randomArrayKernel_ctrlPiiiiiiiy --------------------------
	.section	.text._Z22randomArrayKernel_ctrlPiiiiiiiy,"ax",@progbits
	.align	128
        .global         _Z22randomArrayKernel_ctrlPiiiiiiiy
        .type           _Z22randomArrayKernel_ctrlPiiiiiiiy,@function
        .size           _Z22randomArrayKernel_ctrlPiiiiiiiy,(.L_x_158 - _Z22randomArrayKernel_ctrlPiiiiiiiy)
        .other          _Z22randomArrayKernel_ctrlPiiiiiiiy,@"STO_CUDA_ENTRY STV_DEFAULT"
_Z22randomArrayKernel_ctrlPiiiiiiiy:
.text._Z22randomArrayKernel_ctrlPiiiiiiiy:
        /* <DEDUP_REMOVED lines=34> */
.L_x_22:
        /* <DEDUP_REMOVED lines=10> */
.L_x_17:
[----:B------:R-:W-:-:S06]  /*02c0*/  IMAD R12, R2, 0x4, R1 ;  /* 0x00000004020c7824 */ /* 0x000fcc00078e0201 */
[----:B------:R-:W5:Y:S01]  /*02d0*/  LDL R12, [R12+0x4] ;  /* 0x000004000c0c7983 */ /* 0x000f620000100800 */
[----:B------:R-:W-:-:S05]  /*02e0*/  UMOV UR4, URZ ;  /* 0x000000ff00047c82 */ /* 0x000fca0008000000 */
.L_x_16:
        /* <DEDUP_REMOVED lines=189> */
.L_x_19:
[----:B------:R-:W-:-:S06]  /*0ec0*/  IMAD R12, R2, 0x4, R1 ;  /* 0x00000004020c7824 */ /* 0x000fcc00078e0201 */
[----:B------:R-:W5:Y:S01]  /*0ed0*/  LDL R12, [R12+0x4] ;  /* 0x000004000c0c7983 */ /* 0x000f620000100800 */
[----:B------:R-:W-:-:S05]  /*0ee0*/  UMOV UR4, URZ ;  /* 0x000000ff00047c82 */ /* 0x000fca0008000000 */
.L_x_18:
        /* <DEDUP_REMOVED lines=189> */
.L_x_21:
[----:B------:R-:W-:-:S06]  /*1ac0*/  IMAD R12, R2, 0x4, R1 ;  /* 0x00000004020c7824 */ /* 0x000fcc00078e0201 */
[----:B------:R-:W5:Y:S01]  /*1ad0*/  LDL R12, [R12+0x4] ;  /* 0x000004000c0c7983 */ /* 0x000f620000100800 */
[----:B------:R-:W-:-:S05]  /*1ae0*/  UMOV UR4, URZ ;  /* 0x000000ff00047c82 */ /* 0x000fca0008000000 */
.L_x_20:
        /* <DEDUP_REMOVED lines=180> */
.L_x_15:
[----:B0-----:R-:W-:Y:S05]  /*2630*/  BSYNC.RECONVERGENT B1 ;  /* 0x0000000000017941 */ /* 0x001fea0003800200 */
.L_x_14:
[C---:B------:R-:W-:Y:S01]  /*2640*/  ISETP.GT.U32.AND P0, PT, R10.reuse, 0x3, PT ;  /* 0x000000030a00780c */ /* 0x040fe20003f04070 */
[----:B------:R-:W-:Y:S01]  /*2650*/  VIADD R11, R11, 0x1 ;  /* 0x000000010b0b7836 */ /* 0x000fe20000000000 */
[--C-:B------:R-:W-:Y:S02]  /*2660*/  SHF.R.U64 R10, R10, 0x2, R13.reuse ;  /* 0x000000020a0a7819 */ /* 0x100fe4000000120d */
[----:B------:R-:W-:Y:S02]  /*2670*/  ISETP.GT.U32.AND.EX P0, PT, R13, RZ, PT, P0 ;  /* 0x000000ff0d00720c */ /* 0x000fe40003f04100 */
[----:B------:R-:W-:-:S11]  /*2680*/  SHF.R.U32.HI R13, RZ, 0x2, R13 ;  /* 0x00000002ff0d7819 */ /* 0x000fd6000001160d */
[----:B------:R-:W-:Y:S05]  /*2690*/  @P0 BRA `(.L_x_22) ;  /* 0xffffffd800e00947 */ /* 0x000fea000383ffff */
.L_x_13:
[----:B0-----:R-:W-:Y:S05]  /*26a0*/  BSYNC.RECONVERGENT B0 ;  /* 0x0000000000007941 */ /* 0x001fea0003800200 */
.L_x_12:
[----:B-1----:R-:W0:Y:S01]  /*26b0*/  LDC.64 R6, c[0x0][0x3a0] ;  /* 0x0000e800ff067b82 */ /* 0x002e220000000a00 */
[----:B------:R-:W-:Y:S01]  /*26c0*/  SHF.R.U32.HI R2, RZ, 0x2, R3 ;  /* 0x00000002ff027819 */ /* 0x000fe20000011603 */
[----:B------:R-:W1:Y:S03]  /*26d0*/  LDCU.64 UR8, c[0x0][0x380] ;  /* 0x00007000ff0877ac */ /* 0x000e660008000a00 */
[----:B------:R-:W-:Y:S01]  /*26e0*/  LOP3.LUT R2, R2, R3, RZ, 0x3c, !PT ;  /* 0x0000000302027212 */ /* 0x000fe200078e3cff */
[----:B------:R-:W-:Y:S01]  /*26f0*/  IMAD.SHL.U32 R3, R5, 0x10, RZ ;  /* 0x0000001005037824 */ /* 0x000fe200078e00ff */
[----:B------:R-:W-:Y:S01]  /*2700*/  UMOV UR4, 0x9999999a ;  /* 0x9999999a00047882 */ /* 0x000fe20000000000 */
[----:B------:R-:W2:Y:S01]  /*2710*/  LDC R9, c[0x0][0x38c] ;  /* 0x0000e300ff097b82 */ /* 0x000ea20000000800 */
[----:B------:R-:W-:Y:S01]  /*2720*/  UMOV UR5, 0x3fd99999 ;  /* 0x3fd9999900057882 */ /* 0x000fe20000000000 */
[----:B------:R-:W-:-:S05]  /*2730*/  IMAD.SHL.U32 R4, R2, 0x2, RZ ;  /* 0x0000000202047824 */ /* 0x000fca00078e00ff */
[----:B------:R-:W-:Y:S01]  /*2740*/  LOP3.LUT R4, R2, R4, R3, 0x96, !PT ;  /* 0x0000000402047212 */ /* 0x000fe200078e9603 */
[----:B------:R-:W-:Y:S01]  /*2750*/  IMAD.MOV.U32 R3, RZ, RZ, 0x2f800000 ;  /* 0x2f800000ff037424 */ /* 0x000fe200078e00ff */
[----:B------:R-:W2:Y:S02]  /*2760*/  LDC.64 R10, c[0x0][0x390] ;  /* 0x0000e400ff0a7b82 */ /* 0x000ea40000000a00 */
[----:B------:R-:W-:Y:S02]  /*2770*/  LOP3.LUT R4, R4, R5, RZ, 0x3c, !PT ;  /* 0x0000000504047212 */ /* 0x000fe400078e3cff */
[----:B0-----:R-:W-:-:S04]  /*2780*/  LOP3.LUT R6, R6, 0xaad26b49, RZ, 0x3c, !PT ;  /* 0xaad26b4906067812 */ /* 0x001fc800078e3cff */
[----:B------:R-:W0:Y:S01]  /*2790*/  LDC.64 R12, c[0x0][0x398] ;  /* 0x0000e600ff0c7b82 */ /* 0x000e220000000a00 */
[----:B------:R-:W-:Y:S01]  /*27a0*/  LOP3.LUT R7, R7, 0xf7dcefdd, RZ, 0x3c, !PT ;  /* 0xf7dcefdd07077812 */ /* 0x000fe200078e3cff */
[----:B------:R-:W-:-:S04]  /*27b0*/  IMAD R6, R6, 0x4182bed5, RZ ;  /* 0x4182bed506067824 */ /* 0x000fc800078e02ff */
[----:B------:R-:W-:-:S05]  /*27c0*/  IMAD R7, R7, -0x658354e5, RZ ;  /* 0x9a7cab1b07077824 */ /* 0x000fca00078e02ff */
[----:B------:R-:W-:Y:S02]  /*27d0*/  IADD3 R7, PT, PT, R6, 0x64f0c9, R7 ;  /* 0x0064f0c906077810 */ /* 0x000fe40007ffe007 */
[C---:B-1----:R-:W-:Y:S02]  /*27e0*/  LEA R6, P1, R0.reuse, UR8, 0x2 ;  /* 0x0000000800067c11 */ /* 0x042fe4000f8210ff */
[----:B------:R-:W-:Y:S02]  /*27f0*/  IADD3 R4, PT, PT, R7, 0x587c5, R4 ;  /* 0x000587c507047810 */ /* 0x000fe40007ffe004 */
[----:B------:R-:W-:Y:S02]  /*2800*/  SHF.R.S32.HI R7, RZ, 0x1f, R0 ;  /* 0x0000001fff077819 */ /* 0x000fe40000011400 */
[----:B------:R-:W-:Y:S02]  /*2810*/  I2FP.F32.U32 R4, R4 ;  /* 0x0000000400047245 */ /* 0x000fe40000201000 */
[----:B------:R-:W-:-:S03]  /*2820*/  LEA.HI.X R7, R0, UR9, R7, 0x2, P1 ;  /* 0x0000000900077c11 */ /* 0x000fc600088f1407 */
[----:B------:R-:W-:Y:S02]  /*2830*/  FFMA R8, R4, R3, 1.1641532182693481445e-10 ;  /* 0x2f00000004087423 */ /* 0x000fe40000000003 */
[----:B------:R-:W1:Y:S02]  /*2840*/  LDC.64 R4, c[0x0][0x380] ;  /* 0x0000e000ff047b82 */ /* 0x000e640000000a00 */
[----:B------:R-:W3:Y:S02]  /*2850*/  F2F.F64.F32 R2, R8 ;  /* 0x0000000800027310 */ /* 0x000ee40000201800 */
[----:B---3--:R-:W-:Y:S01]  /*2860*/  DSETP.GEU.AND P0, PT, R2, UR4, PT ;  /* 0x0000000402007e2a */ /* 0x008fe2000bf0e000 */
[C---:B--2---:R-:W-:Y:S02]  /*2870*/  IMAD R3, R9.reuse, R11, R10 ;  /* 0x0000000b09037224 */ /* 0x044fe400078e020a */
[----:B0-----:R-:W-:Y:S02]  /*2880*/  IMAD R9, R9, R13, R12 ;  /* 0x0000000d09097224 */ /* 0x001fe400078e020c */
[----:B------:R-:W-:-:S02]  /*2890*/  IMAD.MOV.U32 R11, RZ, RZ, 0x2 ;  /* 0x00000002ff0b7424 */ /* 0x000fc400078e00ff */
[----:B-1----:R-:W-:-:S04]  /*28a0*/  IMAD.WIDE R2, R3, 0x4, R4 ;  /* 0x0000000403027825 */ /* 0x002fc800078e0204 */
[----:B------:R-:W-:Y:S01]  /*28b0*/  IMAD.WIDE R4, R9, 0x4, R4 ;  /* 0x0000000409047825 */ /* 0x000fe200078e0204 */
[----:B------:R-:W-:-:S03]  /*28c0*/  SEL R9, RZ, 0x1, !P0 ;  /* 0x00000001ff097807 */ /* 0x000fc60004000000 */
[----:B------:R-:W-:Y:S02]  /*28d0*/  IMAD.MOV.U32 R13, RZ, RZ, 0x3 ;  /* 0x00000003ff0d7424 */ /* 0x000fe400078e00ff */
[----:B------:R-:W-:Y:S04]  /*28e0*/  STG.E desc[UR6][R6.64], R9 ;  /* 0x0000000906007986 */ /* 0x000fe8000c101906 */
[----:B------:R-:W-:Y:S04]  /*28f0*/  STG.E desc[UR6][R2.64], R11 ;  /* 0x0000000b02007986 */ /* 0x000fe8000c101906 */
[----:B------:R-:W-:Y:S01]  /*2900*/  STG.E desc[UR6][R4.64], R13 ;  /* 0x0000000d04007986 */ /* 0x000fe2000c101906 */
[----:B------:R-:W-:Y:S05]  /*2910*/  EXIT ;  /* 0x000000000000794d */ /* 0x000fea0003800000 */
.L_x_23:
        /* <DEDUP_REMOVED lines=14> */
.L_x_158:


//--------------------- .text._Z24epsilonGreedyKernel_ctrlPfiff --------------------------
	.section	.text._Z24epsilonGreedyKernel_ctrlPfiff,"ax",@progbits
	.align	128
        .global         _Z24epsilonGreedyKernel_ctrlPfiff
        .type           _Z24epsilonGreedyKernel_ctrlPfiff,@function
        .size           _Z24epsilonGreedyKernel_ctrlPfiff,(.L_x_155 - _Z24epsilonGreedyKernel_ctrlPfiff)
        .other          _Z24epsilonGreedyKernel_ctrlPfiff,@"STO_CUDA_ENTRY STV_DEFAULT"
_Z24epsilonGreedyKernel_ctrlPfiff:
.text._Z24epsilonGreedyKernel_ctrlPfiff:
[----:B------:R-:W-:Y:S01]  /*0000*/  LDC R1, c[0x0][0x37c] ;  /* 0x0000df00ff017b82 */ /* 0x000fe20000000800 */
[----:B------:R-:W0:Y:S07]  /*0010*/  S2R R3, SR_TID.X ;  /* 0x0000000000037919 */ /* 0x000e2e0000002100 */
[----:B------:R-:W0:Y:S01]  /*0020*/  S2UR UR4, SR_CTAID.X ;  /* 0x00000000000479c3 */ /* 0x000e220000002500 */
[----:B------:R-:W1:Y:S07]  /*0030*/  LDCU UR5, c[0x0][0x388] ;  /* 0x00007100ff0577ac */ /* 0x000e6e0008000800 */
[----:B------:R-:W0:Y:S02]  /*0040*/  LDC R2, c[0x0][0x360] ;  /* 0x0000d800ff027b82 */ /* 0x000e240000000800 */
[----:B0-----:R-:W-:-:S05]  /*0050*/  IMAD R2, R2, UR4, R3 ;  /* 0x0000000402027c24 */ /* 0x001fca000f8e0203 */
[----:B-1----:R-:W-:-:S13]  /*0060*/  ISETP.GE.AND P0, PT, R2, UR5, PT ;  /* 0x0000000502007c0c */ /* 0x002fda000bf06270 */
[----:B------:R-:W-:Y:S05]  /*0070*/  @P0 EXIT ;  /* 0x000000000000094d */ /* 0x000fea0003800000 */
[----:B------:R-:W-:Y:S01]  /*0080*/  I2FP.F32.S32 R3, UR5 ;  /* 0x0000000500037c45 */ /* 0x000fe20008201400 */
[----:B------:R-:W-:Y:S01]  /*0090*/  BSSY.RECONVERGENT B0, `(.L_x_24) ;  /* 0x000000d000007945 */ /* 0x000fe20003800200 */
[----:B------:R-:W-:Y:S02]  /*00a0*/  I2FP.F32.S32 R0, R2 ;  /* 0x0000000200007245 */ /* 0x000fe40000201400 */
[----:B------:R-:W0:Y:S08]  /*00b0*/  MUFU.RCP R4, R3 ;  /* 0x0000000300047308 */ /* 0x000e300000001000 */
[----:B------:R-:W1:Y:S01]  /*00c0*/  FCHK P0, R0, R3 ;  /* 0x0000000300007302 */ /* 0x000e620000000000 */
[----:B0-----:R-:W-:-:S04]  /*00d0*/  FFMA R5, -R3, R4, 1 ;  /* 0x3f80000003057423 */ /* 0x001fc80000000104 */
[----:B------:R-:W-:-:S04]  /*00e0*/  FFMA R5, R4, R5, R4 ;  /* 0x0000000504057223 */ /* 0x000fc80000000004 */
[----:B------:R-:W-:-:S04]  /*00f0*/  FFMA R4, R0, R5, RZ ;  /* 0x0000000500047223 */ /* 0x000fc800000000ff */
[----:B------:R-:W-:-:S04]  /*0100*/  FFMA R6, -R3, R4, R0 ;  /* 0x0000000403067223 */ /* 0x000fc80000000100 */
[----:B------:R-:W-:Y:S01]  /*0110*/  FFMA R4, R5, R6, R4 ;  /* 0x0000000605047223 */ /* 0x000fe20000000004 */
[----:B-1----:R-:W-:Y:S06]  /*0120*/  @!P0 BRA `(.L_x_25) ;  /* 0x00000000000c8947 */ /* 0x002fec0003800000 */
[----:B------:R-:W-:-:S07]  /*0130*/  MOV R6, 0x150 ;  /* 0x0000015000067802 */ /* 0x000fce0000000f00 */
[----:B------:R-:W-:Y:S05]  /*0140*/  CALL.REL.NOINC `($__internal_0_$__cuda_sm3x_div_rn_noftz_f32_slowpath) ;  /* 0x0000000400007944 */ /* 0x000fea0003c00000 */
[----:B------:R-:W-:-:S07]  /*0150*/  IMAD.MOV.U32 R4, RZ, RZ, R0 ;  /* 0x000000ffff047224 */ /* 0x000fce00078e0000 */
.L_x_25:
[----:B------:R-:W-:Y:S05]  /*0160*/  BSYNC.RECONVERGENT B0 ;  /* 0x0000000000007941 */ /* 0x000fea0003800200 */
.L_x_24:
[----:B------:R-:W0:Y:S01]  /*0170*/  LDC R5, c[0x0][0x38c] ;  /* 0x0000e300ff057b82 */ /* 0x000e220000000800 */
[----:B------:R-:W1:Y:S01]  /*0180*/  LDCU UR6, c[0x0][0x390] ;  /* 0x00007200ff0677ac */ /* 0x000e620008000800 */
[----:B------:R-:W2:Y:S01]  /*0190*/  LDCU.64 UR4, c[0x0][0x358] ;  /* 0x00006b00ff0477ac */ /* 0x000ea20008000a00 */
[----:B-1----:R-:W-:Y:S01]  /*01a0*/  IMAD.U32 R8, RZ, RZ, UR6 ;  /* 0x00000006ff087e24 */ /* 0x002fe2000f8e00ff */
[----:B0-----:R-:W0:Y:S08]  /*01b0*/  MUFU.RCP R0, R5 ;  /* 0x0000000500007308 */ /* 0x001e300000001000 */
[----:B------:R-:W1:Y:S01]  /*01c0*/  FCHK P0, R8, R5 ;  /* 0x0000000508007302 */ /* 0x000e620000000000 */
[----:B0-----:R-:W-:-:S04]  /*01d0*/  FFMA R3, R0, -R5, 1 ;  /* 0x3f80000000037423 */ /* 0x001fc80000000805 */
[----:B------:R-:W-:-:S04]  /*01e0*/  FFMA R0, R0, R3, R0 ;  /* 0x0000000300007223 */ /* 0x000fc80000000000 */
[----:B------:R-:W-:-:S04]  /*01f0*/  FFMA R3, R0, UR6, RZ ;  /* 0x0000000600037c23 */ /* 0x000fc800080000ff */
[----:B------:R-:W-:-:S04]  /*0200*/  FFMA R6, R3, -R5, UR6 ;  /* 0x0000000603067e23 */ /* 0x000fc80008000805 */
[----:B------:R-:W-:Y:S01]  /*0210*/  FFMA R0, R0, R6, R3 ;  /* 0x0000000600007223 */ /* 0x000fe20000000003 */
[----:B-12---:R-:W-:Y:S06]  /*0220*/  @!P0 BRA `(.L_x_26) ;  /* 0x0000000000188947 */ /* 0x006fec0003800000 */
[----:B------:R-:W0:Y:S01]  /*0230*/  LDCU UR6, c[0x0][0x390] ;  /* 0x00007200ff0677ac */ /* 0x000e220008000800 */
[----:B------:R-:W-:Y:S01]  /*0240*/  MOV R6, 0x290 ;  /* 0x0000029000067802 */ /* 0x000fe20000000f00 */
[----:B------:R-:W1:Y:S01]  /*0250*/  LDCU UR7, c[0x0][0x38c] ;  /* 0x00007180ff0777ac */ /* 0x000e620008000800 */
[----:B0-----:R-:W-:Y:S01]  /*0260*/  MOV R0, UR6 ;  /* 0x0000000600007c02 */ /* 0x001fe20008000f00 */
[----:B-1----:R-:W-:-:S07]  /*0270*/  IMAD.U32 R3, RZ, RZ, UR7 ;  /* 0x00000007ff037e24 */ /* 0x002fce000f8e00ff */
[----:B------:R-:W-:Y:S05]  /*0280*/  CALL.REL.NOINC `($__internal_0_$__cuda_sm3x_div_rn_noftz_f32_slowpath) ;  /* 0x0000000000b07944 */ /* 0x000fea0003c00000 */
.L_x_26:
[----:B------:R-:W-:Y:S01]  /*0290*/  IMAD.MOV.U32 R8, RZ, RZ, R0 ;  /* 0x000000ffff087224 */ /* 0x000fe200078e0000 */
[----:B------:R-:W0:Y:S01]  /*02a0*/  LDCU UR6, c[0x0][0x38c] ;  /* 0x00007180ff0677ac */ /* 0x000e220008000800 */
[----:B------:R-:W-:-:S03]  /*02b0*/  IMAD.MOV.U32 R6, RZ, RZ, 0x3e055027 ;  /* 0x3e055027ff067424 */ /* 0x000fc600078e00ff */
[----:B------:R-:W-:-:S13]  /*02c0*/  FSETP.GEU.AND P0, PT, R8, 1.175494350822287508e-38, PT ;  /* 0x008000000800780b */ /* 0x000fda0003f0e000 */
[----:B------:R-:W-:-:S05]  /*02d0*/  @!P0 FMUL R8, R8, 8388608 ;  /* 0x4b00000008088820 */ /* 0x000fca0000400000 */
[----:B------:R-:W-:-:S04]  /*02e0*/  IADD3 R0, PT, PT, R8, -0x3f2aaaab, RZ ;  /* 0xc0d5555508007810 */ /* 0x000fc80007ffe0ff */
[----:B------:R-:W-:-:S05]  /*02f0*/  LOP3.LUT R3, R0, 0xff800000, RZ, 0xc0, !PT ;  /* 0xff80000000037812 */ /* 0x000fca00078ec0ff */
[----:B------:R-:W-:Y:S01]  /*0300*/  IMAD.IADD R0, R8, 0x1, -R3 ;  /* 0x0000000108007824 */ /* 0x000fe200078e0a03 */
[----:B------:R-:W-:-:S03]  /*0310*/  I2FP.F32.S32 R3, R3 ;  /* 0x0000000300037245 */ /* 0x000fc60000201400 */
[----:B------:R-:W-:-:S04]  /*0320*/  FADD R5, R0, -1 ;  /* 0xbf80000000057421 */ /* 0x000fc80000000000 */
[----:B------:R-:W-:-:S04]  /*0330*/  FFMA R0, R5, -R6, 0.14084610342979431152 ;  /* 0x3e1039f605007423 */ /* 0x000fc80000000806 */
[----:B------:R-:W-:-:S04]  /*0340*/  FFMA R0, R5, R0, -0.12148627638816833496 ;  /* 0xbdf8cdcc05007423 */ /* 0x000fc80000000000 */
[----:B------:R-:W-:-:S04]  /*0350*/  FFMA R0, R5, R0, 0.13980610668659210205 ;  /* 0x3e0f295505007423 */ /* 0x000fc80000000000 */
[----:B------:R-:W-:-:S04]  /*0360*/  FFMA R0, R5, R0, -0.16684235632419586182 ;  /* 0xbe2ad8b905007423 */ /* 0x000fc80000000000 */
[----:B------:R-:W-:-:S04]  /*0370*/  FFMA R0, R5, R0, 0.20012299716472625732 ;  /* 0x3e4ced0b05007423 */ /* 0x000fc80000000000 */
[----:B------:R-:W-:-:S04]  /*0380*/  FFMA R0, R5, R0, -0.24999669194221496582 ;  /* 0xbe7fff2205007423 */ /* 0x000fc80000000000 */
[----:B------:R-:W-:-:S04]  /*0390*/  FFMA R0, R5, R0, 0.33333182334899902344 ;  /* 0x3eaaaa7805007423 */ /* 0x000fc80000000000 */
[C---:B------:R-:W-:Y:S01]  /*03a0*/  FFMA R6, R5.reuse, R0, -0.5 ;  /* 0xbf00000005067423 */ /* 0x040fe20000000000 */
[----:B------:R-:W-:Y:S02]  /*03b0*/  FSEL R0, RZ, -23, P0 ;  /* 0xc1b80000ff007808 */ /* 0x000fe40000000000 */
[----:B------:R-:W-:Y:S01]  /*03c0*/  ISETP.GT.U32.AND P0, PT, R8, 0x7f7fffff, PT ;  /* 0x7f7fffff0800780c */ /* 0x000fe20003f04070 */
[----:B------:R-:W-:Y:S02]  /*03d0*/  FMUL R6, R5, R6 ;  /* 0x0000000605067220 */ /* 0x000fe40000400000 */
[----:B------:R-:W-:Y:S01]  /*03e0*/  FFMA R0, R3, 1.1920928955078125e-07, R0 ;  /* 0x3400000003007823 */ /* 0x000fe20000000000 */
[----:B------:R-:W-:Y:S01]  /*03f0*/  MOV R3, 0x7f800000 ;  /* 0x7f80000000037802 */ /* 0x000fe20000000f00 */
[----:B------:R-:W-:-:S04]  /*0400*/  FFMA R5, R5, R6, R5 ;  /* 0x0000000605057223 */ /* 0x000fc80000000005 */
[----:B------:R-:W-:Y:S01]  /*0410*/  FFMA R0, R0, 0.69314718246459960938, R5 ;  /* 0x3f31721800007823 */ /* 0x000fe20000000005 */
[----:B------:R-:W-:-:S03]  /*0420*/  IMAD.MOV.U32 R5, RZ, RZ, 0x437c0000 ;  /* 0x437c0000ff057424 */ /* 0x000fc600078e00ff */
[C---:B------:R-:W-:Y:S01]  /*0430*/  @P0 FFMA R0, R8.reuse, R3, +INF ;  /* 0x7f80000008000423 */ /* 0x040fe20000000003 */
[----:B------:R-:W-:-:S04]  /*0440*/  FSETP.NEU.AND P0, PT, R8, RZ, PT ;  /* 0x000000ff0800720b */ /* 0x000fc80003f0d000 */
[----:B------:R-:W-:Y:S01]  /*0450*/  FSEL R3, R0, -INF , P0 ;  /* 0xff80000000037808 */ /* 0x000fe20000000000 */
[----:B------:R-:W-:-:S04]  /*0460*/  IMAD.MOV.U32 R0, RZ, RZ, 0x3bbb989d ;  /* 0x3bbb989dff007424 */ /* 0x000fc800078e00ff */
[----:B------:R-:W-:-:S04]  /*0470*/  FMUL R3, R3, R4 ;  /* 0x0000000403037220 */ /* 0x000fc80000400000 */
[----:B------:R-:W-:-:S04]  /*0480*/  FFMA.SAT R0, R3, R0, 0.5 ;  /* 0x3f00000003007423 */ /* 0x000fc80000002000 */
[----:B------:R-:W-:-:S04]  /*0490*/  FFMA.RM R0, R0, R5, 12582913 ;  /* 0x4b40000100007423 */ /* 0x000fc80000004005 */
[C---:B------:R-:W-:Y:S01]  /*04a0*/  FADD R4, R0.reuse, -12583039 ;  /* 0xcb40007f00047421 */ /* 0x040fe20000000000 */
[----:B------:R-:W-:-:S03]  /*04b0*/  SHF.L.U32 R0, R0, 0x17, RZ ;  /* 0x0000001700007819 */ /* 0x000fc600000006ff */
[C---:B------:R-:W-:Y:S02]  /*04c0*/  FFMA R6, R3.reuse, 1.4426950216293334961, -R4 ;  /* 0x3fb8aa3b03067823 */ /* 0x040fe40000000804 */
[----:B------:R-:W1:Y:S02]  /*04d0*/  LDC.64 R4, c[0x0][0x380] ;  /* 0x0000e000ff047b82 */ /* 0x000e640000000a00 */
[----:B------:R-:W-:-:S04]  /*04e0*/  FFMA R6, R3, 1.925963033500011079e-08, R6 ;  /* 0x32a5706003067823 */ /* 0x000fc80000000006 */
[----:B------:R-:W2:Y:S02]  /*04f0*/  MUFU.EX2 R3, R6 ;  /* 0x0000000600037308 */ /* 0x000ea40000000800 */
[----:B--2---:R-:W-:Y:S01]  /*0500*/  FMUL R0, R0, R3 ;  /* 0x0000000300007220 */ /* 0x004fe20000400000 */
[----:B-1----:R-:W-:-:S04]  /*0510*/  IMAD.WIDE R2, R2, 0x4, R4 ;  /* 0x0000000402027825 */ /* 0x002fc800078e0204 */
[----:B0-----:R-:W-:-:S05]  /*0520*/  FMUL R5, R0, UR6 ;  /* 0x0000000600057c20 */ /* 0x001fca0008400000 */
[----:B------:R-:W-:Y:S01]  /*0530*/  STG.E desc[UR4][R2.64], R5 ;  /* 0x0000000502007986 */ /* 0x000fe2000c101904 */
[----:B------:R-:W-:Y:S05]  /*0540*/  EXIT ;  /* 0x000000000000794d */ /* 0x000fea0003800000 */
        .weak           $__internal_0_$__cuda_sm3x_div_rn_noftz_f32_slowpath
        .type           $__internal_0_$__cuda_sm3x_div_rn_noftz_f32_slowpath,@function
        .size           $__internal_0_$__cuda_sm3x_div_rn_noftz_f32_slowpath,(.L_x_155 - $__internal_0_$__cuda_sm3x_div_rn_noftz_f32_slowpath)
$__internal_0_$__cuda_sm3x_div_rn_noftz_f32_slowpath:
[----:B------:R-:W-:Y:S01]  /*0550*/  SHF.R.U32.HI R7, RZ, 0x17, R3 ;  /* 0x00000017ff077819 */ /* 0x000fe20000011603 */
[----:B------:R-:W-:Y:S01]  /*0560*/  BSSY.RECONVERGENT B1, `(.L_x_27) ;  /* 0x0000062000017945 */ /* 0x000fe20003800200 */
[----:B------:R-:W-:Y:S02]  /*0570*/  SHF.R.U32.HI R5, RZ, 0x17, R0 ;  /* 0x00000017ff057819 */ /* 0x000fe40000011600 */
[----:B------:R-:W-:Y:S02]  /*0580*/  LOP3.LUT R12, R7, 0xff, RZ, 0xc0, !PT ;  /* 0x000000ff070c7812 */ /* 0x000fe400078ec0ff */
[----:B------:R-:W-:-:S03]  /*0590*/  LOP3.LUT R10, R5, 0xff, RZ, 0xc0, !PT ;  /* 0x000000ff050a7812 */ /* 0x000fc600078ec0ff */
[----:B------:R-:W-:Y:S02]  /*05a0*/  VIADD R8, R12, 0xffffffff ;  /* 0xffffffff0c087836 */ /* 0x000fe40000000000 */
[----:B------:R-:W-:-:S03]  /*05b0*/  VIADD R7, R10, 0xffffffff ;  /* 0xffffffff0a077836 */ /* 0x000fc60000000000 */
[----:B------:R-:W-:-:S04]  /*05c0*/  ISETP.GT.U32.AND P0, PT, R8, 0xfd, PT ;  /* 0x000000fd0800780c */ /* 0x000fc80003f04070 */
[----:B------:R-:W-:-:S13]  /*05d0*/  ISETP.GT.U32.OR P0, PT, R7, 0xfd, P0 ;  /* 0x000000fd0700780c */ /* 0x000fda0000704470 */
[----:B------:R-:W-:Y:S01]  /*05e0*/  @!P0 MOV R5, RZ ;  /* 0x000000ff00058202 */ /* 0x000fe20000000f00 */
[----:B------:R-:W-:Y:S06]  /*05f0*/  @!P0 BRA `(.L_x_28) ;  /* 0x00000000005c8947 */ /* 0x000fec0003800000 */
[----:B------:R-:W-:Y:S02]  /*0600*/  FSETP.GTU.FTZ.AND P0, PT, |R0|, +INF , PT ;  /* 0x7f8000000000780b */ /* 0x000fe40003f1c200 */
[----:B------:R-:W-:-:S04]  /*0610*/  FSETP.GTU.FTZ.AND P1, PT, |R3|, +INF , PT ;  /* 0x7f8000000300780b */ /* 0x000fc80003f3c200 */
[----:B------:R-:W-:-:S13]  /*0620*/  PLOP3.LUT P0, PT, P0, P1, PT, 0xf8, 0x8f ;  /* 0x00000000008f781c */ /* 0x000fda0000703f70 */
[----:B------:R-:W-:Y:S05]  /*0630*/  @P0 BRA `(.L_x_29) ;  /* 0x00000004004c0947 */ /* 0x000fea0003800000 */
[----:B------:R-:W-:-:S13]  /*0640*/  LOP3.LUT P0, RZ, R3, 0x7fffffff, R0, 0xc8, !PT ;  /* 0x7fffffff03ff7812 */ /* 0x000fda000780c800 */
[----:B------:R-:W-:Y:S05]  /*0650*/  @!P0 BRA `(.L_x_30) ;  /* 0x00000004003c8947 */ /* 0x000fea0003800000 */
[C---:B------:R-:W-:Y:S02]  /*0660*/  FSETP.NEU.FTZ.AND P2, PT, |R0|.reuse, +INF , PT ;  /* 0x7f8000000000780b */ /* 0x040fe40003f5d200 */
[----:B------:R-:W-:Y:S02]  /*0670*/  FSETP.NEU.FTZ.AND P1, PT, |R3|, +INF , PT ;  /* 0x7f8000000300780b */ /* 0x000fe40003f3d200 */
[----:B------:R-:W-:-:S11]  /*0680*/  FSETP.NEU.FTZ.AND P0, PT, |R0|, +INF , PT ;  /* 0x7f8000000000780b */ /* 0x000fd60003f1d200 */
[----:B------:R-:W-:Y:S05]  /*0690*/  @!P1 BRA !P2, `(.L_x_30) ;  /* 0x00000004002c9947 */ /* 0x000fea0005000000 */
[----:B------:R-:W-:-:S04]  /*06a0*/  LOP3.LUT P2, RZ, R0, 0x7fffffff, RZ, 0xc0, !PT ;  /* 0x7fffffff00ff7812 */ /* 0x000fc8000784c0ff */
[----:B------:R-:W-:-:S13]  /*06b0*/  PLOP3.LUT P1, PT, P1, P2, PT, 0x2f, 0xf2 ;  /* 0x0000000000f2781c */ /* 0x000fda0000f24577 */
[----:B------:R-:W-:Y:S05]  /*06c0*/  @P1 BRA `(.L_x_31) ;  /* 0x0000000400181947 */ /* 0x000fea0003800000 */
[----:B------:R-:W-:-:S04]  /*06d0*/  LOP3.LUT P1, RZ, R3, 0x7fffffff, RZ, 0xc0, !PT ;  /* 0x7fffffff03ff7812 */ /* 0x000fc8000782c0ff */
[----:B------:R-:W-:-:S13]  /*06e0*/  PLOP3.LUT P0, PT, P0, P1, PT, 0x2f, 0xf2 ;  /* 0x0000000000f2781c */ /* 0x000fda0000702577 */
[----:B------:R-:W-:Y:S05]  /*06f0*/  @P0 BRA `(.L_x_32) ;  /* 0x0000000400000947 */ /* 0x000fea0003800000 */
[----:B------:R-:W-:Y:S02]  /*0700*/  ISETP.GE.AND P0, PT, R7, RZ, PT ;  /* 0x000000ff0700720c */ /* 0x000fe40003f06270 */
[----:B------:R-:W-:-:S11]  /*0710*/  ISETP.GE.AND P1, PT, R8, RZ, PT ;  /* 0x000000ff0800720c */ /* 0x000fd60003f26270 */
[----:B------:R-:W-:Y:S02]  /*0720*/  @P0 IMAD.MOV.U32 R5, RZ, RZ, RZ ;  /* 0x000000ffff050224 */ /* 0x000fe400078e00ff */
[----:B------:R-:W-:Y:S01]  /*0730*/  @!P0 FFMA R0, R0, 1.84467440737095516160e+19, RZ ;  /* 0x5f80000000008823 */ /* 0x000fe200000000ff */
[----:B------:R-:W-:Y:S02]  /*0740*/  @!P0 IMAD.MOV.U32 R5, RZ, RZ, -0x40 ;  /* 0xffffffc0ff058424 */ /* 0x000fe400078e00ff */
[----:B------:R-:W-:-:S03]  /*0750*/  @!P1 FFMA R3, R3, 1.84467440737095516160e+19, RZ ;  /* 0x5f80000003039823 */ /* 0x000fc600000000ff */
[----:B------:R-:W-:-:S07]  /*0760*/  @!P1 IADD3 R5, PT, PT, R5, 0x40, RZ ;  /* 0x0000004005059810 */ /* 0x000fce0007ffe0ff */
.L_x_28:
[----:B------:R-:W-:Y:S01]  /*0770*/  LEA R8, R12, 0xc0800000, 0x17 ;  /* 0xc08000000c087811 */ /* 0x000fe200078eb8ff */
[----:B------:R-:W-:Y:S04]  /*0780*/  BSSY.RECONVERGENT B2, `(.L_x_33) ;  /* 0x0000036000027945 */ /* 0x000fe80003800200 */
[----:B------:R-:W-:Y:S02]  /*0790*/  IMAD.IADD R8, R3, 0x1, -R8 ;  /* 0x0000000103087824 */ /* 0x000fe400078e0a08 */
[----:B------:R-:W-:Y:S02]  /*07a0*/  VIADD R3, R10, 0xffffff81 ;  /* 0xffffff810a037836 */ /* 0x000fe40000000000 */
[----:B------:R0:W1:Y:S01]  /*07b0*/  MUFU.RCP R7, R8 ;  /* 0x0000000800077308 */ /* 0x0000620000001000 */
[----:B------:R-:W-:Y:S01]  /*07c0*/  FADD.FTZ R9, -R8, -RZ ;  /* 0x800000ff08097221 */ /* 0x000fe20000010100 */
[C---:B------:R-:W-:Y:S01]  /*07d0*/  IMAD R0, R3.reuse, -0x800000, R0 ;  /* 0xff80000003007824 */ /* 0x040fe200078e0200 */
[----:B0-----:R-:W-:-:S04]  /*07e0*/  IADD3 R8, PT, PT, R3, 0x7f, -R12 ;  /* 0x0000007f03087810 */ /* 0x001fc80007ffe80c */
[----:B------:R-:W-:Y:S01]  /*07f0*/  IADD3 R8, PT, PT, R8, R5, RZ ;  /* 0x0000000508087210 */ /* 0x000fe20007ffe0ff */
[----:B-1----:R-:W-:-:S04]  /*0800*/  FFMA R10, R7, R9, 1 ;  /* 0x3f800000070a7423 */ /* 0x002fc80000000009 */
[----:B------:R-:W-:-:S04]  /*0810*/  FFMA R14, R7, R10, R7 ;  /* 0x0000000a070e7223 */ /* 0x000fc80000000007 */
[----:B------:R-:W-:-:S04]  /*0820*/  FFMA R7, R0, R14, RZ ;  /* 0x0000000e00077223 */ /* 0x000fc800000000ff */
[----:B------:R-:W-:-:S04]  /*0830*/  FFMA R10, R9, R7, R0 ;  /* 0x00000007090a7223 */ /* 0x000fc80000000000 */
[----:B------:R-:W-:-:S04]  /*0840*/  FFMA R7, R14, R10, R7 ;  /* 0x0000000a0e077223 */ /* 0x000fc80000000007 */
[----:B------:R-:W-:-:S04]  /*0850*/  FFMA R10, R9, R7, R0 ;  /* 0x00000007090a7223 */ /* 0x000fc80000000000 */
[----:B------:R-:W-:-:S05]  /*0860*/  FFMA R0, R14, R10, R7 ;  /* 0x0000000a0e007223 */ /* 0x000fca0000000007 */
[----:B------:R-:W-:-:S04]  /*0870*/  SHF.R.U32.HI R3, RZ, 0x17, R0 ;  /* 0x00000017ff037819 */ /* 0x000fc80000011600 */
[----:B------:R-:W-:-:S05]  /*0880*/  LOP3.LUT R3, R3, 0xff, RZ, 0xc0, !PT ;  /* 0x000000ff03037812 */ /* 0x000fca00078ec0ff */
[----:B------:R-:W-:-:S04]  /*0890*/  IMAD.IADD R9, R3, 0x1, R8 ;  /* 0x0000000103097824 */ /* 0x000fc800078e0208 */
[----:B------:R-:W-:-:S05]  /*08a0*/  VIADD R3, R9, 0xffffffff ;  /* 0xffffffff09037836 */ /* 0x000fca0000000000 */
[----:B------:R-:W-:-:S13]  /*08b0*/  ISETP.GE.U32.AND P0, PT, R3, 0xfe, PT ;  /* 0x000000fe0300780c */ /* 0x000fda0003f06070 */
[----:B------:R-:W-:Y:S05]  /*08c0*/  @!P0 BRA `(.L_x_34) ;  /* 0x0000000000808947 */ /* 0x000fea0003800000 */
[----:B------:R-:W-:-:S13]  /*08d0*/  ISETP.GT.AND P0, PT, R9, 0xfe, PT ;  /* 0x000000fe0900780c */ /* 0x000fda0003f04270 */
[----:B------:R-:W-:Y:S05]  /*08e0*/  @P0 BRA `(.L_x_35) ;  /* 0x00000000006c0947 */ /* 0x000fea0003800000 */
[----:B------:R-:W-:-:S13]  /*08f0*/  ISETP.GE.AND P0, PT, R9, 0x1, PT ;  /* 0x000000010900780c */ /* 0x000fda0003f06270 */
[----:B------:R-:W-:Y:S05]  /*0900*/  @P0 BRA `(.L_x_36) ;  /* 0x0000000000740947 */ /* 0x000fea0003800000 */
[----:B------:R-:W-:Y:S02]  /*0910*/  ISETP.GE.AND P0, PT, R9, -0x18, PT ;  /* 0xffffffe80900780c */ /* 0x000fe40003f06270 */
[----:B------:R-:W-:-:S11]  /*0920*/  LOP3.LUT R0, R0, 0x80000000, RZ, 0xc0, !PT ;  /* 0x8000000000007812 */ /* 0x000fd600078ec0ff */
[----:B------:R-:W-:Y:S05]  /*0930*/  @!P0 BRA `(.L_x_36) ;  /* 0x0000000000688947 */ /* 0x000fea0003800000 */
[CCC-:B------:R-:W-:Y:S01]  /*0940*/  FFMA.RZ R3, R14.reuse, R10.reuse, R7.reuse ;  /* 0x0000000a0e037223 */ /* 0x1c0fe2000000c007 */
[CCC-:B------:R-:W-:Y:S01]  /*0950*/  FFMA.RM R8, R14.reuse, R10.reuse, R7.reuse ;  /* 0x0000000a0e087223 */ /* 0x1c0fe20000004007 */
[C---:B------:R-:W-:Y:S02]  /*0960*/  ISETP.NE.AND P2, PT, R9.reuse, RZ, PT ;  /* 0x000000ff0900720c */ /* 0x040fe40003f45270 */
[----:B------:R-:W-:Y:S02]  /*0970*/  ISETP.NE.AND P1, PT, R9, RZ, PT ;  /* 0x000000ff0900720c */ /* 0x000fe40003f25270 */
[----:B------:R-:W-:Y:S01]  /*0980*/  LOP3.LUT R5, R3, 0x7fffff, RZ, 0xc0, !PT ;  /* 0x007fffff03057812 */ /* 0x000fe200078ec0ff */
[----:B------:R-:W-:Y:S01]  /*0990*/  FFMA.RP R3, R14, R10, R7 ;  /* 0x0000000a0e037223 */ /* 0x000fe20000008007 */
[----:B------:R-:W-:Y:S01]  /*09a0*/  IADD3 R10, PT, PT, R9, 0x20, RZ ;  /* 0x00000020090a7810 */ /* 0x000fe20007ffe0ff */
[----:B------:R-:W-:Y:S01]  /*09b0*/  IMAD.MOV R7, RZ, RZ, -R9 ;  /* 0x000000ffff077224 */ /* 0x000fe200078e0a09 */
[----:B------:R-:W-:-:S02]  /*09c0*/  LOP3.LUT R5, R5, 0x800000, RZ, 0xfc, !PT ;  /* 0x0080000005057812 */ /* 0x000fc400078efcff */
[----:B------:R-:W-:Y:S02]  /*09d0*/  FSETP.NEU.FTZ.AND P0, PT, R3, R8, PT ;  /* 0x000000080300720b */ /* 0x000fe40003f1d000 */
[----:B------:R-:W-:Y:S02]  /*09e0*/  SHF.L.U32 R10, R5, R10, RZ ;  /* 0x0000000a050a7219 */ /* 0x000fe400000006ff */
[----:B------:R-:W-:Y:S02]  /*09f0*/  SEL R8, R7, RZ, P2 ;  /* 0x000000ff07087207 */ /* 0x000fe40001000000 */
[----:B------:R-:W-:Y:S02]  /*0a00*/  ISETP.NE.AND P1, PT, R10, RZ, P1 ;  /* 0x000000ff0a00720c */ /* 0x000fe40000f25270 */
[----:B------:R-:W-:Y:S02]  /*0a10*/  SHF.R.U32.HI R8, RZ, R8, R5 ;  /* 0x00000008ff087219 */ /* 0x000fe40000011605 */
[----:B------:R-:W-:-:S02]  /*0a20*/  PLOP3.LUT P0, PT, P0, P1, PT, 0xf8, 0x8f ;  /* 0x00000000008f781c */ /* 0x000fc40000703f70 */
[----:B------:R-:W-:Y:S02]  /*0a30*/  SHF.R.U32.HI R10, RZ, 0x1, R8 ;  /* 0x00000001ff0a7819 */ /* 0x000fe40000011608 */
[----:B------:R-:W-:-:S04]  /*0a40*/  SEL R3, RZ, 0x1, !P0 ;  /* 0x00000001ff037807 */ /* 0x000fc80004000000 */
[----:B------:R-:W-:-:S04]  /*0a50*/  LOP3.LUT R3, R3, 0x1, R10, 0xf8, !PT ;  /* 0x0000000103037812 */ /* 0x000fc800078ef80a */
[----:B------:R-:W-:-:S04]  /*0a60*/  LOP3.LUT R3, R3, R8, RZ, 0xc0, !PT ;  /* 0x0000000803037212 */ /* 0x000fc800078ec0ff */
[----:B------:R-:W-:-:S04]  /*0a70*/  IADD3 R3, PT, PT, R10, R3, RZ ;  /* 0x000000030a037210 */ /* 0x000fc80007ffe0ff */
[----:B------:R-:W-:Y:S01]  /*0a80*/  LOP3.LUT R0, R3, R0, RZ, 0xfc, !PT ;  /* 0x0000000003007212 */ /* 0x000fe200078efcff */
[----:B------:R-:W-:Y:S06]  /*0a90*/  BRA `(.L_x_36) ;  /* 0x0000000000107947 */ /* 0x000fec0003800000 */
.L_x_35:
[----:B------:R-:W-:-:S04]  /*0aa0*/  LOP3.LUT R0, R0, 0x80000000, RZ, 0xc0, !PT ;  /* 0x8000000000007812 */ /* 0x000fc800078ec0ff */
[----:B------:R-:W-:Y:S01]  /*0ab0*/  LOP3.LUT R0, R0, 0x7f800000, RZ, 0xfc, !PT ;  /* 0x7f80000000007812 */ /* 0x000fe200078efcff */
[----:B------:R-:W-:Y:S06]  /*0ac0*/  BRA `(.L_x_36) ;  /* 0x0000000000047947 */ /* 0x000fec0003800000 */
.L_x_34:
[----:B------:R-:W-:-:S07]  /*0ad0*/  IMAD R0, R8, 0x800000, R0 ;  /* 0x0080000008007824 */ /* 0x000fce00078e0200 */
.L_x_36:
[----:B------:R-:W-:Y:S05]  /*0ae0*/  BSYNC.RECONVERGENT B2 ;  /* 0x0000000000027941 */ /* 0x000fea0003800200 */
.L_x_33:
[----:B------:R-:W-:Y:S05]  /*0af0*/  BRA `(.L_x_37) ;  /* 0x0000000000207947 */ /* 0x000fea0003800000 */
.L_x_32:
[----:B------:R-:W-:-:S04]  /*0b00*/  LOP3.LUT R0, R3, 0x80000000, R0, 0x48, !PT ;  /* 0x8000000003007812 */ /* 0x000fc800078e4800 */
[----:B------:R-:W-:Y:S01]  /*0b10*/  LOP3.LUT R0, R0, 0x7f800000, RZ, 0xfc, !PT ;  /* 0x7f80000000007812 */ /* 0x000fe200078efcff */
[----:B------:R-:W-:Y:S06]  /*0b20*/  BRA `(.L_x_37) ;  /* 0x0000000000147947 */ /* 0x000fec0003800000 */
.L_x_31:
[----:B------:R-:W-:Y:S01]  /*0b30*/  LOP3.LUT R0, R3, 0x80000000, R0, 0x48, !PT ;  /* 0x8000000003007812 */ /* 0x000fe200078e4800 */
[----:B------:R-:W-:Y:S06]  /*0b40*/  BRA `(.L_x_37) ;  /* 0x00000000000c7947 */ /* 0x000fec0003800000 */
.L_x_30:
[----:B------:R-:W0:Y:S01]  /*0b50*/  MUFU.RSQ R0, -QNAN ;  /* 0xffc0000000007908 */ /* 0x000e220000001400 */
[----:B------:R-:W-:Y:S05]  /*0b60*/  BRA `(.L_x_37) ;  /* 0x0000000000047947 */ /* 0x000fea0003800000 */
.L_x_29:
[----:B------:R-:W-:-:S07]  /*0b70*/  FADD.FTZ R0, R0, R3 ;  /* 0x0000000300007221 */ /* 0x000fce0000010000 */
.L_x_37:
[----:B------:R-:W-:Y:S05]  /*0b80*/  BSYNC.RECONVERGENT B1 ;  /* 0x0000000000017941 */ /* 0x000fea0003800200 */
.L_x_27:
[----:B------:R-:W-:-:S04]  /*0b90*/  HFMA2 R7, -RZ, RZ, 0, 0 ;  /* 0x00000000ff077431 */ /* 0x000fc800000001ff */
[----:B0-----:R-:W-:Y:S05]  /*0ba0*/  RET.REL.NODEC R6 `(_Z24epsilonGreedyKernel_ctrlPfiff) ;  /* 0xfffffff406147950 */ /* 0x001fea0003c3ffff */
.L_x_38:
        /* <DEDUP_REMOVED lines=13> */
.L_x_155:


//--------------------- .text._Z10copyKernelPiiiiiiiy --------------------------
	.section	.text._Z10copyKernelPiiiiiiiy,"ax",@progbits
	.align	128
        .global         _Z10copyKernelPiiiiiiiy
        .type           _Z10copyKernelPiiiiiiiy,@function
        .size           _Z10copyKernelPiiiiiiiy,(.L_x_160 - _Z10copyKernelPiiiiiiiy)
        .other          _Z10copyKernelPiiiiiiiy,@"STO_CUDA_ENTRY STV_DEFAULT"
_Z10copyKernelPiiiiiiiy:
.text._Z10copyKernelPiiiiiiiy:
[----:B------:R-:W0:Y:S01]  /*0000*/  LDC R1, c[0x0][0x37c] ;  /* 0x0000df00ff017b82 */ /* 0x000e220000000800 */
[----:B------:R-:W1:Y:S07]  /*0010*/  S2R R5, SR_TID.X ;  /* 0x0000000000057919 */ /* 0x000e6e0000002100 */
[----:B------:R-:W1:Y:S01]  /*0020*/  S2UR UR4, SR_CTAID.X ;  /* 0x00000000000479c3 */ /* 0x000e620000002500 */
[----:B------:R-:W-:Y:S01]  /*0030*/  BSSY.RECONVERGENT B0, `(.L_x_39) ;  /* 0x0000013000007945 */ /* 0x000fe20003800200 */
[----:B0-----:R-:W-:Y:S01]  /*0040*/  VIADD R1, R1, 0xffffffd0 ;  /* 0xffffffd001017836 */ /* 0x001fe20000000000 */
[----:B------:R-:W0:Y:S05]  /*0050*/  S2R R2, SR_TID.Y ;  /* 0x0000000000027919 */ /* 0x000e2a0000002200 */
[----:B------:R-:W1:Y:S02]  /*0060*/  LDC R20, c[0x0][0x360] ;  /* 0x0000d800ff147b82 */ /* 0x000e640000000800 */
[----:B-1----:R-:W-:Y:S01]  /*0070*/  IMAD R16, R20, UR4, R5 ;  /* 0x0000000414107c24 */ /* 0x002fe2000f8e0205 */
[----:B0-----:R-:W-:-:S04]  /*0080*/  VIMNMX.U32 R0, PT, PT, R5, R2, !PT ;  /* 0x0000000205007248 */ /* 0x001fc80007fe0000 */
[----:B------:R-:W-:-:S13]  /*0090*/  ISETP.GT.U32.AND P0, PT, R0, 0x2, PT ;  /* 0x000000020000780c */ /* 0x000fda0003f04070 */
[----:B------:R-:W-:Y:S05]  /*00a0*/  @P0 BRA `(.L_x_40) ;  /* 0x00000000002c0947 */ /* 0x000fea0003800000 */
[----:B------:R-:W0:Y:S01]  /*00b0*/  S2R R3, SR_CgaCtaId ;  /* 0x0000000000037919 */ /* 0x000e220000008800 */
[----:B------:R-:W-:Y:S02]  /*00c0*/  ISETP.NE.AND P0, PT, R2, 0x1, PT ;  /* 0x000000010200780c */ /* 0x000fe40003f05270 */
[----:B------:R-:W-:Y:S02]  /*00d0*/  MOV R0, 0x400 ;  /* 0x0000040000007802 */ /* 0x000fe40000000f00 */
[----:B------:R-:W-:-:S13]  /*00e0*/  ISETP.NE.OR P0, PT, R5, 0x1, P0 ;  /* 0x000000010500780c */ /* 0x000fda0000705670 */
[----:B------:R-:W-:Y:S01]  /*00f0*/  @P0 IMAD.MOV.U32 R7, RZ, RZ, 0x1 ;  /* 0x00000001ff070424 */ /* 0x000fe200078e00ff */
[----:B0-----:R-:W-:Y:S01]  /*0100*/  LEA R0, R3, R0, 0x18 ;  /* 0x0000000003007211 */ /* 0x001fe200078ec0ff */
[----:B------:R-:W-:-:S04]  /*0110*/  @!P0 IMAD.MOV.U32 R3, RZ, RZ, 0x4 ;  /* 0x00000004ff038424 */ /* 0x000fc800078e00ff */
[----:B------:R-:W-:Y:S01]  /*0120*/  @P0 IMAD R2, R2, 0xc, R0 ;  /* 0x0000000c02020824 */ /* 0x000fe200078e0200 */
[----:B------:R0:W-:Y:S03]  /*0130*/  @!P0 STS [R0+0x10], R3 ;  /* 0x0000100300008388 */ /* 0x0001e60000000800 */
[----:B------:R-:W-:-:S05]  /*0140*/  @P0 IMAD R2, R5, 0x4, R2 ;  /* 0x0000000405020824 */ /* 0x000fca00078e0202 */
[----:B------:R0:W-:Y:S02]  /*0150*/  @P0 STS [R2], R7 ;  /* 0x0000000702000388 */ /* 0x0001e40000000800 */
.L_x_40:
[----:B------:R-:W-:Y:S05]  /*0160*/  BSYNC.RECONVERGENT B0 ;  /* 0x0000000000007941 */ /* 0x000fea0003800200 */
.L_x_39:
[----:B------:R-:W0:Y:S01]  /*0170*/  LDCU.64 UR4, c[0x0][0x3a0] ;  /* 0x00007400ff0477ac */ /* 0x000e220008000a00 */
[----:B------:R-:W-:Y:S01]  /*0180*/  SHF.R.S32.HI R14, RZ, 0x1f, R16 ;  /* 0x0000001fff0e7819 */ /* 0x000fe20000011410 */
[----:B------:R-:W-:Y:S01]  /*0190*/  BSSY.RECONVERGENT B0, `(.L_x_41) ;  /* 0x0000266000007945 */ /* 0x000fe20003800200 */
[----:B------:R-:W1:Y:S01]  /*01a0*/  LDCU.64 UR6, c[0x0][0x388] ;  /* 0x00007100ff0677ac */ /* 0x000e620008000a00 */
[----:B------:R-:W2:Y:S01]  /*01b0*/  LDCU.64 UR8, c[0x0][0x358] ;  /* 0x00006b00ff0877ac */ /* 0x000ea20008000a00 */
[----:B------:R-:W-:Y:S01]  /*01c0*/  BAR.SYNC.DEFER_BLOCKING 0x0 ;  /* 0x0000000000007b1d */ /* 0x000fe20000010000 */
[----:B0-----:R-:W-:-:S04]  /*01d0*/  IADD3 R0, P0, PT, R16, UR4, RZ ;  /* 0x0000000410007c10 */ /* 0x001fc8000ff1e0ff */
[----:B------:R-:W-:Y:S01]  /*01e0*/  IADD3.X R2, PT, PT, R14, UR5, RZ, P0, !PT ;  /* 0x000000050e027c10 */ /* 0x000fe200087fe4ff */
[----:B-1----:R-:W-:Y:S01]  /*01f0*/  UIMAD UR6, UR7, UR6, URZ ;  /* 0x00000006070672a4 */ /* 0x002fe2000f8e02ff */
[----:B------:R-:W-:Y:S02]  /*0200*/  LOP3.LUT R0, R0, 0xaad26b49, RZ, 0x3c, !PT ;  /* 0xaad26b4900007812 */ /* 0x000fe400078e3cff */
[----:B------:R-:W-:Y:S02]  /*0210*/  LOP3.LUT R2, R2, 0xf7dcefdd, RZ, 0x3c, !PT ;  /* 0xf7dcefdd02027812 */ /* 0x000fe400078e3cff */
[----:B------:R-:W-:Y:S01]  /*0220*/  ISETP.NE.AND P0, PT, R16, RZ, PT ;  /* 0x000000ff1000720c */ /* 0x000fe20003f05270 */
[----:B------:R-:W-:Y:S02]  /*0230*/  IMAD R0, R0, 0x4182bed5, RZ ;  /* 0x4182bed500007824 */ /* 0x000fe400078e02ff */
[----:B------:R-:W-:Y:S02]  /*0240*/  IMAD R9, R2, -0x658354e5, RZ ;  /* 0x9a7cab1b02097824 */ /* 0x000fe400078e02ff */
[C---:B------:R-:W-:Y:S01]  /*0250*/  VIADD R3, R0.reuse, 0x75bcd15 ;  /* 0x075bcd1500037836 */ /* 0x040fe20000000000 */
[C---:B------:R-:W-:Y:S01]  /*0260*/  LOP3.LUT R6, R0.reuse, 0x159a55e5, RZ, 0x3c, !PT ;  /* 0x159a55e500067812 */ /* 0x040fe200078e3cff */
[C---:B------:R-:W-:Y:S01]  /*0270*/  VIADD R5, R0.reuse, 0x583f19 ;  /* 0x00583f1900057836 */ /* 0x040fe20000000000 */
[----:B------:R-:W-:Y:S01]  /*0280*/  IADD3 R2, PT, PT, R0, 0x64f0c9, R9 ;  /* 0x0064f0c900027810 */ /* 0x000fe20007ffe009 */
[C---:B------:R-:W-:Y:S01]  /*0290*/  VIADD R7, R9.reuse, 0x1f123bb5 ;  /* 0x1f123bb509077836 */ /* 0x040fe20000000000 */
[----:B------:R-:W-:Y:S01]  /*02a0*/  LOP3.LUT R4, R9, 0x5491333, RZ, 0x3c, !PT ;  /* 0x0549133309047812 */ /* 0x000fe200078e3cff */
[----:B------:R-:W-:-:S02]  /*02b0*/  IMAD.MOV.U32 R0, RZ, RZ, R1 ;  /* 0x000000ffff007224 */ /* 0x000fc400078e0001 */
[----:B------:R0:W-:Y:S04]  /*02c0*/  STL.64 [R1], R2 ;  /* 0x0000000201007387 */ /* 0x0001e80000100a00 */
[----:B------:R0:W-:Y:S04]  /*02d0*/  STL.64 [R1+0x8], R6 ;  /* 0x0000080601007387 */ /* 0x0001e80000100a00 */
[----:B------:R0:W-:Y:S01]  /*02e0*/  STL.64 [R1+0x10], R4 ;  /* 0x0000100401007387 */ /* 0x0001e20000100a00 */
[----:B--2---:R-:W-:Y:S05]  /*02f0*/  @!P0 BRA `(.L_x_42) ;  /* 0x00000024003c8947 */ /* 0x004fea0003800000 */
[----:B------:R-:W-:Y:S02]  /*0300*/  IMAD.MOV.U32 R13, RZ, RZ, R16 ;  /* 0x000000ffff0d7224 */ /* 0x000fe400078e0010 */
[----:B------:R-:W-:-:S07]  /*0310*/  IMAD.MOV.U32 R12, RZ, RZ, RZ ;  /* 0x000000ffff0c7224 */ /* 0x000fce00078e00ff */
.L_x_51:
[----:B------:R-:W-:Y:S01]  /*0320*/  LOP3.LUT R21, R13, 0x3, RZ, 0xc0, !PT ;  /* 0x000000030d157812 */ /* 0x000fe200078ec0ff */
[----:B------:R-:W-:Y:S03]  /*0330*/  BSSY.RECONVERGENT B1, `(.L_x_43) ;  /* 0x0000245000017945 */ /* 0x000fe60003800200 */
[----:B------:R-:W-:-:S04]  /*0340*/  ISETP.NE.U32.AND P0, PT, R21, RZ, PT ;  /* 0x000000ff1500720c */ /* 0x000fc80003f05070 */
[----:B------:R-:W-:-:S13]  /*0350*/  ISETP.NE.AND.EX P0, PT, RZ, RZ, PT, P0 ;  /* 0x000000ffff00720c */ /* 0x000fda0003f05300 */
[----:B-123--:R-:W-:Y:S05]  /*0360*/  @!P0 BRA `(.L_x_44) ;  /* 0x0000002400048947 */ /* 0x00efea0003800000 */
[----:B------:R-:W1:Y:S01]  /*0370*/  LDC.64 R8, c[0x4][RZ] ;  /* 0x01000000ff087b82 */ /* 0x000e620000000a00 */
[----:B------:R-:W-:Y:S01]  /*0380*/  IMAD.MOV.U32 R15, RZ, RZ, RZ ;  /* 0x000000ffff0f7224 */ /* 0x000fe200078e00ff */
[----:B0-----:R-:W-:Y:S02]  /*0390*/  CS2R R4, SRZ ;  /* 0x0000000000047805 */ /* 0x001fe4000001ff00 */
[----:B------:R-:W-:Y:S01]  /*03a0*/  CS2R R6, SRZ ;  /* 0x0000000000067805 */ /* 0x000fe2000001ff00 */
[----:B------:R-:W-:Y:S02]  /*03b0*/  IMAD.MOV.U32 R3, RZ, RZ, RZ ;  /* 0x000000ffff037224 */ /* 0x000fe400078e00ff */
[----:B-1----:R-:W-:-:S07]  /*03c0*/  IMAD.WIDE.U32 R8, R12, 0xc80, R8 ;  /* 0x00000c800c087825 */ /* 0x002fce00078e0008 */
.L_x_46:
[----:B------:R-:W-:-:S06]  /*03d0*/  IMAD R17, R15, 0x4, R0 ;  /* 0x000000040f117824 */ /* 0x000fcc00078e0200 */
[----:B------:R-:W5:Y:S01]  /*03e0*/  LDL R17, [R17+0x4] ;  /* 0x0000040011117983 */ /* 0x000f620000100800 */
[----:B------:R-:W-:Y:S01]  /*03f0*/  IMAD.SHL.U32 R18, R15, 0x20, RZ ;  /* 0x000000200f127824 */ /* 0x000fe200078e00ff */
[----:B------:R-:W-:-:S06]  /*0400*/  UMOV UR4, URZ ;  /* 0x000000ff00047c82 */ /* 0x000fcc0008000000 */
.L_x_45:
[----:B-----5:R-:W-:Y:S01]  /*0410*/  SHF.R.U32.HI R27, RZ, UR4, R17 ;  /* 0x00000004ff1b7c19 */ /* 0x020fe20008011611 */
[----:B------:R-:W-:-:S03]  /*0420*/  VIADD R10, R18, UR4 ;  /* 0x00000004120a7c36 */ /* 0x000fc60008000000 */
[----:B------:R-:W-:-:S04]  /*0430*/  LOP3.LUT R11, R27, 0x1, RZ, 0xc0, !PT ;  /* 0x000000011b0b7812 */ /* 0x000fc800078ec0ff */
[----:B------:R-:W-:Y:S01]  /*0440*/  ISETP.NE.U32.AND P0, PT, R11, 0x1, PT ;  /* 0x000000010b00780c */ /* 0x000fe20003f05070 */
[----:B------:R-:W-:-:S04]  /*0450*/  IMAD R11, R10, 0x5, RZ ;  /* 0x000000050a0b7824 */ /* 0x000fc800078e02ff */
[----:B------:R-:W-:-:S08]  /*0460*/  IMAD.WIDE.U32 R10, R11, 0x4, R8 ;  /* 0x000000040b0a7825 */ /* 0x000fd000078e0008 */
[----:B------:R-:W2:Y:S01]  /*0470*/  @!P0 LDG.E R22, desc[UR8][R10.64+0x10] ;  /* 0x000010080a168981 */ /* 0x000ea2000c1e1900 */
[----:B------:R-:W-:-:S03]  /*0480*/  R2P PR, R27, 0x7e ;  /* 0x0000007e1b007804 */ /* 0x000fc60000000000 */
[----:B------:R-:W3:Y:S04]  /*0490*/  @!P0 LDG.E R24, desc[UR8][R10.64] ;  /* 0x000000080a188981 */ /* 0x000ee8000c1e1900 */
[----:B------:R-:W4:Y:S04]  /*04a0*/  @!P0 LDG.E R26, desc[UR8][R10.64+0x8] ;  /* 0x000008080a1a8981 */ /* 0x000f28000c1e1900 */
[----:B------:R-:W4:Y:S04]  /*04b0*/  @!P0 LDG.E R19, desc[UR8][R10.64+0x4] ;  /* 0x000004080a138981 */ /* 0x000f28000c1e1900 */
[----:B------:R-:W4:Y:S04]  /*04c0*/  @P1 LDG.E R30, desc[UR8][R10.64+0x24] ;  /* 0x000024080a1e1981 */ /* 0x000f28000c1e1900 */
[----:B------:R-:W4:Y:S04]  /*04d0*/  @P2 LDG.E R32, desc[UR8][R10.64+0x38] ;  /* 0x000038080a202981 */ /* 0x000f28000c1e1900 */
[----:B------:R-:W4:Y:S04]  /*04e0*/  @P3 LDG.E R34, desc[UR8][R10.64+0x4c] ;  /* 0x00004c080a223981 */ /* 0x000f28000c1e1900 */
[----:B------:R-:W4:Y:S04]  /*04f0*/  @P1 LDG.E R28, desc[UR8][R10.64+0x14] ;  /* 0x000014080a1c1981 */ /* 0x000f28000c1e1900 */
[----:B------:R-:W4:Y:S04]  /*0500*/  @P4 LDG.E R36, desc[UR8][R10.64+0x60] ;  /* 0x000060080a244981 */ /* 0x000f28000c1e1900 */
[----:B------:R-:W4:Y:S04]  /*0510*/  @!P0 LDG.E R23, desc[UR8][R10.64+0xc] ;  /* 0x00000c080a178981 */ /* 0x000f28000c1e1900 */
[----:B------:R-:W4:Y:S04]  /*0520*/  @P5 LDG.E R29, desc[UR8][R10.64+0x74] ;  /* 0x000074080a1d5981 */ /* 0x000f28000c1e1900 */
[----:B------:R-:W4:Y:S04]  /*0530*/  @P1 LDG.E R25, desc[UR8][R10.64+0x18] ;  /* 0x000018080a191981 */ /* 0x000f28000c1e1900 */
[----:B------:R-:W4:Y:S04]  /*0540*/  @P6 LDG.E R31, desc[UR8][R10.64+0x88] ;  /* 0x000088080a1f6981 */ /* 0x000f28000c1e1900 */
[----:B------:R-:W4:Y:S04]  /*0550*/  @P4 LDG.E R33, desc[UR8][R10.64+0x54] ;  /* 0x000054080a214981 */ /* 0x000f28000c1e1900 */
[----:B------:R-:W4:Y:S01]  /*0560*/  @P4 LDG.E R35, desc[UR8][R10.64+0x5c] ;  /* 0x00005c080a234981 */ /* 0x000f22000c1e1900 */
[----:B--2---:R-:W-:-:S03]  /*0570*/  @!P0 LOP3.LUT R5, R5, R22, RZ, 0x3c, !PT ;  /* 0x0000001605058212 */ /* 0x004fc600078e3cff */
[----:B------:R-:W2:Y:S01]  /*0580*/  @P1 LDG.E R22, desc[UR8][R10.64+0x1c] ;  /* 0x00001c080a161981 */ /* 0x000ea2000c1e1900 */
[----:B---3--:R-:W-:-:S03]  /*0590*/  @!P0 LOP3.LUT R3, R3, R24, RZ, 0x3c, !PT ;  /* 0x0000001803038212 */ /* 0x008fc600078e3cff */
[----:B------:R-:W3:Y:S01]  /*05a0*/  @P2 LDG.E R24, desc[UR8][R10.64+0x28] ;  /* 0x000028080a182981 */ /* 0x000ee2000c1e1900 */
[----:B----4-:R-:W-:-:S03]  /*05b0*/  @!P0 LOP3.LUT R7, R7, R26, RZ, 0x3c, !PT ;  /* 0x0000001a07078212 */ /* 0x010fc600078e3cff */
[----:B------:R-:W4:Y:S01]  /*05c0*/  @P2 LDG.E R26, desc[UR8][R10.64+0x30] ;  /* 0x000030080a1a2981 */ /* 0x000f22000c1e1900 */
[----:B------:R-:W-:Y:S02]  /*05d0*/  @P1 LOP3.LUT R5, R5, R30, RZ, 0x3c, !PT ;  /* 0x0000001e05051212 */ /* 0x000fe400078e3cff */
[----:B------:R-:W-:Y:S01]  /*05e0*/  @!P0 LOP3.LUT R6, R6, R19, RZ, 0x3c, !PT ;  /* 0x0000001306068212 */ /* 0x000fe200078e3cff */
        /* <DEDUP_REMOVED lines=8> */
[----:B------:R-:W-:Y:S02]  /*0670*/  @!P0 LOP3.LUT R4, R4, R23, RZ, 0x3c, !PT ;  /* 0x0000001704048212 */ /* 0x000fe400078e3cff */
[----:B------:R-:W4:Y:S01]  /*0680*/  @P2 LDG.E R23, desc[UR8][R10.64+0x2c] ;  /* 0x00002c080a172981 */ /* 0x000f22000c1e1900 */
[----:B------:R-:W-:-:S03]  /*0690*/  @P5 LOP3.LUT R5, R5, R29, RZ, 0x3c, !PT ;  /* 0x0000001d05055212 */ /* 0x000fc600078e3cff */
[----:B------:R-:W4:Y:S01]  /*06a0*/  @P3 LDG.E R29, desc[UR8][R10.64+0x40] ;  /* 0x000040080a1d3981 */ /* 0x000f22000c1e1900 */
[----:B------:R-:W-:-:S03]  /*06b0*/  @P1 LOP3.LUT R6, R6, R25, RZ, 0x3c, !PT ;  /* 0x0000001906061212 */ /* 0x000fc600078e3cff */
[----:B------:R-:W4:Y:S01]  /*06c0*/  @P2 LDG.E R25, desc[UR8][R10.64+0x34] ;  /* 0x000034080a192981 */ /* 0x000f22000c1e1900 */
[----:B------:R-:W-:-:S03]  /*06d0*/  @P6 LOP3.LUT R5, R5, R31, RZ, 0x3c, !PT ;  /* 0x0000001f05056212 */ /* 0x000fc600078e3cff */
[----:B------:R-:W4:Y:S01]  /*06e0*/  @P3 LDG.E R31, desc[UR8][R10.64+0x48] ;  /* 0x000048080a1f3981 */ /* 0x000f22000c1e1900 */
[----:B--2---:R-:W-:-:S03]  /*06f0*/  @P1 LOP3.LUT R7, R7, R22, RZ, 0x3c, !PT ;  /* 0x0000001607071212 */ /* 0x004fc600078e3cff */
[----:B------:R-:W2:Y:S01]  /*0700*/  @P4 LDG.E R22, desc[UR8][R10.64+0x50] ;  /* 0x000050080a164981 */ /* 0x000ea2000c1e1900 */
[----:B---3--:R-:W-:Y:S02]  /*0710*/  @P2 LOP3.LUT R3, R3, R24, RZ, 0x3c, !PT ;  /* 0x0000001803032212 */ /* 0x008fe400078e3cff */
[----:B------:R-:W-:Y:S01]  /*0720*/  LOP3.LUT P0, RZ, R27, 0x80, RZ, 0xc0, !PT ;  /* 0x000000801bff7812 */ /* 0x000fe2000780c0ff */
[----:B------:R-:W3:Y:S01]  /*0730*/  @P5 LDG.E R24, desc[UR8][R10.64+0x6c] ;  /* 0x00006c080a185981 */ /* 0x000ee2000c1e1900 */
[----:B----4-:R-:W-:-:S03]  /*0740*/  @P2 LOP3.LUT R7, R7, R26, RZ, 0x3c, !PT ;  /* 0x0000001a07072212 */ /* 0x010fc600078e3cff */
[----:B------:R-:W4:Y:S01]  /*0750*/  @P6 LDG.E R26, desc[UR8][R10.64+0x78] ;  /* 0x000078080a1a6981 */ /* 0x000f22000c1e1900 */
[----:B------:R-:W-:-:S07]  /*0760*/  @P3 LOP3.LUT R7, R7, R30, RZ, 0x3c, !PT ;  /* 0x0000001e07073212 */ /* 0x000fce00078e3cff */
        /* <DEDUP_REMOVED lines=8> */
[----:B------:R-:W-:Y:S02]  /*07f0*/  @P3 LOP3.LUT R6, R6, R29, RZ, 0x3c, !PT ;  /* 0x0000001d06063212 */ /* 0x000fe400078e3cff */
[----:B------:R-:W-:Y:S01]  /*0800*/  @P2 LOP3.LUT R4, R4, R25, RZ, 0x3c, !PT ;  /* 0x0000001904042212 */ /* 0x000fe200078e3cff */
[----:B------:R-:W4:Y:S01]  /*0810*/  @P6 LDG.E R29, desc[UR8][R10.64+0x84] ;  /* 0x000084080a1d6981 */ /* 0x000f22000c1e1900 */
[----:B------:R-:W-:-:S03]  /*0820*/  @P4 LOP3.LUT R6, R6, R33, RZ, 0x3c, !PT ;  /* 0x0000002106064212 */ /* 0x000fc600078e3cff */
[----:B------:R-:W4:Y:S01]  /*0830*/  @P6 LDG.E R25, desc[UR8][R10.64+0x7c] ;  /* 0x00007c080a196981 */ /* 0x000f22000c1e1900 */
[----:B------:R-:W-:Y:S02]  /*0840*/  @P3 LOP3.LUT R4, R4, R31, RZ, 0x3c, !PT ;  /* 0x0000001f04043212 */ /* 0x000fe400078e3cff */
[----:B------:R-:W-:Y:S01]  /*0850*/  @P4 LOP3.LUT R7, R7, R32, RZ, 0x3c, !PT ;  /* 0x0000002007074212 */ /* 0x000fe200078e3cff */
[----:B------:R-:W4:Y:S04]  /*0860*/  @P0 LDG.E R31, desc[UR8][R10.64+0x90] ;  /* 0x000090080a1f0981 */ /* 0x000f28000c1e1900 */
[----:B------:R-:W4:Y:S04]  /*0870*/  @P0 LDG.E R32, desc[UR8][R10.64+0x94] ;  /* 0x000094080a200981 */ /* 0x000f28000c1e1900 */
[----:B------:R-:W4:Y:S01]  /*0880*/  @P0 LDG.E R33, desc[UR8][R10.64+0x98] ;  /* 0x000098080a210981 */ /* 0x000f22000c1e1900 */
[----:B--2---:R-:W-:-:S03]  /*0890*/  @P4 LOP3.LUT R3, R3, R22, RZ, 0x3c, !PT ;  /* 0x0000001603034212 */ /* 0x004fc600078e3cff */
[----:B------:R-:W2:Y:S01]  /*08a0*/  @P5 LDG.E R22, desc[UR8][R10.64+0x64] ;  /* 0x000064080a165981 */ /* 0x000ea2000c1e1900 */
[----:B------:R-:W-:Y:S02]  /*08b0*/  @P4 LOP3.LUT R4, R4, R35, RZ, 0x3c, !PT ;  /* 0x0000002304044212 */ /* 0x000fe400078e3cff */
[----:B---3--:R-:W-:Y:S02]  /*08c0*/  @P5 LOP3.LUT R7, R7, R24, RZ, 0x3c, !PT ;  /* 0x0000001807075212 */ /* 0x008fe400078e3cff */
[----:B----4-:R-:W-:Y:S02]  /*08d0*/  @P5 LOP3.LUT R6, R6, R19, RZ, 0x3c, !PT ;  /* 0x0000001306065212 */ /* 0x010fe400078e3cff */
[----:B------:R-:W-:Y:S02]  /*08e0*/  @P0 LOP3.LUT R5, R5, R34, RZ, 0x3c, !PT ;  /* 0x0000002205050212 */ /* 0x000fe400078e3cff */
[----:B------:R-:W-:Y:S02]  /*08f0*/  @P6 LOP3.LUT R7, R7, R28, RZ, 0x3c, !PT ;  /* 0x0000001c07076212 */ /* 0x000fe400078e3cff */
[----:B------:R-:W-:-:S04]  /*0900*/  @P5 LOP3.LUT R4, R4, R23, RZ, 0x3c, !PT ;  /* 0x0000001704045212 */ /* 0x000fc800078e3cff */
[----:B------:R-:W-:Y:S02]  /*0910*/  @P6 LOP3.LUT R4, R4, R29, RZ, 0x3c, !PT ;  /* 0x0000001d04046212 */ /* 0x000fe400078e3cff */
[----:B------:R-:W-:-:S04]  /*0920*/  @P6 LOP3.LUT R6, R6, R25, RZ, 0x3c, !PT ;  /* 0x0000001906066212 */ /* 0x000fc800078e3cff */
[----:B------:R-:W-:Y:S02]  /*0930*/  @P0 LOP3.LUT R6, R6, R31, RZ, 0x3c, !PT ;  /* 0x0000001f06060212 */ /* 0x000fe400078e3cff */
[----:B------:R-:W-:Y:S02]  /*0940*/  @P0 LOP3.LUT R7, R7, R32, RZ, 0x3c, !PT ;  /* 0x0000002007070212 */ /* 0x000fe400078e3cff */
[----:B------:R-:W-:Y:S02]  /*0950*/  @P0 LOP3.LUT R4, R4, R33, RZ, 0x3c, !PT ;  /* 0x0000002104040212 */ /* 0x000fe400078e3cff */
[----:B--2---:R-:W-:-:S04]  /*0960*/  @P5 LOP3.LUT R3, R3, R22, RZ, 0x3c, !PT ;  /* 0x0000001603035212 */ /* 0x004fc800078e3cff */
[----:B------:R-:W-:-:S04]  /*0970*/  @P6 LOP3.LUT R3, R3, R26, RZ, 0x3c, !PT ;  /* 0x0000001a03036212 */ /* 0x000fc800078e3cff */
        /* <DEDUP_REMOVED lines=23> */
[----:B------:R-:W2:Y:S01]  /*0af0*/  @P2 LDG.E R26, desc[UR8][R10.64+0xd0] ;  /* 0x0000d0080a1a2981 */ /* 0x000ea2000c1e1900 */
[----:B------:R-:W-:-:S03]  /*0b00*/  @P0 LOP3.LUT R7, R7, R28, RZ, 0x3c, !PT ;  /* 0x0000001c07070212 */ /* 0x000fc600078e3cff */
[----:B------:R-:W2:Y:S01]  /*0b10*/  @P2 LDG.E R28, desc[UR8][R10.64+0xd8] ;  /* 0x0000d8080a1c2981 */ /* 0x000ea2000c1e1900 */
[----:B------:R-:W-:-:S03]  /*0b20*/  @P1 LOP3.LUT R4, R4, R29, RZ, 0x3c, !PT ;  /* 0x0000001d04041212 */ /* 0x000fc600078e3cff */
[----:B------:R-:W2:Y:S01]  /*0b30*/  @P3 LDG.E R29, desc[UR8][R10.64+0xe8] ;  /* 0x0000e8080a1d3981 */ /* 0x000ea2000c1e1900 */
[----:B------:R-:W-:Y:S02]  /*0b40*/  @P0 LOP3.LUT R5, R5, R30, RZ, 0x3c, !PT ;  /* 0x0000001e05050212 */ /* 0x000fe400078e3cff */
[----:B------:R-:W-:Y:S01]  /*0b50*/  LOP3.LUT P0, RZ, R27, 0x8000, RZ, 0xc0, !PT ;  /* 0x000080001bff7812 */ /* 0x000fe2000780c0ff */
[----:B------:R-:W2:Y:S01]  /*0b60*/  @P3 LDG.E R30, desc[UR8][R10.64+0xdc] ;  /* 0x0000dc080a1e3981 */ /* 0x000ea2000c1e1900 */
[----:B------:R-:W-:-:S03]  /*0b70*/  @P1 LOP3.LUT R3, R3, R32, RZ, 0x3c, !PT ;  /* 0x0000002003031212 */ /* 0x000fc600078e3cff */
[----:B------:R-:W2:Y:S01]  /*0b80*/  @P3 LDG.E R27, desc[UR8][R10.64+0xe0] ;  /* 0x0000e0080a1b3981 */ /* 0x000ea2000c1e1900 */
[----:B------:R-:W-:-:S03]  /*0b90*/  @P1 LOP3.LUT R7, R7, R34, RZ, 0x3c, !PT ;  /* 0x0000002207071212 */ /* 0x000fc600078e3cff */
[----:B------:R-:W2:Y:S01]  /*0ba0*/  @P3 LDG.E R32, desc[UR8][R10.64+0xe4] ;  /* 0x0000e4080a203981 */ /* 0x000ea2000c1e1900 */
[----:B------:R-:W-:-:S03]  /*0bb0*/  @P1 LOP3.LUT R5, R5, R22, RZ, 0x3c, !PT ;  /* 0x0000001605051212 */ /* 0x000fc600078e3cff */
[----:B------:R-:W2:Y:S04]  /*0bc0*/  @P3 LDG.E R34, desc[UR8][R10.64+0xec] ;  /* 0x0000ec080a223981 */ /* 0x000ea8000c1e1900 */
[----:B------:R-:W2:Y:S01]  /*0bd0*/  @P4 LDG.E R22, desc[UR8][R10.64+0x100] ;  /* 0x000100080a164981 */ /* 0x000ea2000c1e1900 */
[----:B------:R-:W-:-:S03]  /*0be0*/  @P2 LOP3.LUT R3, R3, R24, RZ, 0x3c, !PT ;  /* 0x0000001803032212 */ /* 0x000fc600078e3cff */
[----:B------:R-:W2:Y:S01]  /*0bf0*/  @P5 LDG.E R24, desc[UR8][R10.64+0x104] ;  /* 0x000104080a185981 */ /* 0x000ea2000c1e1900 */
[----:B---3--:R-:W-:-:S03]  /*0c00*/  @P2 LOP3.LUT R6, R6, R23, RZ, 0x3c, !PT ;  /* 0x0000001706062212 */ /* 0x008fc600078e3cff */
[----:B------:R-:W3:Y:S01]  /*0c10*/  @P5 LDG.E R23, desc[UR8][R10.64+0x108] ;  /* 0x000108080a175981 */ /* 0x000ee2000c1e1900 */
[----:B----4-:R-:W-:-:S03]  /*0c20*/  @P2 LOP3.LUT R4, R4, R25, RZ, 0x3c, !PT ;  /* 0x0000001904042212 */ /* 0x010fc600078e3cff */
[----:B------:R-:W4:Y:S01]  /*0c30*/  @P5 LDG.E R25, desc[UR8][R10.64+0x110] ;  /* 0x000110080a195981 */ /* 0x000f22000c1e1900 */
[----:B--2---:R-:W-:-:S03]  /*0c40*/  @P2 LOP3.LUT R7, R7, R26, RZ, 0x3c, !PT ;  /* 0x0000001a07072212 */ /* 0x004fc600078e3cff */
[----:B------:R-:W2:Y:S01]  /*0c50*/  @P5 LDG.E R26, desc[UR8][R10.64+0x10c] ;  /* 0x00010c080a1a5981 */ /* 0x000ea2000c1e1900 */
[----:B------:R-:W-:-:S03]  /*0c60*/  @P2 LOP3.LUT R5, R5, R28, RZ, 0x3c, !PT ;  /* 0x0000001c05052212 */ /* 0x000fc600078e3cff */
[----:B------:R-:W2:Y:S01]  /*0c70*/  @P5 LDG.E R28, desc[UR8][R10.64+0x114] ;  /* 0x000114080a1c5981 */ /* 0x000ea2000c1e1900 */
[----:B------:R-:W-:-:S03]  /*0c80*/  @P3 LOP3.LUT R4, R4, R29, RZ, 0x3c, !PT ;  /* 0x0000001d04043212 */ /* 0x000fc600078e3cff */
[----:B------:R-:W2:Y:S01]  /*0c90*/  @P0 LDG.E R29, desc[UR8][R10.64+0x130] ;  /* 0x000130080a1d0981 */ /* 0x000ea2000c1e1900 */
[----:B------:R-:W-:Y:S02]  /*0ca0*/  @P4 LOP3.LUT R4, R4, R19, RZ, 0x3c, !PT ;  /* 0x0000001304044212 */ /* 0x000fe400078e3cff */
[----:B------:R-:W-:Y:S01]  /*0cb0*/  @P3 LOP3.LUT R3, R3, R30, RZ, 0x3c, !PT ;  /* 0x0000001e03033212 */ /* 0x000fe200078e3cff */
[----:B------:R-:W2:Y:S01]  /*0cc0*/  @P6 LDG.E R19, desc[UR8][R10.64+0x124] ;  /* 0x000124080a136981 */ /* 0x000ea2000c1e1900 */
[----:B------:R-:W-:-:S03]  /*0cd0*/  @P3 LOP3.LUT R6, R6, R27, RZ, 0x3c, !PT ;  /* 0x0000001b06063212 */ /* 0x000fc600078e3cff */
[----:B------:R-:W2:Y:S01]  /*0ce0*/  @P6 LDG.E R30, desc[UR8][R10.64+0x118] ;  /* 0x000118080a1e6981 */ /* 0x000ea2000c1e1900 */
[----:B------:R-:W-:-:S03]  /*0cf0*/  @P3 LOP3.LUT R7, R7, R32, RZ, 0x3c, !PT ;  /* 0x0000002007073212 */ /* 0x000fc600078e3cff */
        /* <DEDUP_REMOVED lines=9> */
[----:B------:R-:W2:Y:S04]  /*0d90*/  @P0 LDG.E R22, desc[UR8][R10.64+0x134] ;  /* 0x000134080a160981 */ /* 0x000ea8000c1e1900 */
[----:B------:R-:W2:Y:S04]  /*0da0*/  @P0 LDG.E R33, desc[UR8][R10.64+0x13c] ;  /* 0x00013c080a210981 */ /* 0x000ea8000c1e1900 */
[----:B------:R-:W2:Y:S01]  /*0db0*/  @P0 LDG.E R31, desc[UR8][R10.64+0x138] ;  /* 0x000138080a1f0981 */ /* 0x000ea2000c1e1900 */
[----:B------:R-:W-:Y:S01]  /*0dc0*/  UIADD3 UR4, UPT, UPT, UR4, 0x10, URZ ;  /* 0x0000001004047890 */ /* 0x000fe2000fffe0ff */
[----:B------:R-:W-:-:S03]  /*0dd0*/  @P5 LOP3.LUT R3, R3, R24, RZ, 0x3c, !PT ;  /* 0x0000001803035212 */ /* 0x000fc600078e3cff */
[----:B------:R-:W-:Y:S01]  /*0de0*/  UISETP.NE.AND UP0, UPT, UR4, 0x20, UPT ;  /* 0x000000200400788c */ /* 0x000fe2000bf05270 */
[----:B---3--:R-:W-:Y:S02]  /*0df0*/  @P5 LOP3.LUT R6, R6, R23, RZ, 0x3c, !PT ;  /* 0x0000001706065212 */ /* 0x008fe400078e3cff */
[----:B----4-:R-:W-:Y:S02]  /*0e00*/  @P5 LOP3.LUT R4, R4, R25, RZ, 0x3c, !PT ;  /* 0x0000001904045212 */ /* 0x010fe400078e3cff */
[----:B--2---:R-:W-:Y:S02]  /*0e10*/  @P5 LOP3.LUT R7, R7, R26, RZ, 0x3c, !PT ;  /* 0x0000001a07075212 */ /* 0x004fe400078e3cff */
[----:B------:R-:W-:Y:S02]  /*0e20*/  @P5 LOP3.LUT R5, R5, R28, RZ, 0x3c, !PT ;  /* 0x0000001c05055212 */ /* 0x000fe400078e3cff */
[----:B------:R-:W-:Y:S02]  /*0e30*/  @P6 LOP3.LUT R4, R4, R19, RZ, 0x3c, !PT ;  /* 0x0000001304046212 */ /* 0x000fe400078e3cff */
[----:B------:R-:W-:-:S02]  /*0e40*/  @P6 LOP3.LUT R3, R3, R30, RZ, 0x3c, !PT ;  /* 0x0000001e03036212 */ /* 0x000fc400078e3cff */
[----:B------:R-:W-:Y:S02]  /*0e50*/  @P6 LOP3.LUT R6, R6, R27, RZ, 0x3c, !PT ;  /* 0x0000001b06066212 */ /* 0x000fe400078e3cff */
[----:B------:R-:W-:Y:S02]  /*0e60*/  @P6 LOP3.LUT R7, R7, R32, RZ, 0x3c, !PT ;  /* 0x0000002007076212 */ /* 0x000fe400078e3cff */
[----:B------:R-:W-:Y:S02]  /*0e70*/  @P6 LOP3.LUT R5, R5, R34, RZ, 0x3c, !PT ;  /* 0x0000002205056212 */ /* 0x000fe400078e3cff */
[----:B------:R-:W-:Y:S02]  /*0e80*/  @P0 LOP3.LUT R6, R6, R29, RZ, 0x3c, !PT ;  /* 0x0000001d06060212 */ /* 0x000fe400078e3cff */
[----:B------:R-:W-:Y:S02]  /*0e90*/  @P0 LOP3.LUT R3, R3, R36, RZ, 0x3c, !PT ;  /* 0x0000002403030212 */ /* 0x000fe400078e3cff */
[----:B------:R-:W-:-:S02]  /*0ea0*/  @P0 LOP3.LUT R7, R7, R22, RZ, 0x3c, !PT ;  /* 0x0000001607070212 */ /* 0x000fc400078e3cff */
[----:B------:R-:W-:Y:S02]  /*0eb0*/  @P0 LOP3.LUT R5, R5, R33, RZ, 0x3c, !PT ;  /* 0x0000002105050212 */ /* 0x000fe400078e3cff */
[----:B------:R-:W-:Y:S01]  /*0ec0*/  @P0 LOP3.LUT R4, R4, R31, RZ, 0x3c, !PT ;  /* 0x0000001f04040212 */ /* 0x000fe200078e3cff */
[----:B------:R-:W-:Y:S06]  /*0ed0*/  BRA.U UP0, `(.L_x_45) ;  /* 0xfffffff5004c7547 */ /* 0x000fec000b83ffff */
[----:B------:R-:W-:-:S05]  /*0ee0*/  VIADD R15, R15, 0x1 ;  /* 0x000000010f0f7836 */ /* 0x000fca0000000000 */
[----:B------:R-:W-:-:S13]  /*0ef0*/  ISETP.NE.AND P0, PT, R15, 0x5, PT ;  /* 0x000000050f00780c */ /* 0x000fda0003f05270 */
[----:B------:R-:W-:Y:S05]  /*0f00*/  @P0 BRA `(.L_x_46) ;  /* 0xfffffff400300947 */ /* 0x000fea000383ffff */
[----:B------:R1:W-:Y:S01]  /*0f10*/  STL [R1+0x4], R3 ;  /* 0x0000040301007387 */ /* 0x0003e20000100800 */
[----:B------:R-:W-:-:S03]  /*0f20*/  ISETP.NE.U32.AND P0, PT, R21, 0x1, PT ;  /* 0x000000011500780c */ /* 0x000fc60003f05070 */
[----:B------:R1:W-:Y:S01]  /*0f30*/  STL.64 [R1+0x8], R6 ;  /* 0x0000080601007387 */ /* 0x0003e20000100a00 */
[----:B------:R-:W-:-:S03]  /*0f40*/  ISETP.NE.AND.EX P0, PT, RZ, RZ, PT, P0 ;  /* 0x000000ffff00720c */ /* 0x000fc60003f05300 */
[----:B------:R1:W-:Y:S10]  /*0f50*/  STL.64 [R1+0x10], R4 ;  /* 0x0000100401007387 */ /* 0x0003f40000100a00 */
[----:B------:R-:W-:Y:S05]  /*0f60*/  @!P0 BRA `(.L_x_44) ;  /* 0x0000001800048947 */ /* 0x000fea0003800000 */
[----:B------:R-:W-:Y:S01]  /*0f70*/  UMOV UR4, URZ ;  /* 0x000000ff00047c82 */ /* 0x000fe20008000000 */
[----:B------:R-:W-:Y:S01]  /*0f80*/  UMOV UR5, URZ ;  /* 0x000000ff00057c82 */ /* 0x000fe20008000000 */
[----:B------:R-:W-:Y:S02]  /*0f90*/  IMAD.MOV.U32 R15, RZ, RZ, RZ ;  /* 0x000000ffff0f7224 */ /* 0x000fe400078e00ff */
[----:B-1----:R-:W-:Y:S02]  /*0fa0*/  IMAD.MOV.U32 R3, RZ, RZ, RZ ;  /* 0x000000ffff037224 */ /* 0x002fe400078e00ff */
[----:B------:R-:W-:Y:S02]  /*0fb0*/  IMAD.U32 R5, RZ, RZ, UR4 ;  /* 0x00000004ff057e24 */ /* 0x000fe4000f8e00ff */
[----:B------:R-:W-:Y:S02]  /*0fc0*/  IMAD.U32 R4, RZ, RZ, UR5 ;  /* 0x00000005ff047e24 */ /* 0x000fe4000f8e00ff */
[----:B------:R-:W-:-:S02]  /*0fd0*/  IMAD.U32 R7, RZ, RZ, UR4 ;  /* 0x00000004ff077e24 */ /* 0x000fc4000f8e00ff */
[----:B------:R-:W-:-:S07]  /*0fe0*/  IMAD.U32 R6, RZ, RZ, UR5 ;  /* 0x00000005ff067e24 */ /* 0x000fce000f8e00ff */
.L_x_48:
[----:B------:R-:W-:-:S06]  /*0ff0*/  IMAD R17, R15, 0x4, R0 ;  /* 0x000000040f117824 */ /* 0x000fcc00078e0200 */
[----:B------:R-:W5:Y:S01]  /*1000*/  LDL R17, [R17+0x4] ;  /* 0x0000040011117983 */ /* 0x000f620000100800 */
[----:B------:R-:W-:Y:S01]  /*1010*/  IMAD.SHL.U32 R18, R15, 0x20, RZ ;  /* 0x000000200f127824 */ /* 0x000fe200078e00ff */
[----:B------:R-:W-:-:S06]  /*1020*/  UMOV UR4, URZ ;  /* 0x000000ff00047c82 */ /* 0x000fcc0008000000 */
.L_x_47:
        /* <DEDUP_REMOVED lines=181> */
[----:B------:R-:W-:Y:S05]  /*1b80*/  @P0 BRA `(.L_x_44) ;  /* 0x0000000800fc0947 */ /* 0x000fea0003800000 */
[----:B------:R-:W-:Y:S01]  /*1b90*/  UMOV UR4, URZ ;  /* 0x000000ff00047c82 */ /* 0x000fe20008000000 */
[----:B------:R-:W-:Y:S01]  /*1ba0*/  UMOV UR5, URZ ;  /* 0x000000ff00057c82 */ /* 0x000fe20008000000 */
[----:B------:R-:W-:Y:S02]  /*1bb0*/  IMAD.MOV.U32 R15, RZ, RZ, RZ ;  /* 0x000000ffff0f7224 */ /* 0x000fe400078e00ff */
[----:B--2---:R-:W-:Y:S02]  /*1bc0*/  IMAD.MOV.U32 R3, RZ, RZ, RZ ;  /* 0x000000ffff037224 */ /* 0x004fe400078e00ff */
[----:B------:R-:W-:Y:S02]  /*1bd0*/  IMAD.U32 R5, RZ, RZ, UR4 ;  /* 0x00000004ff057e24 */ /* 0x000fe4000f8e00ff */
[----:B------:R-:W-:Y:S02]  /*1be0*/  IMAD.U32 R4, RZ, RZ, UR5 ;  /* 0x00000005ff047e24 */ /* 0x000fe4000f8e00ff */
[----:B------:R-:W-:-:S02]  /*1bf0*/  IMAD.U32 R7, RZ, RZ, UR4 ;  /* 0x00000004ff077e24 */ /* 0x000fc4000f8e00ff */
[----:B------:R-:W-:-:S07]  /*1c00*/  IMAD.U32 R6, RZ, RZ, UR5 ;  /* 0x00000005ff067e24 */ /* 0x000fce000f8e00ff */
.L_x_50:
[----:B------:R-:W-:-:S06]  /*1c10*/  IMAD R17, R15, 0x4, R0 ;  /* 0x000000040f117824 */ /* 0x000fcc00078e0200 */
[----:B------:R-:W5:Y:S01]  /*1c20*/  LDL R17, [R17+0x4] ;  /* 0x0000040011117983 */ /* 0x000f620000100800 */
[----:B------:R-:W-:Y:S01]  /*1c30*/  IMAD.SHL.U32 R18, R15, 0x20, RZ ;  /* 0x000000200f127824 */ /* 0x000fe200078e00ff */
[----:B------:R-:W-:-:S06]  /*1c40*/  UMOV UR4, URZ ;  /* 0x000000ff00047c82 */ /* 0x000fcc0008000000 */
.L_x_49:
[----:B-----5:R-:W-:Y:S01]  /*1c50*/  SHF.R.U32.HI R25, RZ, UR4, R17 ;  /* 0x00000004ff197c19 */ /* 0x020fe20008011611 */
[----:B------:R-:W-:-:S03]  /*1c60*/  VIADD R10, R18, UR4 ;  /* 0x00000004120a7c36 */ /* 0x000fc60008000000 */
[----:B------:R-:W-:-:S04]  /*1c70*/  LOP3.LUT R11, R25, 0x1, RZ, 0xc0, !PT ;  /* 0x00000001190b7812 */ /* 0x000fc800078ec0ff */
        /* <DEDUP_REMOVED lines=8> */
[----:B------:R-:W4:Y:S04]  /*1d00*/  @!P0 LDG.E R26, desc[UR8][R10.64+0x8] ;  /* 0x000008080a1a8981 */ /* 0x000f28000c1e1900 */
[----:B------:R-:W4:Y:S04]  /*1d10*/  @P4 LDG.E R36, desc[UR8][R10.64+0x60] ;  /* 0x000060080a244981 */ /* 0x000f28000c1e1900 */
[----:B------:R-:W4:Y:S04]  /*1d20*/  @!P0 LDG.E R24, desc[UR8][R10.64] ;  /* 0x000000080a188981 */ /* 0x000f28000c1e1900 */
[----:B------:R-:W4:Y:S04]  /*1d30*/  @!P0 LDG.E R19, desc[UR8][R10.64+0x4] ;  /* 0x000004080a138981 */ /* 0x000f28000c1e1900 */
        /* <DEDUP_REMOVED lines=9> */
[----:B---3--:R-:W-:-:S03]  /*1dd0*/  @P1 LOP3.LUT R5, R5, R30, RZ, 0x3c, !PT ;  /* 0x0000001e05051212 */ /* 0x008fc600078e3cff */
[----:B------:R-:W3:Y:S01]  /*1de0*/  @P3 LDG.E R30, desc[UR8][R10.64+0x3c] ;  /* 0x00003c080a1e3981 */ /* 0x000ee2000c1e1900 */
[----:B----4-:R-:W-:-:S03]  /*1df0*/  @P2 LOP3.LUT R5, R5, R32, RZ, 0x3c, !PT ;  /* 0x0000002005052212 */ /* 0x010fc600078e3cff */
[----:B------:R-:W4:Y:S01]  /*1e00*/  @P3 LDG.E R32, desc[UR8][R10.64+0x44] ;  /* 0x000044080a203981 */ /* 0x000f22000c1e1900 */
[----:B------:R-:W-:-:S03]  /*1e10*/  @P3 LOP3.LUT R5, R5, R34, RZ, 0x3c, !PT ;  /* 0x0000002205053212 */ /* 0x000fc600078e3cff */
[----:B------:R-:W4:Y:S01]  /*1e20*/  @P4 LDG.E R34, desc[UR8][R10.64+0x58] ;  /* 0x000058080a224981 */ /* 0x000f22000c1e1900 */
[----:B------:R-:W-:-:S03]  /*1e30*/  @!P0 LOP3.LUT R7, R7, R26, RZ, 0x3c, !PT ;  /* 0x0000001a07078212 */ /* 0x000fc600078e3cff */
[----:B------:R-:W2:Y:S01]  /*1e40*/  @P2 LDG.E R26, desc[UR8][R10.64+0x28] ;  /* 0x000028080a1a2981 */ /* 0x000ea2000c1e1900 */
[----:B------:R-:W-:Y:S02]  /*1e50*/  @P4 LOP3.LUT R5, R5, R36, RZ, 0x3c, !PT ;  /* 0x0000002405054212 */ /* 0x000fe400078e3cff */
[----:B------:R-:W-:Y:S02]  /*1e60*/  @!P0 LOP3.LUT R3, R3, R24, RZ, 0x3c, !PT ;  /* 0x0000001803038212 */ /* 0x000fe400078e3cff */
[----:B------:R-:W4:Y:S01]  /*1e70*/  @P1 LDG.E R24, desc[UR8][R10.64+0x1c] ;  /* 0x00001c080a181981 */ /* 0x000f22000c1e1900 */
[----:B------:R-:W-:-:S03]  /*1e80*/  @!P0 LOP3.LUT R6, R6, R19, RZ, 0x3c, !PT ;  /* 0x0000001306068212 */ /* 0x000fc600078e3cff */
[----:B------:R-:W4:Y:S01]  /*1e90*/  @P1 LDG.E R19, desc[UR8][R10.64+0x18] ;  /* 0x000018080a131981 */ /* 0x000f22000c1e1900 */
[----:B------:R-:W-:-:S03]  /*1ea0*/  @P5 LOP3.LUT R5, R5, R23, RZ, 0x3c, !PT ;  /* 0x0000001705055212 */ /* 0x000fc600078e3cff */
[----:B------:R-:W4:Y:S01]  /*1eb0*/  @P2 LDG.E R23, desc[UR8][R10.64+0x2c] ;  /* 0x00002c080a172981 */ /* 0x000f22000c1e1900 */
[----:B------:R-:W-:-:S03]  /*1ec0*/  @!P0 LOP3.LUT R4, R4, R21, RZ, 0x3c, !PT ;  /* 0x0000001504048212 */ /* 0x000fc600078e3cff */
[----:B------:R-:W4:Y:S01]  /*1ed0*/  @P1 LDG.E R21, desc[UR8][R10.64+0x20] ;  /* 0x000020080a151981 */ /* 0x000f22000c1e1900 */
[----:B------:R-:W-:-:S03]  /*1ee0*/  @P1 LOP3.LUT R3, R3, R22, RZ, 0x3c, !PT ;  /* 0x0000001603031212 */ /* 0x000fc600078e3cff */
[----:B------:R-:W4:Y:S01]  /*1ef0*/  @P4 LDG.E R22, desc[UR8][R10.64+0x50] ;  /* 0x000050080a164981 */ /* 0x000f22000c1e1900 */
[----:B------:R-:W-:-:S03]  /*1f00*/  @P6 LOP3.LUT R5, R5, R27, RZ, 0x3c, !PT ;  /* 0x0000001b05056212 */ /* 0x000fc600078e3cff */
[----:B------:R-:W4:Y:S01]  /*1f10*/  @P2 LDG.E R27, desc[UR8][R10.64+0x34] ;  /* 0x000034080a1b2981 */ /* 0x000f22000c1e1900 */
[----:B------:R-:W-:Y:S02]  /*1f20*/  LOP3.LUT P0, RZ, R25, 0x80, RZ, 0xc0, !PT ;  /* 0x0000008019ff7812 */ /* 0x000fe4000780c0ff */
[----:B--2---:R-:W-:Y:S02]  /*1f30*/  @P2 LOP3.LUT R3, R3, R26, RZ, 0x3c, !PT ;  /* 0x0000001a03032212 */ /* 0x004fe400078e3cff */
[----:B------:R-:W2:Y:S02]  /*1f40*/  @P6 LDG.E R26, desc[UR8][R10.64+0x78] ;  /* 0x000078080a1a6981 */ /* 0x000ea4000c1e1900 */
[----:B---3--:R-:W-:-:S07]  /*1f50*/  @P3 LOP3.LUT R3, R3, R30, RZ, 0x3c, !PT ;  /* 0x0000001e03033212 */ /* 0x008fce00078e3cff */
[----:B------:R-:W3:Y:S01]  /*1f60*/  @P0 LDG.E R30, desc[UR8][R10.64+0x8c] ;  /* 0x00008c080a1e0981 */ /* 0x000ee2000c1e1900 */
[----:B----4-:R-:W-:-:S03]  /*1f70*/  @P1 LOP3.LUT R7, R7, R24, RZ, 0x3c, !PT ;  /* 0x0000001807071212 */ /* 0x010fc600078e3cff */
[----:B------:R-:W4:Y:S01]  /*1f80*/  @P5 LDG.E R24, desc[UR8][R10.64+0x6c] ;  /* 0x00006c080a185981 */ /* 0x000f22000c1e1900 */
[----:B------:R-:W-:-:S03]  /*1f90*/  @P1 LOP3.LUT R6, R6, R19, RZ, 0x3c, !PT ;  /* 0x0000001306061212 */ /* 0x000fc600078e3cff */
[----:B------:R-:W2:Y:S01]  /*1fa0*/  @P4 LDG.E R19, desc[UR8][R10.64+0x5c] ;  /* 0x00005c080a134981 */ /* 0x000ea2000c1e1900 */
[----:B------:R-:W-:Y:S02]  /*1fb0*/  @P2 LOP3.LUT R7, R7, R28, RZ, 0x3c, !PT ;  /* 0x0000001c07072212 */ /* 0x000fe400078e3cff */
[----:B------:R-:W-:Y:S01]  /*1fc0*/  @P2 LOP3.LUT R6, R6, R23, RZ, 0x3c, !PT ;  /* 0x0000001706062212 */ /* 0x000fe200078e3cff */
[----:B------:R-:W3:Y:S01]  /*1fd0*/  @P6 LDG.E R28, desc[UR8][R10.64+0x80] ;  /* 0x000080080a1c6981 */ /* 0x000ee2000c1e1900 */
[----:B------:R-:W-:-:S03]  /*1fe0*/  @P1 LOP3.LUT R4, R4, R21, RZ, 0x3c, !PT ;  /* 0x0000001504041212 */ /* 0x000fc600078e3cff */
[----:B------:R-:W3:Y:S01]  /*1ff0*/  @P5 LDG.E R21, desc[UR8][R10.64+0x68] ;  /* 0x000068080a155981 */ /* 0x000ee2000c1e1900 */
[----:B------:R-:W-:-:S03]  /*2000*/  @P4 LOP3.LUT R3, R3, R22, RZ, 0x3c, !PT ;  /* 0x0000001603034212 */ /* 0x000fc600078e3cff */
[----:B------:R-:W3:Y:S01]  /*2010*/  @P5 LDG.E R22, desc[UR8][R10.64+0x64] ;  /* 0x000064080a165981 */ /* 0x000ee2000c1e1900 */
[----:B------:R-:W-:-:S03]  /*2020*/  @P3 LOP3.LUT R6, R6, R29, RZ, 0x3c, !PT ;  /* 0x0000001d06063212 */ /* 0x000fc600078e3cff */
[----:B------:R-:W3:Y:S01]  /*2030*/  @P5 LDG.E R23, desc[UR8][R10.64+0x70] ;  /* 0x000070080a175981 */ /* 0x000ee2000c1e1900 */
[----:B------:R-:W-:Y:S02]  /*2040*/  @P2 LOP3.LUT R4, R4, R27, RZ, 0x3c, !PT ;  /* 0x0000001b04042212 */ /* 0x000fe400078e3cff */
[----:B------:R-:W-:Y:S01]  /*2050*/  @P3 LOP3.LUT R7, R7, R32, RZ, 0x3c, !PT ;  /* 0x0000002007073212 */ /* 0x000fe200078e3cff */
[----:B------:R-:W3:Y:S01]  /*2060*/  @P6 LDG.E R27, desc[UR8][R10.64+0x7c] ;  /* 0x00007c080a1b6981 */ /* 0x000ee2000c1e1900 */
[----:B------:R-:W-:-:S03]  /*2070*/  @P3 LOP3.LUT R4, R4, R31, RZ, 0x3c, !PT ;  /* 0x0000001f04043212 */ /* 0x000fc600078e3cff */
[----:B------:R-:W3:Y:S01]  /*2080*/  @P6 LDG.E R29, desc[UR8][R10.64+0x84] ;  /* 0x000084080a1d6981 */ /* 0x000ee2000c1e1900 */
[----:B------:R-:W-:Y:S02]  /*2090*/  @P4 LOP3.LUT R6, R6, R33, RZ, 0x3c, !PT ;  /* 0x0000002106064212 */ /* 0x000fe400078e3cff */
[----:B------:R-:W-:Y:S01]  /*20a0*/  @P4 LOP3.LUT R7, R7, R34, RZ, 0x3c, !PT ;  /* 0x0000002207074212 */ /* 0x000fe200078e3cff */
[----:B------:R-:W3:Y:S04]  /*20b0*/  @P0 LDG.E R31, desc[UR8][R10.64+0x90] ;  /* 0x000090080a1f0981 */ /* 0x000ee8000c1e1900 */
[----:B------:R-:W3:Y:S04]  /*20c0*/  @P0 LDG.E R32, desc[UR8][R10.64+0x94] ;  /* 0x000094080a200981 */ /* 0x000ee8000c1e1900 */
[----:B------:R-:W3:Y:S04]  /*20d0*/  @P0 LDG.E R33, desc[UR8][R10.64+0x98] ;  /* 0x000098080a210981 */ /* 0x000ee8000c1e1900 */
[----:B------:R-:W3:Y:S01]  /*20e0*/  @P0 LDG.E R34, desc[UR8][R10.64+0x9c] ;  /* 0x00009c080a220981 */ /* 0x000ee2000c1e1900 */
[----:B----4-:R-:W-:-:S02]  /*20f0*/  @P5 LOP3.LUT R7, R7, R24, RZ, 0x3c, !PT ;  /* 0x0000001807075212 */ /* 0x010fc400078e3cff */
[----:B--2---:R-:W-:Y:S02]  /*2100*/  @P4 LOP3.LUT R4, R4, R19, RZ, 0x3c, !PT ;  /* 0x0000001304044212 */ /* 0x004fe400078e3cff */
[----:B---3--:R-:W-:Y:S02]  /*2110*/  @P6 LOP3.LUT R7, R7, R28, RZ, 0x3c, !PT ;  /* 0x0000001c07076212 */ /* 0x008fe400078e3cff */
[----:B------:R-:W-:Y:S02]  /*2120*/  @P5 LOP3.LUT R6, R6, R21, RZ, 0x3c, !PT ;  /* 0x0000001506065212 */ /* 0x000fe400078e3cff */
        /* <DEDUP_REMOVED lines=37> */
[----:B------:R-:W-:Y:S02]  /*2380*/  LOP3.LUT P0, RZ, R25, 0x8000, RZ, 0xc0, !PT ;  /* 0x0000800019ff7812 */ /* 0x000fe4000780c0ff */
[----:B------:R-:W-:Y:S01]  /*2390*/  @P1 LOP3.LUT R6, R6, R27, RZ, 0x3c, !PT ;  /* 0x0000001b06061212 */ /* 0x000fe200078e3cff */
[----:B------:R-:W4:Y:S01]  /*23a0*/  @P3 LDG.E R25, desc[UR8][R10.64+0xe0] ;  /* 0x0000e0080a193981 */ /* 0x000f22000c1e1900 */
[----:B------:R-:W-:-:S03]  /*23b0*/  @P1 LOP3.LUT R7, R7, R22, RZ, 0x3c, !PT ;  /* 0x0000001607071212 */ /* 0x000fc600078e3cff */
[----:B------:R-:W4:Y:S04]  /*23c0*/  @P3 LDG.E R27, desc[UR8][R10.64+0xe8] ;  /* 0x0000e8080a1b3981 */ /* 0x000f28000c1e1900 */
        /* <DEDUP_REMOVED lines=8> */
[----:B----4-:R-:W-:Y:S02]  /*2450*/  @P2 LOP3.LUT R6, R6, R21, RZ, 0x3c, !PT ;  /* 0x0000001506062212 */ /* 0x010fe400078e3cff */
[----:B------:R-:W-:Y:S01]  /*2460*/  @P3 LOP3.LUT R7, R7, R34, RZ, 0x3c, !PT ;  /* 0x0000002207073212 */ /* 0x000fe200078e3cff */
        /* <DEDUP_REMOVED lines=21> */
[----:B------:R-:W4:Y:S04]  /*25c0*/  @P0 LDG.E R19, desc[UR8][R10.64+0x130] ;  /* 0x000130080a130981 */ /* 0x000f28000c1e1900 */
[----:B------:R-:W4:Y:S04]  /*25d0*/  @P0 LDG.E R29, desc[UR8][R10.64+0x134] ;  /* 0x000134080a1d0981 */ /* 0x000f28000c1e1900 */
        /* <DEDUP_REMOVED lines=23> */
[----:B------:R3:W-:Y:S04]  /*2750*/  STL [R1+0x4], R3 ;  /* 0x0000040301007387 */ /* 0x0007e80000100800 */
[----:B------:R3:W-:Y:S04]  /*2760*/  STL.64 [R1+0x8], R6 ;  /* 0x0000080601007387 */ /* 0x0007e80000100a00 */
[----:B------:R3:W-:Y:S02]  /*2770*/  STL.64 [R1+0x10], R4 ;  /* 0x0000100401007387 */ /* 0x0007e40000100a00 */
.L_x_44:
[----:B------:R-:W-:Y:S05]  /*2780*/  BSYNC.RECONVERGENT B1 ;  /* 0x0000000000017941 */ /* 0x000fea0003800200 */
.L_x_43:
[C---:B------:R-:W-:Y:S01]  /*2790*/  ISETP.GT.U32.AND P0, PT, R13.reuse, 0x3, PT ;  /* 0x000000030d00780c */ /* 0x040fe20003f04070 */
[----:B------:R-:W-:Y:S01]  /*27a0*/  VIADD R12, R12, 0x1 ;  /* 0x000000010c0c7836 */ /* 0x000fe20000000000 */
[--C-:B------:R-:W-:Y:S02]  /*27b0*/  SHF.R.U64 R13, R13, 0x2, R14.reuse ;  /* 0x000000020d0d7819 */ /* 0x100fe4000000120e */
[----:B------:R-:W-:Y:S02]  /*27c0*/  ISETP.GT.U32.AND.EX P0, PT, R14, RZ, PT, P0 ;  /* 0x000000ff0e00720c */ /* 0x000fe40003f04100 */
[----:B------:R-:W-:-:S11]  /*27d0*/  SHF.R.U32.HI R14, RZ, 0x2, R14 ;  /* 0x00000002ff0e7819 */ /* 0x000fd6000001160e */
[----:B------:R-:W-:Y:S05]  /*27e0*/  @P0 BRA `(.L_x_51) ;  /* 0xffffffd800cc0947 */ /* 0x000fea000383ffff */
.L_x_42:
[----:B------:R-:W-:Y:S05]  /*27f0*/  BSYNC.RECONVERGENT B0 ;  /* 0x0000000000007941 */ /* 0x000fea0003800200 */
.L_x_41:
[----:B------:R-:W4:Y:S01]  /*2800*/  LDC R21, c[0x0][0x388] ;  /* 0x0000e200ff157b82 */ /* 0x000f220000000800 */
[----:B------:R-:W-:Y:S01]  /*2810*/  ISETP.GE.AND P0, PT, R16, UR6, PT ;  /* 0x0000000610007c0c */ /* 0x000fe2000bf06270 */
[----:B------:R-:W-:Y:S06]  /*2820*/  BSSY.RECONVERGENT B0, `(.L_x_52) ;  /* 0x0000081000007945 */ /* 0x000fec0003800200 */
[----:B------:R-:W4:Y:S08]  /*2830*/  LDC.64 R10, c[0x0][0x390] ;  /* 0x0000e400ff0a7b82 */ /* 0x000f300000000a00 */
[----:B------:R-:W5:Y:S01]  /*2840*/  LDC.64 R8, c[0x0][0x398] ;  /* 0x0000e600ff087b82 */ /* 0x000f620000000a00 */
[----:B----4-:R-:W-:-:S02]  /*2850*/  IMAD R0, R21, R11, R10 ;  /* 0x0000000b15007224 */ /* 0x010fc400078e020a */
[----:B-----5:R-:W-:Y:S01]  /*2860*/  IMAD R17, R21, R9, R8 ;  /* 0x0000000915117224 */ /* 0x020fe200078e0208 */
[----:B------:R-:W-:Y:S06]  /*2870*/  @P0 BRA `(.L_x_53) ;  /* 0x0000000400ec0947 */ /* 0x000fec0003800000 */
[----:B------:R-:W4:Y:S01]  /*2880*/  S2UR UR5, SR_CgaCtaId ;  /* 0x00000000000579c3 */ /* 0x000f220000008800 */
[----:B------:R-:W-:Y:S01]  /*2890*/  UMOV UR4, 0x400 ;  /* 0x0000040000047882 */ /* 0x000fe20000000000 */
[----:B------:R-:W-:Y:S02]  /*28a0*/  IMAD.MOV.U32 R24, RZ, RZ, R5 ;  /* 0x000000ffff187224 */ /* 0x000fe400078e0005 */
[----:B0123--:R-:W-:Y:S02]  /*28b0*/  IMAD.MOV.U32 R5, RZ, RZ, R3 ;  /* 0x000000ffff057224 */ /* 0x00ffe400078e0003 */
[----:B------:R-:W-:Y:S02]  /*28c0*/  IMAD.MOV.U32 R19, RZ, RZ, R4 ;  /* 0x000000ffff137224 */ /* 0x000fe400078e0004 */
[----:B------:R-:W0:Y:S01]  /*28d0*/  LDC R26, c[0x0][0x38c] ;  /* 0x0000e300ff1a7b82 */ /* 0x000e220000000800 */
[----:B------:R-:W-:Y:S01]  /*28e0*/  VIADD R3, R21, 0xfffffffe ;  /* 0xfffffffe15037836 */ /* 0x000fe20000000000 */
[----:B----4-:R-:W-:Y:S01]  /*28f0*/  ULEA UR4, UR5, UR4, 0x18 ;  /* 0x0000000405047291 */ /* 0x010fe2000f8ec0ff */
[----:B0-----:R-:W-:-:S08]  /*2900*/  VIADD R26, R26, 0xfffffffe ;  /* 0xfffffffe1a1a7836 */ /* 0x001fd00000000000 */
[----:B------:R-:W0:Y:S04]  /*2910*/  LDS R18, [UR4+0x20] ;  /* 0x00002004ff127984 */ /* 0x000e280008000800 */
[----:B------:R-:W1:Y:S04]  /*2920*/  LDS.128 R8, [UR4] ;  /* 0x00000004ff087984 */ /* 0x000e680008000c00 */
[----:B------:R-:W2:Y:S01]  /*2930*/  LDS.128 R12, [UR4+0x10] ;  /* 0x00001004ff0c7984 */ /* 0x000ea20008000c00 */
[----:B------:R-:W3:Y:S02]  /*2940*/  LDCU UR4, c[0x0][0x370] ;  /* 0x00006e00ff0477ac */ /* 0x000ee40008000800 */
[----:B---3--:R-:W-:-:S07]  /*2950*/  IMAD R25, R20, UR4, RZ ;  /* 0x0000000414197c24 */ /* 0x008fce000f8e02ff */
.L_x_56:
[----:B------:R-:W-:Y:S01]  /*2960*/  SHF.R.U32.HI R4, RZ, 0x2, R5 ;  /* 0x00000002ff047819 */ /* 0x000fe20000011605 */
[----:B------:R-:W-:Y:S01]  /*2970*/  VIADD R2, R2, 0x587c5 ;  /* 0x000587c502027836 */ /* 0x000fe20000000000 */
[----:B------:R-:W-:Y:S01]  /*2980*/  UMOV UR4, 0x47ae147b ;  /* 0x47ae147b00047882 */ /* 0x000fe20000000000 */
[----:B------:R-:W-:Y:S01]  /*2990*/  UMOV UR5, 0x3f747ae1 ;  /* 0x3f747ae100057882 */ /* 0x000fe20000000000 */
[----:B------:R-:W-:Y:S01]  /*29a0*/  LOP3.LUT R4, R4, R5, RZ, 0x3c, !PT ;  /* 0x0000000504047212 */ /* 0x000fe200078e3cff */
[----:B------:R-:W-:Y:S01]  /*29b0*/  IMAD.SHL.U32 R5, R24, 0x10, RZ ;  /* 0x0000001018057824 */ /* 0x000fe200078e00ff */
[----:B------:R-:W-:Y:S03]  /*29c0*/  BSSY.RECONVERGENT B1, `(.L_x_54) ;  /* 0x000005e000017945 */ /* 0x000fe60003800200 */
[----:B------:R-:W-:-:S05]  /*29d0*/  IMAD.SHL.U32 R20, R4, 0x2, RZ ;  /* 0x0000000204147824 */ /* 0x000fca00078e00ff */
[----:B------:R-:W-:-:S04]  /*29e0*/  LOP3.LUT R5, R4, R20, R5, 0x96, !PT ;  /* 0x0000001404057212 */ /* 0x000fc800078e9605 */
[----:B------:R-:W-:Y:S01]  /*29f0*/  LOP3.LUT R27, R5, R24, RZ, 0x3c, !PT ;  /* 0x00000018051b7212 */ /* 0x000fe200078e3cff */
[----:B------:R-:W-:-:S04]  /*2a00*/  IMAD.MOV.U32 R5, RZ, RZ, 0x2f800000 ;  /* 0x2f800000ff057424 */ /* 0x000fc800078e00ff */
[----:B------:R-:W-:-:S05]  /*2a10*/  IMAD.IADD R4, R27, 0x1, R2 ;  /* 0x000000011b047824 */ /* 0x000fca00078e0202 */
[----:B------:R-:W-:-:S05]  /*2a20*/  I2FP.F32.U32 R4, R4 ;  /* 0x0000000400047245 */ /* 0x000fca0000201000 */
[----:B------:R-:W-:-:S06]  /*2a30*/  FFMA R4, R4, R5, 1.1641532182693481445e-10 ;  /* 0x2f00000004047423 */ /* 0x000fcc0000000005 */
[----:B------:R-:W3:Y:S02]  /*2a40*/  F2F.F64.F32 R4, R4 ;  /* 0x0000000400047310 */ /* 0x000ee40000201800 */
[----:B---3--:R-:W-:-:S14]  /*2a50*/  DSETP.GEU.AND P0, PT, R4, UR4, PT ;  /* 0x0000000404007e2a */ /* 0x008fdc000bf0e000 */
[----:B------:R-:W-:Y:S05]  /*2a60*/  @P0 BRA `(.L_x_55) ;  /* 0x00000004004c0947 */ /* 0x000fea0003800000 */
[----:B------:R-:W3:Y:S01]  /*2a70*/  LDC R23, c[0x0][0x388] ;  /* 0x0000e200ff177b82 */ /* 0x000ee20000000800 */
[----:B------:R-:W-:Y:S02]  /*2a80*/  IABS R28, R3 ;  /* 0x00000003001c7213 */ /* 0x000fe40000000000 */
[----:B------:R-:W-:Y:S02]  /*2a90*/  IABS R22, R26 ;  /* 0x0000001a00167213 */ /* 0x000fe40000000000 */
[----:B------:R-:W4:Y:S01]  /*2aa0*/  I2F.RP R21, R28 ;  /* 0x0000001c00157306 */ /* 0x000f220000209400 */
[----:B------:R-:W-:-:S07]  /*2ab0*/  IABS R30, R16 ;  /* 0x00000010001e7213 */ /* 0x000fce0000000000 */
[----:B------:R-:W5:Y:S08]  /*2ac0*/  I2F.RP R32, R22 ;  /* 0x0000001600207306 */ /* 0x000f700000209400 */
[----:B----4-:R-:W-:Y:S01]  /*2ad0*/  MUFU.RCP R21, R21 ;  /* 0x0000001500157308 */ /* 0x010fe20000001000 */
[----:B---3--:R-:W-:-:S07]  /*2ae0*/  IABS R20, R23 ;  /* 0x0000001700147213 */ /* 0x008fce0000000000 */
[----:B------:R-:W3:Y:S08]  /*2af0*/  I2F.RP R29, R20 ;  /* 0x00000014001d7306 */ /* 0x000ef00000209400 */
[----:B-----5:R-:W-:Y:S08]  /*2b00*/  MUFU.RCP R32, R32 ;  /* 0x0000002000207308 */ /* 0x020ff00000001000 */
[----:B---3--:R-:W3:Y:S02]  /*2b10*/  MUFU.RCP R29, R29 ;  /* 0x0000001d001d7308 */ /* 0x008ee40000001000 */
[----:B---3--:R-:W-:-:S06]  /*2b20*/  VIADD R4, R29, 0xffffffe ;  /* 0x0ffffffe1d047836 */ /* 0x008fcc0000000000 */
[----:B------:R3:W4:Y:S02]  /*2b30*/  F2I.FTZ.U32.TRUNC.NTZ R5, R4 ;  /* 0x0000000400057305 */ /* 0x000724000021f000 */
[----:B---3--:R-:W-:Y:S02]  /*2b40*/  IMAD.MOV.U32 R4, RZ, RZ, RZ ;  /* 0x000000ffff047224 */ /* 0x008fe400078e00ff */
[----:B----4-:R-:W-:-:S04]  /*2b50*/  IMAD.MOV R31, RZ, RZ, -R5 ;  /* 0x000000ffff1f7224 */ /* 0x010fc800078e0a05 */
[----:B------:R-:W-:-:S04]  /*2b60*/  IMAD R29, R31, R20, RZ ;  /* 0x000000141f1d7224 */ /* 0x000fc800078e02ff */
[----:B------:R-:W-:-:S04]  /*2b70*/  IMAD.HI.U32 R4, R5, R29, R4 ;  /* 0x0000001d05047227 */ /* 0x000fc800078e0004 */
[----:B------:R-:W-:-:S04]  /*2b80*/  IMAD.MOV.U32 R29, RZ, RZ, R30 ;  /* 0x000000ffff1d7224 */ /* 0x000fc800078e001e */
[----:B------:R-:W-:-:S04]  /*2b90*/  IMAD.HI.U32 R30, R4, R29, RZ ;  /* 0x0000001d041e7227 */ /* 0x000fc800078e00ff */
[----:B------:R-:W-:Y:S02]  /*2ba0*/  IMAD.MOV R31, RZ, RZ, -R30 ;  /* 0x000000ffff1f7224 */ /* 0x000fe400078e0a1e */
[----:B------:R-:W-:Y:S02]  /*2bb0*/  VIADD R4, R21, 0xffffffe ;  /* 0x0ffffffe15047836 */ /* 0x000fe40000000000 */
[----:B------:R-:W-:Y:S02]  /*2bc0*/  IMAD R31, R20, R31, R29 ;  /* 0x0000001f141f7224 */ /* 0x000fe400078e021d */
[----:B------:R-:W-:Y:S01]  /*2bd0*/  VIADD R21, R32, 0xffffffe ;  /* 0x0ffffffe20157836 */ /* 0x000fe20000000000 */
[----:B------:R3:W4:Y:S02]  /*2be0*/  F2I.FTZ.U32.TRUNC.NTZ R5, R4 ;  /* 0x0000000400057305 */ /* 0x000724000021f000 */
[----:B------:R-:W-:-:S06]  /*2bf0*/  ISETP.GT.U32.AND P1, PT, R20, R31, PT ;  /* 0x0000001f1400720c */ /* 0x000fcc0003f24070 */
[----:B------:R-:W5:Y:S01]  /*2c00*/  F2I.FTZ.U32.TRUNC.NTZ R21, R21 ;  /* 0x0000001500157305 */ /* 0x000f62000021f000 */
[----:B---3--:R-:W-:-:S06]  /*2c10*/  IMAD.MOV.U32 R4, RZ, RZ, RZ ;  /* 0x000000ffff047224 */ /* 0x008fcc00078e00ff */
[----:B------:R-:W-:Y:S02]  /*2c20*/  @!P1 IMAD.IADD R31, R31, 0x1, -R20 ;  /* 0x000000011f1f9824 */ /* 0x000fe400078e0a14 */
[----:B------:R-:W-:Y:S01]  /*2c30*/  @!P1 VIADD R30, R30, 0x1 ;  /* 0x000000011e1e9836 */ /* 0x000fe20000000000 */
[----:B------:R-:W-:Y:S02]  /*2c40*/  ISETP.NE.AND P1, PT, R23, RZ, PT ;  /* 0x000000ff1700720c */ /* 0x000fe40003f25270 */
[----:B------:R-:W-:Y:S01]  /*2c50*/  ISETP.GE.U32.AND P0, PT, R31, R20, PT ;  /* 0x000000141f00720c */ /* 0x000fe20003f06070 */
[----:B----4-:R-:W-:Y:S01]  /*2c60*/  IMAD.MOV R31, RZ, RZ, -R5 ;  /* 0x000000ffff1f7224 */ /* 0x010fe200078e0a05 */
[----:B------:R-:W-:Y:S01]  /*2c70*/  LOP3.LUT R20, R16, R23, RZ, 0x3c, !PT ;  /* 0x0000001710147212 */ /* 0x000fe200078e3cff */
[----:B-----5:R-:W-:Y:S02]  /*2c80*/  IMAD.MOV R33, RZ, RZ, -R21 ;  /* 0x000000ffff217224 */ /* 0x020fe400078e0a15 */
[----:B------:R-:W-:Y:S01]  /*2c90*/  IMAD R31, R31, R28, RZ ;  /* 0x0000001c1f1f7224 */ /* 0x000fe200078e02ff */
[----:B------:R-:W-:Y:S01]  /*2ca0*/  ISETP.GE.AND P2, PT, R20, RZ, PT ;  /* 0x000000ff1400720c */ /* 0x000fe20003f46270 */
[----:B------:R-:W-:-:S02]  /*2cb0*/  IMAD.MOV.U32 R20, RZ, RZ, RZ ;  /* 0x000000ffff147224 */ /* 0x000fc400078e00ff */
[----:B------:R-:W-:Y:S01]  /*2cc0*/  IMAD.HI.U32 R4, R5, R31, R4 ;  /* 0x0000001f05047227 */ /* 0x000fe200078e0004 */
[----:B------:R-:W-:-:S03]  /*2cd0*/  IABS R31, R26 ;  /* 0x0000001a001f7213 */ /* 0x000fc60000000000 */
[----:B------:R-:W-:Y:S02]  /*2ce0*/  IMAD R5, R33, R22, RZ ;  /* 0x0000001621057224 */ /* 0x000fe400078e02ff */
[----:B------:R-:W-:Y:S02]  /*2cf0*/  @P0 VIADD R30, R30, 0x1 ;  /* 0x000000011e1e0836 */ /* 0x000fe40000000000 */
[----:B------:R-:W-:Y:S01]  /*2d00*/  IMAD.HI.U32 R20, R21, R5, R20 ;  /* 0x0000000515147227 */ /* 0x000fe200078e0014 */
[----:B------:R-:W-:-:S03]  /*2d10*/  IABS R5, R3 ;  /* 0x0000000300057213 */ /* 0x000fc60000000000 */
[----:B------:R-:W-:Y:S01]  /*2d20*/  @!P2 IMAD.MOV R30, RZ, RZ, -R30 ;  /* 0x000000ffff1ea224 */ /* 0x000fe200078e0a1e */
[----:B------:R-:W-:Y:S01]  /*2d30*/  @!P1 LOP3.LUT R30, RZ, R23, RZ, 0x33, !PT ;  /* 0x00000017ff1e9212 */ /* 0x000fe200078e33ff */
[----:B------:R-:W-:Y:S01]  /*2d40*/  IMAD.MOV R5, RZ, RZ, -R5 ;  /* 0x000000ffff057224 */ /* 0x000fe200078e0a05 */
[----:B------:R-:W-:Y:S01]  /*2d50*/  ISETP.GE.AND P2, PT, R16, RZ, PT ;  /* 0x000000ff1000720c */ /* 0x000fe20003f46270 */
[----:B------:R-:W-:Y:S01]  /*2d60*/  IMAD.HI.U32 R4, R4, R29, RZ ;  /* 0x0000001d04047227 */ /* 0x000fe200078e00ff */
[----:B------:R-:W-:Y:S02]  /*2d70*/  IABS R21, R30 ;  /* 0x0000001e00157213 */ /* 0x000fe40000000000 */
[----:B------:R-:W-:Y:S01]  /*2d80*/  ISETP.GE.AND P4, PT, R30, RZ, PT ;  /* 0x000000ff1e00720c */ /* 0x000fe20003f86270 */
[----:B------:R-:W-:Y:S02]  /*2d90*/  IMAD R29, R4, R5, R29 ;  /* 0x00000005041d7224 */ /* 0x000fe400078e021d */
[----:B------:R-:W-:-:S02]  /*2da0*/  IMAD.MOV R31, RZ, RZ, -R31 ;  /* 0x000000ffff1f7224 */ /* 0x000fc400078e0a1f */
[----:B------:R-:W-:Y:S01]  /*2db0*/  IMAD.HI.U32 R20, R20, R21, RZ ;  /* 0x0000001514147227 */ /* 0x000fe200078e00ff */
[----:B------:R-:W-:-:S03]  /*2dc0*/  ISETP.GT.U32.AND P0, PT, R28, R29, PT ;  /* 0x0000001d1c00720c */ /* 0x000fc60003f04070 */
[----:B------:R-:W-:-:S04]  /*2dd0*/  IMAD.MOV.U32 R4, RZ, RZ, R31 ;  /* 0x000000ffff047224 */ /* 0x000fc800078e001f */
[----:B------:R-:W-:Y:S02]  /*2de0*/  IMAD R21, R20, R4, R21 ;  /* 0x0000000414157224 */ /* 0x000fe400078e0215 */
[----:B------:R-:W3:Y:S03]  /*2df0*/  LDC.64 R4, c[0x0][0x380] ;  /* 0x0000e000ff047b82 */ /* 0x000ee60000000a00 */
[----:B------:R-:W-:Y:S01]  /*2e00*/  ISETP.GT.U32.AND P1, PT, R22, R21, PT ;  /* 0x000000151600720c */ /* 0x000fe20003f24070 */
[----:B------:R-:W-:-:S05]  /*2e10*/  @!P0 IMAD.IADD R29, R29, 0x1, -R28 ;  /* 0x000000011d1d8824 */ /* 0x000fca00078e0a1c */
[----:B------:R-:W-:-:S07]  /*2e20*/  ISETP.GT.U32.AND P0, PT, R28, R29, PT ;  /* 0x0000001d1c00720c */ /* 0x000fce0003f04070 */
[----:B------:R-:W-:Y:S01]  /*2e30*/  @!P1 IMAD.IADD R21, R21, 0x1, -R22 ;  /* 0x0000000115159824 */ /* 0x000fe200078e0a16 */
[----:B------:R-:W-:-:S04]  /*2e40*/  ISETP.NE.AND P1, PT, R26, RZ, PT ;  /* 0x000000ff1a00720c */ /* 0x000fc80003f25270 */
[----:B------:R-:W-:Y:S01]  /*2e50*/  ISETP.GT.U32.AND P3, PT, R22, R21, PT ;  /* 0x000000151600720c */ /* 0x000fe20003f64070 */
[----:B------:R-:W-:Y:S01]  /*2e60*/  @!P0 IMAD.IADD R29, R29, 0x1, -R28 ;  /* 0x000000011d1d8824 */ /* 0x000fe200078e0a1c */
[----:B------:R-:W-:-:S03]  /*2e70*/  ISETP.NE.AND P0, PT, R3, RZ, PT ;  /* 0x000000ff0300720c */ /* 0x000fc60003f05270 */
[----:B------:R-:W-:-:S08]  /*2e80*/  @!P2 IMAD.MOV R29, RZ, RZ, -R29 ;  /* 0x000000ffff1da224 */ /* 0x000fd000078e0a1d */
[----:B------:R-:W-:Y:S02]  /*2e90*/  @!P3 IMAD.IADD R21, R21, 0x1, -R22 ;  /* 0x000000011515b824 */ /* 0x000fe400078e0a16 */
[----:B------:R-:W-:Y:S02]  /*2ea0*/  @!P0 LOP3.LUT R29, RZ, R3, RZ, 0x33, !PT ;  /* 0x00000003ff1d8212 */ /* 0x000fe400078e33ff */
[----:B------:R-:W-:Y:S01]  /*2eb0*/  @!P4 IMAD.MOV R21, RZ, RZ, -R21 ;  /* 0x000000ffff15c224 */ /* 0x000fe200078e0a15 */
[----:B------:R-:W-:-:S05]  /*2ec0*/  @!P1 LOP3.LUT R21, RZ, R26, RZ, 0x33, !PT ;  /* 0x0000001aff159212 */ /* 0x000fca00078e33ff */
[----:B------:R-:W-:-:S04]  /*2ed0*/  IMAD R21, R21, R23, R29 ;  /* 0x0000001715157224 */ /* 0x000fc800078e021d */
[----:B---3--:R-:W-:-:S05]  /*2ee0*/  IMAD.WIDE R4, R21, 0x4, R4 ;  /* 0x0000000415047825 */ /* 0x008fca00078e0204 */
[----:B-1----:R3:W-:Y:S01]  /*2ef0*/  STG.E desc[UR8][R4.64], R8 ;  /* 0x0000000804007986 */ /* 0x0027e2000c101908 */
[----:B------:R-:W-:-:S03]  /*2f00*/  IMAD.WIDE R20, R23, 0x4, R4 ;  /* 0x0000000417147825 */ /* 0x000fc600078e0204 */
[----:B------:R3:W-:Y:S01]  /*2f10*/  STG.E desc[UR8][R4.64+0x4], R9 ;  /* 0x0000040904007986 */ /* 0x0007e2000c101908 */
[----:B------:R-:W-:-:S03]  /*2f20*/  IMAD.WIDE R22, R23, 0x4, R20 ;  /* 0x0000000417167825 */ /* 0x000fc600078e0214 */
[----:B------:R3:W-:Y:S04]  /*2f30*/  STG.E desc[UR8][R4.64+0x8], R10 ;  /* 0x0000080a04007986 */ /* 0x0007e8000c101908 */
[----:B------:R3:W-:Y:S04]  /*2f40*/  STG.E desc[UR8][R20.64], R11 ;  /* 0x0000000b14007986 */ /* 0x0007e8000c101908 */
[----:B--2---:R3:W-:Y:S04]  /*2f50*/  STG.E desc[UR8][R20.64+0x4], R12 ;  /* 0x0000040c14007986 */ /* 0x0047e8000c101908 */
[----:B------:R3:W-:Y:S04]  /*2f60*/  STG.E desc[UR8][R20.64+0x8], R13 ;  /* 0x0000080d14007986 */ /* 0x0007e8000c101908 */
[----:B------:R3:W-:Y:S04]  /*2f70*/  STG.E desc[UR8][R22.64], R14 ;  /* 0x0000000e16007986 */ /* 0x0007e8000c101908 */
[----:B------:R3:W-:Y:S04]  /*2f80*/  STG.E desc[UR8][R22.64+0x4], R15 ;  /* 0x0000040f16007986 */ /* 0x0007e8000c101908 */
[----:B0-----:R3:W-:Y:S02]  /*2f90*/  STG.E desc[UR8][R22.64+0x8], R18 ;  /* 0x0000081216007986 */ /* 0x0017e4000c101908 */
.L_x_55:
[----:B------:R-:W-:Y:S05]  /*2fa0*/  BSYNC.RECONVERGENT B1 ;  /* 0x0000000000017941 */ /* 0x000fea0003800200 */
.L_x_54:
[----:B------:R-:W-:Y:S02]  /*2fb0*/  IMAD.IADD R16, R25, 0x1, R16 ;  /* 0x0000000119107824 */ /* 0x000fe400078e0210 */
[----:B---3--:R-:W-:Y:S02]  /*2fc0*/  IMAD.MOV.U32 R5, RZ, RZ, R6 ;  /* 0x000000ffff057224 */ /* 0x008fe400078e0006 */
[----:B------:R-:W-:Y:S01]  /*2fd0*/  IMAD.MOV.U32 R6, RZ, RZ, R7 ;  /* 0x000000ffff067224 */ /* 0x000fe200078e0007 */
[----:B------:R-:W-:Y:S01]  /*2fe0*/  ISETP.GE.AND P0, PT, R16, UR6, PT ;  /* 0x0000000610007c0c */ /* 0x000fe2000bf06270 */
[----:B------:R-:W-:Y:S02]  /*2ff0*/  IMAD.MOV.U32 R7, RZ, RZ, R19 ;  /* 0x000000ffff077224 */ /* 0x000fe400078e0013 */
[----:B------:R-:W-:Y:S02]  /*3000*/  IMAD.MOV.U32 R19, RZ, RZ, R24 ;  /* 0x000000ffff137224 */ /* 0x000fe400078e0018 */
[----:B------:R-:W-:-:S08]  /*3010*/  IMAD.MOV.U32 R24, RZ, RZ, R27 ;  /* 0x000000ffff187224 */ /* 0x000fd000078e001b */
[----:B------:R-:W-:Y:S05]  /*3020*/  @!P0 BRA `(.L_x_56) ;  /* 0xfffffff8004c8947 */ /* 0x000fea000383ffff */
.L_x_53:
[----:B------:R-:W-:Y:S05]  /*3030*/  BSYNC.RECONVERGENT B0 ;  /* 0x0000000000007941 */ /* 0x000fea0003800200 */
.L_x_52:
[----:B0123--:R-:W0:Y:S01]  /*3040*/  LDC.64 R4, c[0x0][0x380] ;  /* 0x0000e000ff047b82 */ /* 0x00fe220000000a00 */
[----:B------:R-:W-:Y:S02]  /*3050*/  IMAD.MOV.U32 R7, RZ, RZ, 0x2 ;  /* 0x00000002ff077424 */ /* 0x000fe400078e00ff */
[----:B------:R-:W-:Y:S02]  /*3060*/  IMAD.MOV.U32 R9, RZ, RZ, 0x3 ;  /* 0x00000003ff097424 */ /* 0x000fe400078e00ff */
[----:B0-----:R-:W-:-:S04]  /*3070*/  IMAD.WIDE R2, R0, 0x4, R4 ;  /* 0x0000000400027825 */ /* 0x001fc800078e0204 */
[----:B------:R-:W-:Y:S01]  /*3080*/  IMAD.WIDE R4, R17, 0x4, R4 ;  /* 0x0000000411047825 */ /* 0x000fe200078e0204 */
[----:B------:R-:W-:Y:S04]  /*3090*/  STG.E desc[UR8][R2.64], R7 ;  /* 0x0000000702007986 */ /* 0x000fe8000c101908 */
[----:B------:R-:W-:Y:S01]  /*30a0*/  STG.E desc[UR8][R4.64], R9 ;  /* 0x0000000904007986 */ /* 0x000fe2000c101908 */
[----:B------:R-:W-:Y:S05]  /*30b0*/  EXIT ;  /* 0x000000000000794d */ /* 0x000fea0003800000 */
.L_x_57:
        /* <DEDUP_REMOVED lines=12> */
.L_x_160:


//--------------------- .text._Z19guaranteePathKernelPiiiiiiiy --------------------------
	.section	.text._Z19guaranteePathKernelPiiiiiiiy,"ax",@progbits
	.align	128
        .global         _Z19guaranteePathKernelPiiiiiiiy
        .type           _Z19guaranteePathKernelPiiiiiiiy,@function
        .size           _Z19guaranteePathKernelPiiiiiiiy,(.L_x_161 - _Z19guaranteePathKernelPiiiiiiiy)
        .other          _Z19guaranteePathKernelPiiiiiiiy,@"STO_CUDA_ENTRY STV_DEFAULT"
_Z19guaranteePathKernelPiiiiiiiy:
.text._Z19guaranteePathKernelPiiiiiiiy:
[----:B------:R-:W0:Y:S01]  /*0000*/  LDC R1, c[0x0][0x37c] ;  /* 0x0000df00ff017b82 */ /* 0x000e220000000800 */
[----:B------:R-:W1:Y:S07]  /*0010*/  S2R R3, SR_TID.Y ;  /* 0x0000000000037919 */ /* 0x000e6e0000002200 */
[----:B------:R-:W2:Y:S01]  /*0020*/  LDC R7, c[0x0][0x360] ;  /* 0x0000d800ff077b82 */ /* 0x000ea20000000800 */
[----:B------:R-:W3:Y:S01]  /*0030*/  LDCU.64 UR6, c[0x0][0x388] ;  /* 0x00007100ff0677ac */ /* 0x000ee20008000a00 */
[----:B0-----:R-:W-:Y:S01]  /*0040*/  VIADD R1, R1, 0xffffffd0 ;  /* 0xffffffd001017836 */ /* 0x001fe20000000000 */
[----:B------:R-:W2:Y:S05]  /*0050*/  S2R R0, SR_TID.X ;  /* 0x0000000000007919 */ /* 0x000eaa0000002100 */
[----:B------:R-:W1:Y:S08]  /*0060*/  S2UR UR5, SR_CTAID.Y ;  /* 0x00000000000579c3 */ /* 0x000e700000002600 */
[----:B------:R-:W1:Y:S08]  /*0070*/  LDC R6, c[0x0][0x364] ;  /* 0x0000d900ff067b82 */ /* 0x000e700000000800 */
[----:B------:R-:W2:Y:S01]  /*0080*/  S2UR UR4, SR_CTAID.X ;  /* 0x00000000000479c3 */ /* 0x000ea20000002500 */
[----:B-1----:R-:W-:-:S05]  /*0090*/  IMAD R6, R6, UR5, R3 ;  /* 0x0000000506067c24 */ /* 0x002fca000f8e0203 */
[----:B---3--:R-:W-:Y:S01]  /*00a0*/  ISETP.GE.AND P0, PT, R6, UR6, PT ;  /* 0x0000000606007c0c */ /* 0x008fe2000bf06270 */
[----:B--2---:R-:W-:-:S05]  /*00b0*/  IMAD R7, R7, UR4, R0 ;  /* 0x0000000407077c24 */ /* 0x004fca000f8e0200 */
[----:B------:R-:W-:-:S13]  /*00c0*/  ISETP.GE.OR P0, PT, R7, UR7, P0 ;  /* 0x0000000707007c0c */ /* 0x000fda0008706670 */
[----:B------:R-:W-:Y:S05]  /*00d0*/  @P0 EXIT ;  /* 0x000000000000094d */ /* 0x000fea0003800000 */
[----:B------:R-:W0:Y:S01]  /*00e0*/  LDC.64 R4, c[0x0][0x3a0] ;  /* 0x0000e800ff047b82 */ /* 0x000e220000000a00 */
[----:B------:R-:W-:Y:S01]  /*00f0*/  BSSY.RECONVERGENT B0, `(.L_x_58) ;  /* 0x0000260000007945 */ /* 0x000fe20003800200 */
[----:B0-----:R-:W-:Y:S02]  /*0100*/  LOP3.LUT R0, R4, 0xaad26b49, RZ, 0x3c, !PT ;  /* 0xaad26b4904007812 */ /* 0x001fe400078e3cff */
[----:B------:R-:W-:-:S03]  /*0110*/  LOP3.LUT R2, R5, 0xf7dcefdd, RZ, 0x3c, !PT ;  /* 0xf7dcefdd05027812 */ /* 0x000fc600078e3cff */
[----:B------:R-:W-:Y:S02]  /*0120*/  IMAD R0, R0, 0x4182bed5, RZ ;  /* 0x4182bed500007824 */ /* 0x000fe400078e02ff */
[----:B------:R-:W-:Y:S02]  /*0130*/  IMAD R5, R2, -0x658354e5, RZ ;  /* 0x9a7cab1b02057824 */ /* 0x000fe400078e02ff */
[C---:B------:R-:W-:Y:S01]  /*0140*/  VIADD R3, R0.reuse, 0x583f19 ;  /* 0x00583f1900037836 */ /* 0x040fe20000000000 */
[C---:B------:R-:W-:Y:S01]  /*0150*/  LOP3.LUT R8, R0.reuse, 0x159a55e5, RZ, 0x3c, !PT ;  /* 0x159a55e500087812 */ /* 0x040fe200078e3cff */
[C---:B------:R-:W-:Y:S01]  /*0160*/  VIADD R9, R5.reuse, 0x1f123bb5 ;  /* 0x1f123bb505097836 */ /* 0x040fe20000000000 */
[C---:B------:R-:W-:Y:S01]  /*0170*/  IADD3 R4, PT, PT, R0.reuse, 0x64f0c9, R5 ;  /* 0x0064f0c900047810 */ /* 0x040fe20007ffe005 */
[----:B------:R-:W-:Y:S01]  /*0180*/  IMAD.MOV.U32 R11, RZ, RZ, R3 ;  /* 0x000000ffff0b7224 */ /* 0x000fe200078e0003 */
[----:B------:R-:W-:Y:S01]  /*0190*/  LOP3.LUT R10, R5, 0x5491333, RZ, 0x3c, !PT ;  /* 0x05491333050a7812 */ /* 0x000fe200078e3cff */
[----:B------:R-:W-:Y:S01]  /*01a0*/  VIADD R5, R0, 0x75bcd15 ;  /* 0x075bcd1500057836 */ /* 0x000fe20000000000 */
[----:B------:R0:W-:Y:S01]  /*01b0*/  STL.64 [R1+0x8], R8 ;  /* 0x0000080801007387 */ /* 0x0001e20000100a00 */
[----:B------:R-:W-:Y:S01]  /*01c0*/  IMAD R0, R6, UR7, RZ ;  /* 0x0000000706007c24 */ /* 0x000fe2000f8e02ff */
[----:B------:R-:W1:Y:S02]  /*01d0*/  LDCU.64 UR6, c[0x0][0x358] ;  /* 0x00006b00ff0677ac */ /* 0x000e640008000a00 */
[----:B------:R0:W-:Y:S01]  /*01e0*/  STL.64 [R1], R4 ;  /* 0x0000000401007387 */ /* 0x0001e20000100a00 */
[----:B------:R-:W-:-:S03]  /*01f0*/  IMAD.IADD R2, R7, 0x1, R0 ;  /* 0x0000000107027824 */ /* 0x000fc600078e0200 */
[----:B------:R0:W-:Y:S02]  /*0200*/  STL.64 [R1+0x10], R10 ;  /* 0x0000100a01007387 */ /* 0x0001e40000100a00 */
[----:B------:R-:W-:-:S13]  /*0210*/  ISETP.NE.AND P0, PT, R2, RZ, PT ;  /* 0x000000ff0200720c */ /* 0x000fda0003f05270 */
[----:B01----:R-:W-:Y:S05]  /*0220*/  @!P0 BRA `(.L_x_59) ;  /* 0x0000002400308947 */ /* 0x003fea0003800000 */
[--C-:B------:R-:W-:Y:S01]  /*0230*/  SHF.R.S32.HI R12, RZ, 0x1f, R2.reuse ;  /* 0x0000001fff0c7819 */ /* 0x100fe20000011402 */
[----:B------:R-:W-:Y:S02]  /*0240*/  IMAD.MOV.U32 R15, RZ, RZ, R2 ;  /* 0x000000ffff0f7224 */ /* 0x000fe400078e0002 */
[----:B------:R-:W-:-:S07]  /*0250*/  IMAD.MOV.U32 R13, RZ, RZ, RZ ;  /* 0x000000ffff0d7224 */ /* 0x000fce00078e00ff */
.L_x_68:
[----:B------:R-:W-:Y:S01]  /*0260*/  LOP3.LUT R20, R15, 0x3, RZ, 0xc0, !PT ;  /* 0x000000030f147812 */ /* 0x000fe200078ec0ff */
[----:B------:R-:W-:Y:S03]  /*0270*/  BSSY.RECONVERGENT B1, `(.L_x_60) ;  /* 0x0000241000017945 */ /* 0x000fe60003800200 */
[----:B------:R-:W-:-:S04]  /*0280*/  ISETP.NE.U32.AND P0, PT, R20, RZ, PT ;  /* 0x000000ff1400720c */ /* 0x000fc80003f05070 */
[----:B------:R-:W-:-:S13]  /*0290*/  ISETP.NE.AND.EX P0, PT, RZ, RZ, PT, P0 ;  /* 0x000000ffff00720c */ /* 0x000fda0003f05300 */
[----:B01----:R-:W-:Y:S05]  /*02a0*/  @!P0 BRA `(.L_x_61) ;  /* 0x0000002000f48947 */ /* 0x003fea0003800000 */
[----:B------:R-:W0:Y:S01]  /*02b0*/  LDC.64 R10, c[0x4][RZ] ;  /* 0x01000000ff0a7b82 */ /* 0x000e220000000a00 */
[----:B------:R-:W-:Y:S01]  /*02c0*/  IMAD.MOV.U32 R14, RZ, RZ, RZ ;  /* 0x000000ffff0e7224 */ /* 0x000fe200078e00ff */
[----:B------:R-:W-:Y:S02]  /*02d0*/  CS2R R2, SRZ ;  /* 0x0000000000027805 */ /* 0x000fe4000001ff00 */
[----:B------:R-:W-:Y:S01]  /*02e0*/  CS2R R8, SRZ ;  /* 0x0000000000087805 */ /* 0x000fe2000001ff00 */
[----:B------:R-:W-:Y:S02]  /*02f0*/  IMAD.MOV.U32 R5, RZ, RZ, RZ ;  /* 0x000000ffff057224 */ /* 0x000fe400078e00ff */
[----:B0-----:R-:W-:-:S07]  /*0300*/  IMAD.WIDE.U32 R10, R13, 0xc80, R10 ;  /* 0x00000c800d0a7825 */ /* 0x001fce00078e000a */
.L_x_63:
[----:B------:R-:W-:-:S06]  /*0310*/  IMAD R18, R14, 0x4, R1 ;  /* 0x000000040e127824 */ /* 0x000fcc00078e0201 */
[----:B------:R-:W5:Y:S01]  /*0320*/  LDL R18, [R18+0x4] ;  /* 0x0000040012127983 */ /* 0x000f620000100800 */
[----:B------:R-:W-:Y:S01]  /*0330*/  IMAD.SHL.U32 R19, R14, 0x20, RZ ;  /* 0x000000200e137824 */ /* 0x000fe200078e00ff */
[----:B------:R-:W-:-:S06]  /*0340*/  UMOV UR4, URZ ;  /* 0x000000ff00047c82 */ /* 0x000fcc0008000000 */
.L_x_62:
        /* <DEDUP_REMOVED lines=12> */
[----:B------:R-:W4:Y:S01]  /*0410*/  @P1 LDG.E R25, desc[UR6][R16.64+0x20] ;  /* 0x0000200610191981 */ /* 0x000f22000c1e1900 */
[----:B--2---:R-:W-:-:S03]  /*0420*/  @!P0 LOP3.LUT R3, R3, R22, RZ, 0x3c, !PT ;  /* 0x0000001603038212 */ /* 0x004fc600078e3cff */
[----:B------:R-:W2:Y:S01]  /*0430*/  @!P0 LDG.E R22, desc[UR6][R16.64] ;  /* 0x0000000610168981 */ /* 0x000ea2000c1e1900 */
[----:B---3--:R-:W-:-:S03]  /*0440*/  @P1 LOP3.LUT R3, R3, R24, RZ, 0x3c, !PT ;  /* 0x0000001803031212 */ /* 0x008fc600078e3cff */
[----:B------:R-:W3:Y:S01]  /*0450*/  @P4 LDG.E R24, desc[UR6][R16.64+0x60] ;  /* 0x0000600610184981 */ /* 0x000ee2000c1e1900 */
[----:B----4-:R-:W-:-:S03]  /*0460*/  @P2 LOP3.LUT R3, R3, R26, RZ, 0x3c, !PT ;  /* 0x0000001a03032212 */ /* 0x010fc600078e3cff */
[----:B------:R-:W4:Y:S01]  /*0470*/  @P5 LDG.E R26, desc[UR6][R16.64+0x74] ;  /* 0x00007406101a5981 */ /* 0x000f22000c1e1900 */
[----:B------:R-:W-:Y:S02]  /*0480*/  @P3 LOP3.LUT R3, R3, R28, RZ, 0x3c, !PT ;  /* 0x0000001c03033212 */ /* 0x000fe400078e3cff */
[----:B------:R-:W-:Y:S02]  /*0490*/  @!P0 LOP3.LUT R8, R8, R21, RZ, 0x3c, !PT ;  /* 0x0000001508088212 */ /* 0x000fe400078e3cff */
[----:B------:R-:W4:Y:S01]  /*04a0*/  @!P0 LDG.E R21, desc[UR6][R16.64+0xc] ;  /* 0x00000c0610158981 */ /* 0x000f22000c1e1900 */
[----:B--2---:R-:W-:-:S03]  /*04b0*/  @!P0 LOP3.LUT R5, R5, R22, RZ, 0x3c, !PT ;  /* 0x0000001605058212 */ /* 0x004fc600078e3cff */
[----:B------:R-:W2:Y:S01]  /*04c0*/  @!P0 LDG.E R22, desc[UR6][R16.64+0x8] ;  /* 0x0000080610168981 */ /* 0x000ea2000c1e1900 */
[----:B---3--:R-:W-:-:S03]  /*04d0*/  @P4 LOP3.LUT R3, R3, R24, RZ, 0x3c, !PT ;  /* 0x0000001803034212 */ /* 0x008fc600078e3cff */
[----:B------:R-:W3:Y:S01]  /*04e0*/  @P1 LDG.E R24, desc[UR6][R16.64+0x14] ;  /* 0x0000140610181981 */ /* 0x000ee2000c1e1900 */
[----:B----4-:R-:W-:-:S03]  /*04f0*/  @!P0 LOP3.LUT R2, R2, R21, RZ, 0x3c, !PT ;  /* 0x0000001502028212 */ /* 0x010fc600078e3cff */
[----:B------:R-:W4:Y:S01]  /*0500*/  @P1 LDG.E R21, desc[UR6][R16.64+0x18] ;  /* 0x0000180610151981 */ /* 0x000f22000c1e1900 */
[----:B--2---:R-:W-:-:S03]  /*0510*/  @!P0 LOP3.LUT R9, R9, R22, RZ, 0x3c, !PT ;  /* 0x0000001609098212 */ /* 0x004fc600078e3cff */
[----:B------:R-:W2:Y:S01]  /*0520*/  @P1 LDG.E R22, desc[UR6][R16.64+0x1c] ;  /* 0x00001c0610161981 */ /* 0x000ea2000c1e1900 */
[----:B---3--:R-:W-:-:S03]  /*0530*/  @P1 LOP3.LUT R5, R5, R24, RZ, 0x3c, !PT ;  /* 0x0000001805051212 */ /* 0x008fc600078e3cff */
[----:B------:R-:W3:Y:S01]  /*0540*/  @P2 LDG.E R24, desc[UR6][R16.64+0x28] ;  /* 0x0000280610182981 */ /* 0x000ee2000c1e1900 */
[----:B------:R-:W-:-:S03]  /*0550*/  @P1 LOP3.LUT R2, R2, R25, RZ, 0x3c, !PT ;  /* 0x0000001902021212 */ /* 0x000fc600078e3cff */
[----:B------:R-:W3:Y:S01]  /*0560*/  @P2 LDG.E R25, desc[UR6][R16.64+0x34] ;  /* 0x0000340610192981 */ /* 0x000ee2000c1e1900 */
[----:B----4-:R-:W-:-:S03]  /*0570*/  @P1 LOP3.LUT R8, R8, R21, RZ, 0x3c, !PT ;  /* 0x0000001508081212 */ /* 0x010fc600078e3cff */
[----:B------:R-:W4:Y:S01]  /*0580*/  @P2 LDG.E R21, desc[UR6][R16.64+0x2c] ;  /* 0x00002c0610152981 */ /* 0x000f22000c1e1900 */
[----:B--2---:R-:W-:-:S03]  /*0590*/  @P1 LOP3.LUT R9, R9, R22, RZ, 0x3c, !PT ;  /* 0x0000001609091212 */ /* 0x004fc600078e3cff */
        /* <DEDUP_REMOVED lines=27> */
[----:B------:R-:W-:Y:S02]  /*0750*/  LOP3.LUT P0, RZ, R23, 0x80, RZ, 0xc0, !PT ;  /* 0x0000008017ff7812 */ /* 0x000fe4000780c0ff */
[----:B------:R-:W-:Y:S02]  /*0760*/  @P5 LOP3.LUT R2, R2, R25, RZ, 0x3c, !PT ;  /* 0x0000001902025212 */ /* 0x000fe400078e3cff */
        /* <DEDUP_REMOVED lines=17> */
[----:B------:R-:W-:Y:S02]  /*0880*/  @P6 LOP3.LUT R3, R3, R26, RZ, 0x3c, !PT ;  /* 0x0000001a03036212 */ /* 0x000fe400078e3cff */
[----:B------:R-:W-:Y:S02]  /*0890*/  @P0 LOP3.LUT R2, R2, R25, RZ, 0x3c, !PT ;  /* 0x0000001902020212 */ /* 0x000fe400078e3cff */
[----:B----4-:R-:W-:Y:S02]  /*08a0*/  @P0 LOP3.LUT R8, R8, R21, RZ, 0x3c, !PT ;  /* 0x0000001508080212 */ /* 0x010fe400078e3cff */
[----:B--2---:R-:W-:Y:S02]  /*08b0*/  @P0 LOP3.LUT R9, R9, R22, RZ, 0x3c, !PT ;  /* 0x0000001609090212 */ /* 0x004fe400078e3cff */
[----:B---3--:R-:W-:Y:S02]  /*08c0*/  @P0 LOP3.LUT R3, R3, R24, RZ, 0x3c, !PT ;  /* 0x0000001803030212 */ /* 0x008fe400078e3cff */
[----:B------:R-:W-:-:S13]  /*08d0*/  R2P PR, R23.B1, 0x7f ;  /* 0x0000007f17007804 */ /* 0x000fda0000001000 */
[----:B------:R-:W2:Y:S04]  /*08e0*/  @P0 LDG.E R22, desc[UR6][R16.64+0xa0] ;  /* 0x0000a00610160981 */ /* 0x000ea8000c1e1900 */
[----:B------:R-:W3:Y:S04]  /*08f0*/  @P0 LDG.E R21, desc[UR6][R16.64+0xa4] ;  /* 0x0000a40610150981 */ /* 0x000ee8000c1e1900 */
        /* <DEDUP_REMOVED lines=13> */
[----:B------:R-:W-:Y:S02]  /*09d0*/  LOP3.LUT P0, RZ, R23, 0x8000, RZ, 0xc0, !PT ;  /* 0x0000800017ff7812 */ /* 0x000fe4000780c0ff */
[----:B---3--:R-:W-:Y:S01]  /*09e0*/  @P1 LOP3.LUT R8, R8, R21, RZ, 0x3c, !PT ;  /* 0x0000001508081212 */ /* 0x008fe200078e3cff */
[----:B------:R-:W3:Y:S01]  /*09f0*/  @P2 LDG.E R23, desc[UR6][R16.64+0xd4] ;  /* 0x0000d40610172981 */ /* 0x000ee2000c1e1900 */
[----:B----4-:R-:W-:-:S03]  /*0a00*/  @P1 LOP3.LUT R9, R9, R24, RZ, 0x3c, !PT ;  /* 0x0000001809091212 */ /* 0x010fc600078e3cff */
[----:B------:R-:W4:Y:S04]  /*0a10*/  @P2 LDG.E R24, desc[UR6][R16.64+0xc8] ;  /* 0x0000c80610182981 */ /* 0x000f28000c1e1900 */
[----:B------:R-:W4:Y:S01]  /*0a20*/  @P2 LDG.E R21, desc[UR6][R16.64+0xcc] ;  /* 0x0000cc0610152981 */ /* 0x000f22000c1e1900 */
[----:B--2---:R-:W-:-:S03]  /*0a30*/  @P1 LOP3.LUT R5, R5, R22, RZ, 0x3c, !PT ;  /* 0x0000001605051212 */ /* 0x004fc600078e3cff */
[----:B------:R-:W2:Y:S04]  /*0a40*/  @P0 LDG.E R28, desc[UR6][R16.64+0x13c] ;  /* 0x00013c06101c0981 */ /* 0x000ea8000c1e1900 */
[----:B------:R-:W2:Y:S01]  /*0a50*/  @P1 LDG.E R22, desc[UR6][R16.64+0xc4] ;  /* 0x0000c40610161981 */ /* 0x000ea2000c1e1900 */
[----:B------:R-:W-:Y:S02]  /*0a60*/  @P1 LOP3.LUT R2, R2, R25, RZ, 0x3c, !PT ;  /* 0x0000001902021212 */ /* 0x000fe400078e3cff */
[----:B------:R-:W-:Y:S02]  /*0a70*/  @P2 LOP3.LUT R9, R9, R26, RZ, 0x3c, !PT ;  /* 0x0000001a09092212 */ /* 0x000fe400078e3cff */
[----:B---3--:R-:W-:Y:S01]  /*0a80*/  @P2 LOP3.LUT R2, R2, R23, RZ, 0x3c, !PT ;  /* 0x0000001702022212 */ /* 0x008fe200078e3cff */
[----:B------:R-:W3:Y:S01]  /*0a90*/  @P3 LDG.E R26, desc[UR6][R16.64+0xe4] ;  /* 0x0000e406101a3981 */ /* 0x000ee2000c1e1900 */
[----:B----4-:R-:W-:-:S03]  /*0aa0*/  @P2 LOP3.LUT R5, R5, R24, RZ, 0x3c, !PT ;  /* 0x0000001805052212 */ /* 0x010fc600078e3cff */
        /* <DEDUP_REMOVED lines=46> */
[----:B------:R-:W-:-:S04]  /*0d90*/  UIADD3 UR4, UPT, UPT, UR4, 0x10, URZ ;  /* 0x0000001004047890 */ /* 0x000fc8000fffe0ff */
[----:B------:R-:W-:Y:S01]  /*0da0*/  UISETP.NE.AND UP0, UPT, UR4, 0x20, UPT ;  /* 0x000000200400788c */ /* 0x000fe2000bf05270 */
[----:B---3--:R-:W-:Y:S02]  /*0db0*/  @P0 LOP3.LUT R9, R9, R26, RZ, 0x3c, !PT ;  /* 0x0000001a09090212 */ /* 0x008fe400078e3cff */
[----:B----4-:R-:W-:Y:S02]  /*0dc0*/  @P0 LOP3.LUT R5, R5, R24, RZ, 0x3c, !PT ;  /* 0x0000001805050212 */ /* 0x010fe400078e3cff */
[----:B------:R-:W-:Y:S02]  /*0dd0*/  @P0 LOP3.LUT R8, R8, R21, RZ, 0x3c, !PT ;  /* 0x0000001508080212 */ /* 0x000fe400078e3cff */
[----:B------:R-:W-:Y:S02]  /*0de0*/  @P0 LOP3.LUT R2, R2, R23, RZ, 0x3c, !PT ;  /* 0x0000001702020212 */ /* 0x000fe400078e3cff */
[----:B--2---:R-:W-:-:S04]  /*0df0*/  @P6 LOP3.LUT R3, R3, R22, RZ, 0x3c, !PT ;  /* 0x0000001603036212 */ /* 0x004fc800078e3cff */
[----:B------:R-:W-:Y:S01]  /*0e00*/  @P0 LOP3.LUT R3, R3, R28, RZ, 0x3c, !PT ;  /* 0x0000001c03030212 */ /* 0x000fe200078e3cff */
[----:B------:R-:W-:Y:S06]  /*0e10*/  BRA.U UP0, `(.L_x_62) ;  /* 0xfffffff5004c7547 */ /* 0x000fec000b83ffff */
[----:B------:R-:W-:-:S05]  /*0e20*/  VIADD R14, R14, 0x1 ;  /* 0x000000010e0e7836 */ /* 0x000fca0000000000 */
[----:B------:R-:W-:-:S13]  /*0e30*/  ISETP.NE.AND P0, PT, R14, 0x5, PT ;  /* 0x000000050e00780c */ /* 0x000fda0003f05270 */
[----:B------:R-:W-:Y:S05]  /*0e40*/  @P0 BRA `(.L_x_63) ;  /* 0xfffffff400300947 */ /* 0x000fea000383ffff */
[----:B------:R0:W-:Y:S01]  /*0e50*/  STL.64 [R1+0x8], R8 ;  /* 0x0000080801007387 */ /* 0x0001e20000100a00 */
[----:B------:R-:W-:-:S03]  /*0e60*/  ISETP.NE.U32.AND P0, PT, R20, 0x1, PT ;  /* 0x000000011400780c */ /* 0x000fc60003f05070 */
[----:B------:R0:W-:Y:S01]  /*0e70*/  STL.64 [R1+0x10], R2 ;  /* 0x0000100201007387 */ /* 0x0001e20000100a00 */
[----:B------:R-:W-:-:S03]  /*0e80*/  ISETP.NE.AND.EX P0, PT, RZ, RZ, PT, P0 ;  /* 0x000000ffff00720c */ /* 0x000fc60003f05300 */
[----:B------:R0:W-:Y:S10]  /*0e90*/  STL [R1+0x4], R5 ;  /* 0x0000040501007387 */ /* 0x0001f40000100800 */
[----:B0-----:R-:W-:Y:S05]  /*0ea0*/  @!P0 BRA `(.L_x_61) ;  /* 0x0000001400f48947 */ /* 0x001fea0003800000 */
[----:B------:R-:W-:Y:S01]  /*0eb0*/  UMOV UR4, URZ ;  /* 0x000000ff00047c82 */ /* 0x000fe20008000000 */
[----:B------:R-:W-:Y:S01]  /*0ec0*/  IMAD.MOV.U32 R14, RZ, RZ, RZ ;  /* 0x000000ffff0e7224 */ /* 0x000fe200078e00ff */
[----:B------:R-:W-:Y:S01]  /*0ed0*/  CS2R R8, SRZ ;  /* 0x0000000000087805 */ /* 0x000fe2000001ff00 */
[----:B------:R-:W-:Y:S02]  /*0ee0*/  IMAD.MOV.U32 R2, RZ, RZ, RZ ;  /* 0x000000ffff027224 */ /* 0x000fe400078e00ff */
[----:B------:R-:W-:Y:S02]  /*0ef0*/  IMAD.MOV.U32 R5, RZ, RZ, RZ ;  /* 0x000000ffff057224 */ /* 0x000fe400078e00ff */
[----:B------:R-:W-:-:S07]  /*0f00*/  IMAD.U32 R3, RZ, RZ, UR4 ;  /* 0x00000004ff037e24 */ /* 0x000fce000f8e00ff */
.L_x_65:
[----:B------:R-:W-:-:S06]  /*0f10*/  IMAD R18, R14, 0x4, R1 ;  /* 0x000000040e127824 */ /* 0x000fcc00078e0201 */
[----:B------:R-:W5:Y:S01]  /*0f20*/  LDL R18, [R18+0x4] ;  /* 0x0000040012127983 */ /* 0x000f620000100800 */
[----:B------:R-:W-:Y:S01]  /*0f30*/  IMAD.SHL.U32 R19, R14, 0x20, RZ ;  /* 0x000000200e137824 */ /* 0x000fe200078e00ff */
[----:B------:R-:W-:-:S06]  /*0f40*/  UMOV UR4, URZ ;  /* 0x000000ff00047c82 */ /* 0x000fcc0008000000 */
.L_x_64:
        /* <DEDUP_REMOVED lines=178> */
[----:B------:R0:W-:Y:S01]  /*1a70*/  STL [R1+0x4], R5 ;  /* 0x0000040501007387 */ /* 0x0001e20000100800 */
[----:B------:R-:W-:-:S03]  /*1a80*/  ISETP.NE.AND.EX P0, PT, RZ, RZ, PT, P0 ;  /* 0x000000ffff00720c */ /* 0x000fc60003f05300 */
[----:B------:R0:W-:Y:S10]  /*1a90*/  STL.64 [R1+0x10], R2 ;  /* 0x0000100201007387 */ /* 0x0001f40000100a00 */
[----:B------:R-:W-:Y:S05]  /*1aa0*/  @P0 BRA `(.L_x_61) ;  /* 0x0000000800f40947 */ /* 0x000fea0003800000 */
[----:B------:R-:W-:Y:S01]  /*1ab0*/  UMOV UR4, URZ ;  /* 0x000000ff00047c82 */ /* 0x000fe20008000000 */
[----:B------:R-:W-:Y:S01]  /*1ac0*/  IMAD.MOV.U32 R14, RZ, RZ, RZ ;  /* 0x000000ffff0e7224 */ /* 0x000fe200078e00ff */
[----:B0-----:R-:W-:Y:S01]  /*1ad0*/  CS2R R8, SRZ ;  /* 0x0000000000087805 */ /* 0x001fe2000001ff00 */
[----:B------:R-:W-:Y:S02]  /*1ae0*/  IMAD.MOV.U32 R2, RZ, RZ, RZ ;  /* 0x000000ffff027224 */ /* 0x000fe400078e00ff */
[----:B------:R-:W-:Y:S02]  /*1af0*/  IMAD.MOV.U32 R5, RZ, RZ, RZ ;  /* 0x000000ffff057224 */ /* 0x000fe400078e00ff */
[----:B------:R-:W-:-:S07]  /*1b00*/  IMAD.U32 R3, RZ, RZ, UR4 ;  /* 0x00000004ff037e24 */ /* 0x000fce000f8e00ff */
.L_x_67:
[----:B------:R-:W-:-:S06]  /*1b10*/  IMAD R18, R14, 0x4, R1 ;  /* 0x000000040e127824 */ /* 0x000fcc00078e0201 */
[----:B------:R-:W5:Y:S01]  /*1b20*/  LDL R18, [R18+0x4] ;  /* 0x0000040012127983 */ /* 0x000f620000100800 */
[----:B------:R-:W-:Y:S01]  /*1b30*/  IMAD.SHL.U32 R19, R14, 0x20, RZ ;  /* 0x000000200e137824 */ /* 0x000fe200078e00ff */
[----:B------:R-:W-:-:S06]  /*1b40*/  UMOV UR4, URZ ;  /* 0x000000ff00047c82 */ /* 0x000fcc0008000000 */
.L_x_66:
        /* <DEDUP_REMOVED lines=10> */
[----:B------:R-:W4:Y:S04]  /*1bf0*/  @!P0 LDG.E R20, desc[UR6][R16.64] ;  /* 0x0000000610148981 */ /* 0x000f28000c1e1900 */
[----:B------:R-:W4:Y:S04]  /*1c00*/  @P3 LDG.E R21, desc[UR6][R16.64+0x4c] ;  /* 0x00004c0610153981 */ /* 0x000f28000c1e1900 */
[----:B------:R-:W4:Y:S04]  /*1c10*/  @!P0 LDG.E R23, desc[UR6][R16.64+0xc] ;  /* 0x00000c0610178981 */ /* 0x000f28000c1e1900 */
[----:B------:R-:W4:Y:S01]  /*1c20*/  @P4 LDG.E R25, desc[UR6][R16.64+0x54] ;  /* 0x0000540610194981 */ /* 0x000f22000c1e1900 */
[----:B--2---:R-:W-:-:S03]  /*1c30*/  @!P0 LOP3.LUT R3, R3, R22, RZ, 0x3c, !PT ;  /* 0x0000001603038212 */ /* 0x004fc600078e3cff */
[----:B------:R-:W2:Y:S01]  /*1c40*/  @P4 LDG.E R22, desc[UR6][R16.64+0x60] ;  /* 0x0000600610164981 */ /* 0x000ea2000c1e1900 */
[----:B---3--:R-:W-:-:S03]  /*1c50*/  @P1 LOP3.LUT R3, R3, R26, RZ, 0x3c, !PT ;  /* 0x0000001a03031212 */ /* 0x008fc600078e3cff */
[----:B------:R-:W3:Y:S01]  /*1c60*/  @P5 LDG.E R26, desc[UR6][R16.64+0x74] ;  /* 0x00007406101a5981 */ /* 0x000ee2000c1e1900 */
[----:B----4-:R-:W-:Y:S02]  /*1c70*/  @P2 LOP3.LUT R3, R3, R28, RZ, 0x3c, !PT ;  /* 0x0000001c03032212 */ /* 0x010fe400078e3cff */
[----:B------:R-:W-:Y:S02]  /*1c80*/  @!P0 LOP3.LUT R5, R5, R20, RZ, 0x3c, !PT ;  /* 0x0000001405058212 */ /* 0x000fe400078e3cff */
[----:B------:R-:W4:Y:S01]  /*1c90*/  @!P0 LDG.E R20, desc[UR6][R16.64+0x8] ;  /* 0x0000080610148981 */ /* 0x000f22000c1e1900 */
[----:B------:R-:W-:-:S03]  /*1ca0*/  @P3 LOP3.LUT R3, R3, R21, RZ, 0x3c, !PT ;  /* 0x0000001503033212 */ /* 0x000fc600078e3cff */
[----:B------:R-:W3:Y:S01]  /*1cb0*/  @!P0 LDG.E R21, desc[UR6][R16.64+0x4] ;  /* 0x0000040610158981 */ /* 0x000ee2000c1e1900 */
[----:B------:R-:W-:-:S03]  /*1cc0*/  @!P0 LOP3.LUT R2, R2, R23, RZ, 0x3c, !PT ;  /* 0x0000001702028212 */ /* 0x000fc600078e3cff */
[----:B------:R-:W3:Y:S01]  /*1cd0*/  @P1 LDG.E R23, desc[UR6][R16.64+0x20] ;  /* 0x0000200610171981 */ /* 0x000ee2000c1e1900 */
[----:B--2---:R-:W-:-:S03]  /*1ce0*/  @P4 LOP3.LUT R3, R3, R22, RZ, 0x3c, !PT ;  /* 0x0000001603034212 */ /* 0x004fc600078e3cff */
[----:B------:R-:W2:Y:S01]  /*1cf0*/  @P1 LDG.E R22, desc[UR6][R16.64+0x1c] ;  /* 0x00001c0610161981 */ /* 0x000ea2000c1e1900 */
[----:B----4-:R-:W-:-:S03]  /*1d00*/  @!P0 LOP3.LUT R9, R9, R20, RZ, 0x3c, !PT ;  /* 0x0000001409098212 */ /* 0x010fc600078e3cff */
[----:B------:R-:W4:Y:S01]  /*1d10*/  @P1 LDG.E R20, desc[UR6][R16.64+0x14] ;  /* 0x0000140610141981 */ /* 0x000f22000c1e1900 */
[----:B---3--:R-:W-:-:S03]  /*1d20*/  @!P0 LOP3.LUT R8, R8, R21, RZ, 0x3c, !PT ;  /* 0x0000001508088212 */ /* 0x008fc600078e3cff */
[----:B------:R-:W3:Y:S01]  /*1d30*/  @P1 LDG.E R21, desc[UR6][R16.64+0x18] ;  /* 0x0000180610151981 */ /* 0x000ee2000c1e1900 */
[----:B------:R-:W-:-:S03]  /*1d40*/  @P5 LOP3.LUT R3, R3, R26, RZ, 0x3c, !PT ;  /* 0x0000001a03035212 */ /* 0x000fc600078e3cff */
[----:B------:R-:W3:Y:S01]  /*1d50*/  @P6 LDG.E R26, desc[UR6][R16.64+0x88] ;  /* 0x00008806101a6981 */ /* 0x000ee2000c1e1900 */
[----:B------:R-:W-:-:S03]  /*1d60*/  @P1 LOP3.LUT R2, R2, R23, RZ, 0x3c, !PT ;  /* 0x0000001702021212 */ /* 0x000fc600078e3cff */
[----:B------:R-:W3:Y:S01]  /*1d70*/  @P2 LDG.E R23, desc[UR6][R16.64+0x34] ;  /* 0x0000340610172981 */ /* 0x000ee2000c1e1900 */
[----:B--2---:R-:W-:-:S03]  /*1d80*/  @P1 LOP3.LUT R9, R9, R22, RZ, 0x3c, !PT ;  /* 0x0000001609091212 */ /* 0x004fc600078e3cff */
[----:B------:R-:W2:Y:S01]  /*1d90*/  @P2 LDG.E R22, desc[UR6][R16.64+0x30] ;  /* 0x0000300610162981 */ /* 0x000ea2000c1e1900 */
[----:B----4-:R-:W-:-:S03]  /*1da0*/  @P1 LOP3.LUT R5, R5, R20, RZ, 0x3c, !PT ;  /* 0x0000001405051212 */ /* 0x010fc600078e3cff */
[----:B------:R-:W4:Y:S01]  /*1db0*/  @P2 LDG.E R20, desc[UR6][R16.64+0x28] ;  /* 0x0000280610142981 */ /* 0x000f22000c1e1900 */
[----:B---3--:R-:W-:-:S03]  /*1dc0*/  @P1 LOP3.LUT R8, R8, R21, RZ, 0x3c, !PT ;  /* 0x0000001508081212 */ /* 0x008fc600078e3cff */
        /* <DEDUP_REMOVED lines=21> */
[----:B------:R-:W-:Y:S02]  /*1f20*/  @P4 LOP3.LUT R8, R8, R25, RZ, 0x3c, !PT ;  /* 0x0000001908084212 */ /* 0x000fe400078e3cff */
[----:B------:R-:W-:Y:S01]  /*1f30*/  LOP3.LUT P0, RZ, R24, 0x80, RZ, 0xc0, !PT ;  /* 0x0000008018ff7812 */ /* 0x000fe2000780c0ff */
        /* <DEDUP_REMOVED lines=20> */
[----:B------:R-:W-:Y:S02]  /*2080*/  @P0 LOP3.LUT R3, R3, R26, RZ, 0x3c, !PT ;  /* 0x0000001a03030212 */ /* 0x000fe400078e3cff */
[----:B------:R-:W-:Y:S02]  /*2090*/  @P0 LOP3.LUT R2, R2, R23, RZ, 0x3c, !PT ;  /* 0x0000001702020212 */ /* 0x000fe400078e3cff */
[----:B--2---:R-:W-:Y:S02]  /*20a0*/  @P0 LOP3.LUT R9, R9, R22, RZ, 0x3c, !PT ;  /* 0x0000001609090212 */ /* 0x004fe400078e3cff */
[----:B----4-:R-:W-:Y:S02]  /*20b0*/  @P0 LOP3.LUT R5, R5, R20, RZ, 0x3c, !PT ;  /* 0x0000001405050212 */ /* 0x010fe400078e3cff */
[----:B---3--:R-:W-:-:S02]  /*20c0*/  @P0 LOP3.LUT R8, R8, R21, RZ, 0x3c, !PT ;  /* 0x0000001508080212 */ /* 0x008fc400078e3cff */
[----:B------:R-:W-:-:S13]  /*20d0*/  R2P PR, R24.B1, 0x7f ;  /* 0x0000007f18007804 */ /* 0x000fda0000001000 */
[----:B------:R-:W2:Y:S04]  /*20e0*/  @P0 LDG.E R20, desc[UR6][R16.64+0xa0] ;  /* 0x0000a00610140981 */ /* 0x000ea8000c1e1900 */
[----:B------:R-:W3:Y:S04]  /*20f0*/  @P0 LDG.E R22, desc[UR6][R16.64+0xa8] ;  /* 0x0000a80610160981 */ /* 0x000ee8000c1e1900 */
        /* <DEDUP_REMOVED lines=14> */
[----:B--2---:R-:W-:Y:S02]  /*21e0*/  @P0 LOP3.LUT R3, R3, R20, RZ, 0x3c, !PT ;  /* 0x0000001403030212 */ /* 0x004fe400078e3cff */
[----:B------:R-:W-:Y:S01]  /*21f0*/  LOP3.LUT P0, RZ, R24, 0x8000, RZ, 0xc0, !PT ;  /* 0x0000800018ff7812 */ /* 0x000fe2000780c0ff */
[----:B------:R-:W2:Y:S01]  /*2200*/  @P2 LDG.E R20, desc[UR6][R16.64+0xd8] ;  /* 0x0000d80610142981 */ /* 0x000ea2000c1e1900 */
[----:B---3--:R-:W-:-:S03]  /*2210*/  @P1 LOP3.LUT R5, R5, R22, RZ, 0x3c, !PT ;  /* 0x0000001605051212 */ /* 0x008fc600078e3cff */
[----:B------:R-:W3:Y:S04]  /*2220*/  @P1 LDG.E R22, desc[UR6][R16.64+0xc4] ;  /* 0x0000c40610161981 */ /* 0x000ee8000c1e1900 */
[----:B------:R-:W2:Y:S01]  /*2230*/  @P2 LDG.E R24, desc[UR6][R16.64+0xc8] ;  /* 0x0000c80610182981 */ /* 0x000ea2000c1e1900 */
[----:B------:R-:W-:Y:S02]  /*2240*/  @P1 LOP3.LUT R8, R8, R25, RZ, 0x3c, !PT ;  /* 0x0000001908081212 */ /* 0x000fe400078e3cff */
[----:B----4-:R-:W-:Y:S01]  /*2250*/  @P1 LOP3.LUT R2, R2, R21, RZ, 0x3c, !PT ;  /* 0x0000001502021212 */ /* 0x010fe200078e3cff */
[----:B------:R-:W4:Y:S01]  /*2260*/  @P2 LDG.E R25, desc[UR6][R16.64+0xd4] ;  /* 0x0000d40610192981 */ /* 0x000f22000c1e1900 */
[----:B------:R-:W-:-:S03]  /*2270*/  @P2 LOP3.LUT R8, R8, R23, RZ, 0x3c, !PT ;  /* 0x0000001708082212 */ /* 0x000fc600078e3cff */
[----:B------:R-:W4:Y:S01]  /*2280*/  @P3 LDG.E R21, desc[UR6][R16.64+0xe0] ;  /* 0x0000e00610153981 */ /* 0x000f22000c1e1900 */
[----:B------:R-:W-:-:S03]  /*2290*/  @P2 LOP3.LUT R9, R9, R26, RZ, 0x3c, !PT ;  /* 0x0000001a09092212 */ /* 0x000fc600078e3cff */
[----:B------:R-:W4:Y:S04]  /*22a0*/  @P3 LDG.E R23, desc[UR6][R16.64+0xe8] ;  /* 0x0000e80610173981 */ /* 0x000f28000c1e1900 */
[----:B------:R-:W4:Y:S01]  /*22b0*/  @P3 LDG.E R26, desc[UR6][R16.64+0xec] ;  /* 0x0000ec06101a3981 */ /* 0x000f22000c1e1900 */
[----:B---3--:R-:W-:-:S03]  /*22c0*/  @P1 LOP3.LUT R3, R3, R22, RZ, 0x3c, !PT ;  /* 0x0000001603031212 */ /* 0x008fc600078e3cff */
[----:B------:R-:W3:Y:S01]  /*22d0*/  @P3 LDG.E R22, desc[UR6][R16.64+0xdc] ;  /* 0x0000dc0610163981 */ /* 0x000ee2000c1e1900 */
[----:B--2---:R-:W-:-:S03]  /*22e0*/  @P2 LOP3.LUT R5, R5, R24, RZ, 0x3c, !PT ;  /* 0x0000001805052212 */ /* 0x004fc600078e3cff */
[----:B------:R-:W2:Y:S01]  /*22f0*/  @P3 LDG.E R24, desc[UR6][R16.64+0xe4] ;  /* 0x0000e40610183981 */ /* 0x000ea2000c1e1900 */
[----:B------:R-:W-:Y:S02]  /*2300*/  @P2 LOP3.LUT R3, R3, R20, RZ, 0x3c, !PT ;  /* 0x0000001403032212 */ /* 0x000fe400078e3cff */
[----:B----4-:R-:W-:Y:S01]  /*2310*/  @P2 LOP3.LUT R2, R2, R25, RZ, 0x3c, !PT ;  /* 0x0000001902022212 */ /* 0x010fe200078e3cff */
        /* <DEDUP_REMOVED lines=28> */
[----:B------:R-:W4:Y:S04]  /*24e0*/  @P6 LDG.E R21, desc[UR6][R16.64+0x124] ;  /* 0x0001240610156981 */ /* 0x000f28000c1e1900 */
[----:B------:R-:W4:Y:S01]  /*24f0*/  @P6 LDG.E R20, desc[UR6][R16.64+0x128] ;  /* 0x0001280610146981 */ /* 0x000f22000c1e1900 */
[----:B------:R-:W-:Y:S02]  /*2500*/  @P6 LOP3.LUT R8, R8, R23, RZ, 0x3c, !PT ;  /* 0x0000001708086212 */ /* 0x000fe400078e3cff */
[----:B------:R-:W-:Y:S01]  /*2510*/  @P6 LOP3.LUT R9, R9, R26, RZ, 0x3c, !PT ;  /* 0x0000001a09096212 */ /* 0x000fe200078e3cff */
[----:B------:R-:W4:Y:S04]  /*2520*/  @P0 LDG.E R23, desc[UR6][R16.64+0x130] ;  /* 0x0001300610170981 */ /* 0x000f28000c1e1900 */
[----:B------:R-:W4:Y:S01]  /*2530*/  @P0 LDG.E R26, desc[UR6][R16.64+0x13c] ;  /* 0x00013c06101a0981 */ /* 0x000f22000c1e1900 */
[----:B---3--:R-:W-:-:S03]  /*2540*/  @P5 LOP3.LUT R3, R3, R22, RZ, 0x3c, !PT ;  /* 0x0000001603035212 */ /* 0x008fc600078e3cff */
[----:B------:R-:W3:Y:S01]  /*2550*/  @P0 LDG.E R22, desc[UR6][R16.64+0x12c] ;  /* 0x00012c0610160981 */ /* 0x000ee2000c1e1900 */
[----:B--2---:R-:W-:-:S03]  /*2560*/  @P6 LOP3.LUT R5, R5, R24, RZ, 0x3c, !PT ;  /* 0x0000001805056212 */ /* 0x004fc600078e3cff */
[----:B------:R-:W2:Y:S01]  /*2570*/  @P0 LDG.E R24, desc[UR6][R16.64+0x134] ;  /* 0x0001340610180981 */ /* 0x000ea2000c1e1900 */
[----:B------:R-:W-:-:S04]  /*2580*/  UIADD3 UR4, UPT, UPT, UR4, 0x10, URZ ;  /* 0x0000001004047890 */ /* 0x000fc8000fffe0ff */
[----:B------:R-:W-:Y:S01]  /*2590*/  UISETP.NE.AND UP0, UPT, UR4, 0x20, UPT ;  /* 0x000000200400788c */ /* 0x000fe2000bf05270 */
[----:B----4-:R-:W-:Y:S02]  /*25a0*/  @P6 LOP3.LUT R2, R2, R21, RZ, 0x3c, !PT ;  /* 0x0000001502026212 */ /* 0x010fe400078e3cff */
[----:B------:R-:W-:Y:S02]  /*25b0*/  @P6 LOP3.LUT R3, R3, R20, RZ, 0x3c, !PT ;  /* 0x0000001403036212 */ /* 0x000fe400078e3cff */
[----:B------:R-:W-:Y:S02]  /*25c0*/  @P0 LOP3.LUT R2, R2, R25, RZ, 0x3c, !PT ;  /* 0x0000001902020212 */ /* 0x000fe400078e3cff */
[----:B------:R-:W-:Y:S02]  /*25d0*/  @P0 LOP3.LUT R8, R8, R23, RZ, 0x3c, !PT ;  /* 0x0000001708080212 */ /* 0x000fe400078e3cff */
[----:B------:R-:W-:Y:S02]  /*25e0*/  @P0 LOP3.LUT R3, R3, R26, RZ, 0x3c, !PT ;  /* 0x0000001a03030212 */ /* 0x000fe400078e3cff */
[----:B---3--:R-:W-:-:S02]  /*25f0*/  @P0 LOP3.LUT R5, R5, R22, RZ, 0x3c, !PT ;  /* 0x0000001605050212 */ /* 0x008fc400078e3cff */
[----:B--2---:R-:W-:Y:S01]  /*2600*/  @P0 LOP3.LUT R9, R9, R24, RZ, 0x3c, !PT ;  /* 0x0000001809090212 */ /* 0x004fe200078e3cff */
[----:B------:R-:W-:Y:S06]  /*2610*/  BRA.U UP0, `(.L_x_66) ;  /* 0xfffffff5004c7547 */ /* 0x000fec000b83ffff */
[----:B------:R-:W-:-:S05]  /*2620*/  VIADD R14, R14, 0x1 ;  /* 0x000000010e0e7836 */ /* 0x000fca0000000000 */
[----:B------:R-:W-:-:S13]  /*2630*/  ISETP.NE.AND P0, PT, R14, 0x5, PT ;  /* 0x000000050e00780c */ /* 0x000fda0003f05270 */
[----:B------:R-:W-:Y:S05]  /*2640*/  @P0 BRA `(.L_x_67) ;  /* 0xfffffff400300947 */ /* 0x000fea000383ffff */
[----:B------:R1:W-:Y:S04]  /*2650*/  STL.64 [R1+0x8], R8 ;  /* 0x0000080801007387 */ /* 0x0003e80000100a00 */
[----:B------:R1:W-:Y:S04]  /*2660*/  STL [R1+0x4], R5 ;  /* 0x0000040501007387 */ /* 0x0003e80000100800 */
[----:B------:R1:W-:Y:S02]  /*2670*/  STL.64 [R1+0x10], R2 ;  /* 0x0000100201007387 */ /* 0x0003e40000100a00 */
.L_x_61:
[----:B------:R-:W-:Y:S05]  /*2680*/  BSYNC.RECONVERGENT B1 ;  /* 0x0000000000017941 */ /* 0x000fea0003800200 */
.L_x_60:
[----:B------:R-:W-:Y:S01]  /*2690*/  ISETP.GT.U32.AND P0, PT, R15, 0x3, PT ;  /* 0x000000030f00780c */ /* 0x000fe20003f04070 */
[----:B------:R-:W-:Y:S01]  /*26a0*/  VIADD R13, R13, 0x1 ;  /* 0x000000010d0d7836 */ /* 0x000fe20000000000 */
[--C-:B------:R-:W-:Y:S02]  /*26b0*/  SHF.R.U64 R15, R15, 0x2, R12.reuse ;  /* 0x000000020f0f7819 */ /* 0x100fe4000000120c */
[----:B------:R-:W-:Y:S02]  /*26c0*/  ISETP.GT.U32.AND.EX P0, PT, R12, RZ, PT, P0 ;  /* 0x000000ff0c00720c */ /* 0x000fe40003f04100 */
[----:B------:R-:W-:-:S11]  /*26d0*/  SHF.R.U32.HI R12, RZ, 0x2, R12 ;  /* 0x00000002ff0c7819 */ /* 0x000fd6000001160c */
[----:B------:R-:W-:Y:S05]  /*26e0*/  @P0 BRA `(.L_x_68) ;  /* 0xffffffd800dc0947 */ /* 0x000fea000383ffff */
.L_x_59:
[----:B------:R-:W-:Y:S05]  /*26f0*/  BSYNC.RECONVERGENT B0 ;  /* 0x0000000000007941 */ /* 0x000fea0003800200 */
.L_x_58:
[----:B------:R-:W2:Y:S01]  /*2700*/  LDCU UR4, c[0x0][0x39c] ;  /* 0x00007380ff0477ac */ /* 0x000ea20008000800 */
[----:B01----:R-:W0:Y:S01]  /*2710*/  LDC R2, c[0x0][0x38c] ;  /* 0x0000e300ff027b82 */ /* 0x003e220000000800 */
[----:B------:R-:W-:Y:S01]  /*2720*/  BSSY.RECONVERGENT B0, `(.L_x_69) ;  /* 0x0000047000007945 */ /* 0x000fe20003800200 */
[----:B------:R-:W1:Y:S01]  /*2730*/  LDCU UR5, c[0x0][0x394] ;  /* 0x00007280ff0577ac */ /* 0x000e620008000800 */
[----:B--2---:R-:W-:-:S04]  /*2740*/  ISETP.NE.AND P0, PT, R6, UR4, PT ;  /* 0x0000000406007c0c */ /* 0x004fc8000bf05270 */
[----:B-1----:R-:W-:Y:S01]  /*2750*/  ISETP.NE.AND P0, PT, R6, UR5, P0 ;  /* 0x0000000506007c0c */ /* 0x002fe20008705270 */
[----:B0-----:R-:W-:-:S03]  /*2760*/  VIADD R27, R2, 0xffffffff ;  /* 0xffffffff021b7836 */ /* 0x001fc60000000000 */
[----:B------:R-:W-:-:S13]  /*2770*/  ISETP.LT.OR P0, PT, R2, 0x1, P0 ;  /* 0x000000010200780c */ /* 0x000fda0000701670 */
[----:B------:R-:W-:Y:S05]  /*2780*/  @P0 BRA `(.L_x_70) ;  /* 0x0000000400000947 */ /* 0x000fea0003800000 */
[----:B------:R-:W-:Y:S01]  /*2790*/  ISETP.GE.U32.AND P0, PT, R27, 0x7, PT ;  /* 0x000000071b00780c */ /* 0x000fe20003f06070 */
[----:B------:R-:W-:Y:S01]  /*27a0*/  IMAD.MOV.U32 R9, RZ, RZ, RZ ;  /* 0x000000ffff097224 */ /* 0x000fe200078e00ff */
[----:B------:R-:W-:-:S04]  /*27b0*/  LOP3.LUT R12, R2, 0x7, RZ, 0xc0, !PT ;  /* 0x00000007020c7812 */ /* 0x000fc800078ec0ff */
[----:B------:R-:W-:-:S07]  /*27c0*/  ISETP.NE.AND P1, PT, R12, RZ, PT ;  /* 0x000000ff0c00720c */ /* 0x000fce0003f25270 */
[----:B------:R-:W-:Y:S06]  /*27d0*/  @!P0 BRA `(.L_x_71) ;  /* 0x0000000000548947 */ /* 0x000fec0003800000 */
[----:B------:R-:W0:Y:S01]  /*27e0*/  LDC.64 R10, c[0x0][0x380] ;  /* 0x0000e000ff0a7b82 */ /* 0x000e220000000a00 */
[----:B------:R-:W-:-:S05]  /*27f0*/  LOP3.LUT R9, R2, 0x7ffffff8, RZ, 0xc0, !PT ;  /* 0x7ffffff802097812 */ /* 0x000fca00078ec0ff */
[----:B------:R-:W-:Y:S02]  /*2800*/  IMAD.MOV R6, RZ, RZ, -R9 ;  /* 0x000000ffff067224 */ /* 0x000fe400078e0a09 */
[----:B0-----:R-:W-:-:S03]  /*2810*/  IMAD.WIDE.U32 R10, R0, 0x4, R10 ;  /* 0x00000004000a7825 */ /* 0x001fc600078e000a */
[----:B------:R-:W-:-:S05]  /*2820*/  IADD3 R8, P0, PT, R10, 0x10, RZ ;  /* 0x000000100a087810 */ /* 0x000fca0007f1e0ff */
[----:B------:R-:W-:-:S08]  /*2830*/  IMAD.X R13, RZ, RZ, R11, P0 ;  /* 0x000000ffff0d7224 */ /* 0x000fd000000e060b */
.L_x_72:
[----:B0-----:R-:W-:Y:S02]  /*2840*/  IMAD.MOV.U32 R10, RZ, RZ, R8 ;  /* 0x000000ffff0a7224 */ /* 0x001fe400078e0008 */
[----:B------:R-:W-:Y:S02]  /*2850*/  IMAD.MOV.U32 R11, RZ, RZ, R13 ;  /* 0x000000ffff0b7224 */ /* 0x000fe400078e000d */
[----:B------:R-:W-:Y:S01]  /*2860*/  VIADD R6, R6, 0x8 ;  /* 0x0000000806067836 */ /* 0x000fe20000000000 */
[----:B------:R-:W-:Y:S02]  /*2870*/  IADD3 R8, P2, PT, R10, 0x20, RZ ;  /* 0x000000200a087810 */ /* 0x000fe40007f5e0ff */
[----:B------:R0:W-:Y:S02]  /*2880*/  STG.E desc[UR6][R10.64+-0x10], RZ ;  /* 0xfffff0ff0a007986 */ /* 0x0001e4000c101906 */
[----:B------:R-:W-:Y:S01]  /*2890*/  ISETP.NE.AND P0, PT, R6, RZ, PT ;  /* 0x000000ff0600720c */ /* 0x000fe20003f05270 */
[----:B------:R-:W-:Y:S01]  /*28a0*/  IMAD.X R13, RZ, RZ, R11, P2 ;  /* 0x000000ffff0d7224 */ /* 0x000fe200010e060b */
[----:B------:R0:W-:Y:S04]  /*28b0*/  STG.E desc[UR6][R10.64+-0xc], RZ ;  /* 0xfffff4ff0a007986 */ /* 0x0001e8000c101906 */
[----:B------:R0:W-:Y:S04]  /*28c0*/  STG.E desc[UR6][R10.64+-0x8], RZ ;  /* 0xfffff8ff0a007986 */ /* 0x0001e8000c101906 */
[----:B------:R0:W-:Y:S04]  /*28d0*/  STG.E desc[UR6][R10.64+-0x4], RZ ;  /* 0xfffffcff0a007986 */ /* 0x0001e8000c101906 */
[----:B------:R0:W-:Y:S04]  /*28e0*/  STG.E desc[UR6][R10.64], RZ ;  /* 0x000000ff0a007986 */ /* 0x0001e8000c101906 */
[----:B------:R0:W-:Y:S04]  /*28f0*/  STG.E desc[UR6][R10.64+0x4], RZ ;  /* 0x000004ff0a007986 */ /* 0x0001e8000c101906 */
[----:B------:R0:W-:Y:S04]  /*2900*/  STG.E desc[UR6][R10.64+0x8], RZ ;  /* 0x000008ff0a007986 */ /* 0x0001e8000c101906 */
[----:B------:R0:W-:Y:S01]  /*2910*/  STG.E desc[UR6][R10.64+0xc], RZ ;  /* 0x00000cff0a007986 */ /* 0x0001e2000c101906 */
[----:B------:R-:W-:Y:S05]  /*2920*/  @P0 BRA `(.L_x_72) ;  /* 0xfffffffc00c40947 */ /* 0x000fea000383ffff */
.L_x_71:
[----:B------:R-:W-:Y:S05]  /*2930*/  @!P1 BRA `(.L_x_70) ;  /* 0x0000000000949947 */ /* 0x000fea0003800000 */
[----:B------:R-:W-:Y:S02]  /*2940*/  ISETP.GE.U32.AND P0, PT, R12, 0x4, PT ;  /* 0x000000040c00780c */ /* 0x000fe40003f06070 */
[----:B------:R-:W-:-:S04]  /*2950*/  LOP3.LUT R8, R2, 0x3, RZ, 0xc0, !PT ;  /* 0x0000000302087812 */ /* 0x000fc800078ec0ff */
[----:B------:R-:W-:-:S07]  /*2960*/  ISETP.NE.AND P1, PT, R8, RZ, PT ;  /* 0x000000ff0800720c */ /* 0x000fce0003f25270 */
[----:B------:R-:W-:Y:S06]  /*2970*/  @!P0 BRA `(.L_x_73) ;  /* 0x0000000000348947 */ /* 0x000fec0003800000 */
[----:B0-----:R-:W0:Y:S01]  /*2980*/  LDC.64 R10, c[0x0][0x380] ;  /* 0x0000e000ff0a7b82 */ /* 0x001e220000000a00 */
[----:B------:R-:W1:Y:S01]  /*2990*/  LDCU.64 UR4, c[0x0][0x380] ;  /* 0x00007000ff0477ac */ /* 0x000e620008000a00 */
[C---:B------:R-:W-:Y:S01]  /*29a0*/  IADD3 R6, P0, PT, R0.reuse, R9, RZ ;  /* 0x0000000900067210 */ /* 0x040fe20007f1e0ff */
[----:B------:R-:W-:Y:S02]  /*29b0*/  IMAD.IADD R13, R0, 0x1, R9 ;  /* 0x00000001000d7824 */ /* 0x000fe400078e0209 */
[----:B------:R-:W-:Y:S02]  /*29c0*/  VIADD R9, R9, 0x4 ;  /* 0x0000000409097836 */ /* 0x000fe40000000000 */
[----:B------:R-:W-:Y:S01]  /*29d0*/  IMAD.X R15, RZ, RZ, RZ, P0 ;  /* 0x000000ffff0f7224 */ /* 0x000fe200000e06ff */
[----:B-1----:R-:W-:Y:S01]  /*29e0*/  LEA R12, P0, R6, UR4, 0x2 ;  /* 0x00000004060c7c11 */ /* 0x002fe2000f8010ff */
[----:B0-----:R-:W-:-:S03]  /*29f0*/  IMAD.WIDE.U32 R10, R13, 0x4, R10 ;  /* 0x000000040d0a7825 */ /* 0x001fc600078e000a */
[----:B------:R-:W-:Y:S02]  /*2a00*/  LEA.HI.X R13, R6, UR5, R15, 0x2, P0 ;  /* 0x00000005060d7c11 */ /* 0x000fe400080f140f */
[----:B------:R1:W-:Y:S04]  /*2a10*/  STG.E desc[UR6][R10.64], RZ ;  /* 0x000000ff0a007986 */ /* 0x0003e8000c101906 */
[----:B------:R1:W-:Y:S04]  /*2a20*/  STG.E desc[UR6][R12.64+0x4], RZ ;  /* 0x000004ff0c007986 */ /* 0x0003e8000c101906 */
[----:B------:R1:W-:Y:S04]  /*2a30*/  STG.E desc[UR6][R12.64+0x8], RZ ;  /* 0x000008ff0c007986 */ /* 0x0003e8000c101906 */
[----:B------:R1:W-:Y:S02]  /*2a40*/  STG.E desc[UR6][R12.64+0xc], RZ ;  /* 0x00000cff0c007986 */ /* 0x0003e4000c101906 */
.L_x_73:
[----:B------:R-:W-:Y:S05]  /*2a50*/  @!P1 BRA `(.L_x_70) ;  /* 0x00000000004c9947 */ /* 0x000fea0003800000 */
[----:B------:R-:W-:Y:S02]  /*2a60*/  LOP3.LUT R6, R2, 0x1, RZ, 0xc0, !PT ;  /* 0x0000000102067812 */ /* 0x000fe400078ec0ff */
[----:B------:R-:W-:Y:S02]  /*2a70*/  ISETP.NE.AND P0, PT, R8, 0x1, PT ;  /* 0x000000010800780c */ /* 0x000fe40003f05270 */
[----:B------:R-:W-:-:S13]  /*2a80*/  ISETP.NE.U32.AND P1, PT, R6, 0x1, PT ;  /* 0x000000010600780c */ /* 0x000fda0003f25070 */
[----:B01----:R-:W0:Y:S01]  /*2a90*/  @!P1 LDC.64 R10, c[0x0][0x380] ;  /* 0x0000e000ff0a9b82 */ /* 0x003e220000000a00 */
[----:B------:R-:W-:Y:S05]  /*2aa0*/  @!P0 BRA `(.L_x_74) ;  /* 0x00000000002c8947 */ /* 0x000fea0003800000 */
[----:B------:R-:W1:Y:S01]  /*2ab0*/  LDC.64 R12, c[0x0][0x380] ;  /* 0x0000e000ff0c7b82 */ /* 0x000e620000000a00 */
[----:B------:R-:W2:Y:S01]  /*2ac0*/  LDCU.64 UR4, c[0x0][0x380] ;  /* 0x00007000ff0477ac */ /* 0x000ea20008000a00 */
[C---:B------:R-:W-:Y:S01]  /*2ad0*/  IADD3 R6, P0, PT, R0.reuse, R9, RZ ;  /* 0x0000000900067210 */ /* 0x040fe20007f1e0ff */
[----:B------:R-:W-:Y:S02]  /*2ae0*/  IMAD.IADD R15, R0, 0x1, R9 ;  /* 0x00000001000f7824 */ /* 0x000fe400078e0209 */
[----:B------:R-:W-:Y:S02]  /*2af0*/  VIADD R9, R9, 0x2 ;  /* 0x0000000209097836 */ /* 0x000fe40000000000 */
[----:B------:R-:W-:Y:S01]  /*2b00*/  IMAD.X R17, RZ, RZ, RZ, P0 ;  /* 0x000000ffff117224 */ /* 0x000fe200000e06ff */
[----:B--2---:R-:W-:Y:S01]  /*2b10*/  LEA R14, P0, R6, UR4, 0x2 ;  /* 0x00000004060e7c11 */ /* 0x004fe2000f8010ff */
[----:B-1----:R-:W-:-:S03]  /*2b20*/  IMAD.WIDE.U32 R12, R15, 0x4, R12 ;  /* 0x000000040f0c7825 */ /* 0x002fc600078e000c */
[----:B------:R-:W-:Y:S02]  /*2b30*/  LEA.HI.X R15, R6, UR5, R17, 0x2, P0 ;  /* 0x00000005060f7c11 */ /* 0x000fe400080f1411 */
[----:B------:R1:W-:Y:S04]  /*2b40*/  STG.E desc[UR6][R12.64], RZ ;  /* 0x000000ff0c007986 */ /* 0x0003e8000c101906 */
[----:B------:R1:W-:Y:S03]  /*2b50*/  STG.E desc[UR6][R14.64+0x4], RZ ;  /* 0x000004ff0e007986 */ /* 0x0003e6000c101906 */
.L_x_74:
[----:B------:R-:W-:-:S04]  /*2b60*/  @!P1 IMAD.IADD R9, R0, 0x1, R9 ;  /* 0x0000000100099824 */ /* 0x000fc800078e0209 */
[----:B0-----:R-:W-:-:S05]  /*2b70*/  @!P1 IMAD.WIDE.U32 R10, R9, 0x4, R10 ;  /* 0x00000004090a9825 */ /* 0x001fca00078e000a */
[----:B------:R2:W-:Y:S02]  /*2b80*/  @!P1 STG.E desc[UR6][R10.64], RZ ;  /* 0x000000ff0a009986 */ /* 0x0005e4000c101906 */
.L_x_70:
[----:B------:R-:W-:Y:S05]  /*2b90*/  BSYNC.RECONVERGENT B0 ;  /* 0x0000000000007941 */ /* 0x000fea0003800200 */
.L_x_69:
[----:B------:R-:W3:Y:S01]  /*2ba0*/  LDCU UR4, c[0x0][0x398] ;  /* 0x00007300ff0477ac */ /* 0x000ee20008000800 */
[----:B------:R-:W4:Y:S01]  /*2bb0*/  LDC R6, c[0x0][0x388] ;  /* 0x0000e200ff067b82 */ /* 0x000f220000000800 */
[----:B------:R-:W-:Y:S01]  /*2bc0*/  BSSY.RECONVERGENT B0, `(.L_x_75) ;  /* 0x0000043000007945 */ /* 0x000fe20003800200 */
[----:B------:R-:W5:Y:S01]  /*2bd0*/  LDCU UR5, c[0x0][0x390] ;  /* 0x00007200ff0577ac */ /* 0x000f620008000800 */
[----:B---3--:R-:W-:-:S04]  /*2be0*/  ISETP.NE.AND P0, PT, R7, UR4, PT ;  /* 0x0000000407007c0c */ /* 0x008fc8000bf05270 */
[----:B-----5:R-:W-:-:S04]  /*2bf0*/  ISETP.NE.AND P0, PT, R7, UR5, P0 ;  /* 0x0000000507007c0c */ /* 0x020fc80008705270 */
[----:B----4-:R-:W-:-:S13]  /*2c00*/  ISETP.LT.OR P0, PT, R6, 0x1, P0 ;  /* 0x000000010600780c */ /* 0x010fda0000701670 */
[----:B------:R-:W-:Y:S05]  /*2c10*/  @P0 BRA `(.L_x_76) ;  /* 0x0000000000f40947 */ /* 0x000fea0003800000 */
[C---:B------:R-:W-:Y:S01]  /*2c20*/  ISETP.GE.U32.AND P0, PT, R6.reuse, 0x8, PT ;  /* 0x000000080600780c */ /* 0x040fe20003f06070 */
[----:B------:R-:W-:Y:S01]  /*2c30*/  IMAD.MOV.U32 R8, RZ, RZ, RZ ;  /* 0x000000ffff087224 */ /* 0x000fe200078e00ff */
[----:B------:R-:W-:-:S04]  /*2c40*/  LOP3.LUT R28, R6, 0x7, RZ, 0xc0, !PT ;  /* 0x00000007061c7812 */ /* 0x000fc800078ec0ff */
[----:B------:R-:W-:-:S07]  /*2c50*/  ISETP.NE.AND P1, PT, R28, RZ, PT ;  /* 0x000000ff1c00720c */ /* 0x000fce0003f25270 */
[----:B------:R-:W-:Y:S06]  /*2c60*/  @!P0 BRA `(.L_x_77) ;  /* 0x0000000000608947 */ /* 0x000fec0003800000 */
[----:B012---:R-:W0:Y:S01]  /*2c70*/  LDC.64 R10, c[0x0][0x380] ;  /* 0x0000e000ff0a7b82 */ /* 0x007e220000000a00 */
[----:B------:R-:W-:Y:S01]  /*2c80*/  LOP3.LUT R8, R6, 0x7ffffff8, RZ, 0xc0, !PT ;  /* 0x7ffffff806087812 */ /* 0x000fe200078ec0ff */
[----:B------:R-:W-:-:S04]  /*2c90*/  IMAD.MOV.U32 R9, RZ, RZ, R7 ;  /* 0x000000ffff097224 */ /* 0x000fc800078e0007 */
[----:B------:R-:W-:-:S07]  /*2ca0*/  IMAD.MOV R26, RZ, RZ, -R8 ;  /* 0x000000ffff1a7224 */ /* 0x000fce00078e0a08 */
.L_x_78:
[----:B0-----:R-:W-:-:S04]  /*2cb0*/  IMAD.WIDE R22, R9, 0x4, R10 ;  /* 0x0000000409167825 */ /* 0x001fc800078e020a */
[----:B------:R-:W-:Y:S01]  /*2cc0*/  VIADD R26, R26, 0x8 ;  /* 0x000000081a1a7836 */ /* 0x000fe20000000000 */
[----:B------:R-:W-:Y:S01]  /*2cd0*/  STG.E desc[UR6][R22.64], RZ ;  /* 0x000000ff16007986 */ /* 0x000fe2000c101906 */
[----:B------:R-:W-:-:S03]  /*2ce0*/  IMAD.WIDE R20, R2, 0x4, R22 ;  /* 0x0000000402147825 */ /* 0x000fc600078e0216 */
[----:B------:R-:W-:Y:S01]  /*2cf0*/  ISETP.NE.AND P0, PT, R26, RZ, PT ;  /* 0x000000ff1a00720c */ /* 0x000fe20003f05270 */
[C---:B------:R-:W-:Y:S01]  /*2d00*/  IMAD R9, R2.reuse, 0x8, R9 ;  /* 0x0000000802097824 */ /* 0x040fe200078e0209 */
[----:B------:R-:W-:Y:S01]  /*2d10*/  STG.E desc[UR6][R20.64], RZ ;  /* 0x000000ff14007986 */ /* 0x000fe2000c101906 */
[----:B---3--:R-:W-:-:S05]  /*2d20*/  IMAD.WIDE R18, R2, 0x4, R20 ;  /* 0x0000000402127825 */ /* 0x008fca00078e0214 */
[----:B------:R0:W-:Y:S01]  /*2d30*/  STG.E desc[UR6][R18.64], RZ ;  /* 0x000000ff12007986 */ /* 0x0001e2000c101906 */
[----:B------:R-:W-:-:S05]  /*2d40*/  IMAD.WIDE R12, R2, 0x4, R18 ;  /* 0x00000004020c7825 */ /* 0x000fca00078e0212 */
[----:B------:R3:W-:Y:S01]  /*2d50*/  STG.E desc[UR6][R12.64], RZ ;  /* 0x000000ff0c007986 */ /* 0x0007e2000c101906 */
[----:B------:R-:W-:-:S05]  /*2d60*/  IMAD.WIDE R16, R2, 0x4, R12 ;  /* 0x0000000402107825 */ /* 0x000fca00078e020c */
[----:B------:R3:W-:Y:S01]  /*2d70*/  STG.E desc[UR6][R16.64], RZ ;  /* 0x000000ff10007986 */ /* 0x0007e2000c101906 */
[----:B------:R-:W-:-:S05]  /*2d80*/  IMAD.WIDE R14, R2, 0x4, R16 ;  /* 0x00000004020e7825 */ /* 0x000fca00078e0210 */
[----:B------:R3:W-:Y:S01]  /*2d90*/  STG.E desc[UR6][R14.64], RZ ;  /* 0x000000ff0e007986 */ /* 0x0007e2000c101906 */
[----:B------:R-:W-:-:S05]  /*2da0*/  IMAD.WIDE R24, R2, 0x4, R14 ;  /* 0x0000000402187825 */ /* 0x000fca00078e020e */
[----:B------:R3:W-:Y:S01]  /*2db0*/  STG.E desc[UR6][R24.64], RZ ;  /* 0x000000ff18007986 */ /* 0x0007e2000c101906 */
[----:B0-----:R-:W-:-:S05]  /*2dc0*/  IMAD.WIDE R18, R2, 0x4, R24 ;  /* 0x0000000402127825 */ /* 0x001fca00078e0218 */
[----:B------:R3:W-:Y:S01]  /*2dd0*/  STG.E desc[UR6][R18.64], RZ ;  /* 0x000000ff12007986 */ /* 0x0007e2000c101906 */
[----:B------:R-:W-:Y:S05]  /*2de0*/  @P0 BRA `(.L_x_78) ;  /* 0xfffffffc00b00947 */ /* 0x000fea000383ffff */
.L_x_77:
[----:B------:R-:W-:Y:S05]  /*2df0*/  @!P1 BRA `(.L_x_76) ;  /* 0x00000000007c9947 */ /* 0x000fea0003800000 */
[----:B------:R-:W-:Y:S02]  /*2e00*/  ISETP.GE.U32.AND P0, PT, R28, 0x4, PT ;  /* 0x000000041c00780c */ /* 0x000fe40003f06070 */
[----:B---3--:R-:W-:-:S04]  /*2e10*/  LOP3.LUT R18, R6, 0x3, RZ, 0xc0, !PT ;  /* 0x0000000306127812 */ /* 0x008fc800078ec0ff */
[----:B------:R-:W-:-:S07]  /*2e20*/  ISETP.NE.AND P1, PT, R18, RZ, PT ;  /* 0x000000ff1200720c */ /* 0x000fce0003f25270 */
[----:B------:R-:W-:Y:S06]  /*2e30*/  @!P0 BRA `(.L_x_79) ;  /* 0x00000000002c8947 */ /* 0x000fec0003800000 */
[----:B012---:R-:W0:Y:S01]  /*2e40*/  LDC.64 R10, c[0x0][0x380] ;  /* 0x0000e000ff0a7b82 */ /* 0x007e220000000a00 */
[C---:B------:R-:W-:Y:S02]  /*2e50*/  IMAD R9, R8.reuse, R2, R7 ;  /* 0x0000000208097224 */ /* 0x040fe400078e0207 */
[----:B------:R-:W-:Y:S02]  /*2e60*/  VIADD R8, R8, 0x4 ;  /* 0x0000000408087836 */ /* 0x000fe40000000000 */
[----:B0-----:R-:W-:-:S05]  /*2e70*/  IMAD.WIDE R10, R9, 0x4, R10 ;  /* 0x00000004090a7825 */ /* 0x001fca00078e020a */
[----:B------:R3:W-:Y:S01]  /*2e80*/  STG.E desc[UR6][R10.64], RZ ;  /* 0x000000ff0a007986 */ /* 0x0007e2000c101906 */
[----:B------:R-:W-:-:S05]  /*2e90*/  IMAD.WIDE R12, R2, 0x4, R10 ;  /* 0x00000004020c7825 */ /* 0x000fca00078e020a */
[----:B------:R3:W-:Y:S01]  /*2ea0*/  STG.E desc[UR6][R12.64], RZ ;  /* 0x000000ff0c007986 */ /* 0x0007e2000c101906 */
[----:B------:R-:W-:-:S05]  /*2eb0*/  IMAD.WIDE R14, R2, 0x4, R12 ;  /* 0x00000004020e7825 */ /* 0x000fca00078e020c */
[----:B------:R3:W-:Y:S01]  /*2ec0*/  STG.E desc[UR6][R14.64], RZ ;  /* 0x000000ff0e007986 */ /* 0x0007e2000c101906 */
[----:B------:R-:W-:-:S05]  /*2ed0*/  IMAD.WIDE R16, R2, 0x4, R14 ;  /* 0x0000000402107825 */ /* 0x000fca00078e020e */
[----:B------:R3:W-:Y:S02]  /*2ee0*/  STG.E desc[UR6][R16.64], RZ ;  /* 0x000000ff10007986 */ /* 0x0007e4000c101906 */
.L_x_79:
[----:B------:R-:W-:Y:S05]  /*2ef0*/  @!P1 BRA `(.L_x_76) ;  /* 0x00000000003c9947 */ /* 0x000fea0003800000 */
[----:B------:R-:W-:Y:S02]  /*2f00*/  LOP3.LUT R6, R6, 0x1, RZ, 0xc0, !PT ;  /* 0x0000000106067812 */ /* 0x000fe400078ec0ff */
[----:B------:R-:W-:Y:S02]  /*2f10*/  ISETP.NE.AND P0, PT, R18, 0x1, PT ;  /* 0x000000011200780c */ /* 0x000fe40003f05270 */
[----:B------:R-:W-:-:S13]  /*2f20*/  ISETP.NE.U32.AND P1, PT, R6, 0x1, PT ;  /* 0x000000010600780c */ /* 0x000fda0003f25070 */
[----:B-1-3--:R-:W1:Y:S01]  /*2f30*/  @!P1 LDC.64 R14, c[0x0][0x380] ;  /* 0x0000e000ff0e9b82 */ /* 0x00ae620000000a00 */
[----:B------:R-:W-:Y:S05]  /*2f40*/  @!P0 BRA `(.L_x_80) ;  /* 0x00000000001c8947 */ /* 0x000fea0003800000 */
[----:B0-2---:R-:W0:Y:S01]  /*2f50*/  LDC.64 R10, c[0x0][0x380] ;  /* 0x0000e000ff0a7b82 */ /* 0x005e220000000a00 */
[C---:B------:R-:W-:Y:S02]  /*2f60*/  IMAD R9, R8.reuse, R2, R7 ;  /* 0x0000000208097224 */ /* 0x040fe400078e0207 */
[----:B------:R-:W-:Y:S02]  /*2f70*/  VIADD R8, R8, 0x2 ;  /* 0x0000000208087836 */ /* 0x000fe40000000000 */
[----:B0-----:R-:W-:-:S05]  /*2f80*/  IMAD.WIDE R10, R9, 0x4, R10 ;  /* 0x00000004090a7825 */ /* 0x001fca00078e020a */
[----:B------:R3:W-:Y:S01]  /*2f90*/  STG.E desc[UR6][R10.64], RZ ;  /* 0x000000ff0a007986 */ /* 0x0007e2000c101906 */
[----:B------:R-:W-:-:S05]  /*2fa0*/  IMAD.WIDE R12, R2, 0x4, R10 ;  /* 0x00000004020c7825 */ /* 0x000fca00078e020a */
[----:B------:R3:W-:Y:S02]  /*2fb0*/  STG.E desc[UR6][R12.64], RZ ;  /* 0x000000ff0c007986 */ /* 0x0007e4000c101906 */
.L_x_80:
[----:B------:R-:W-:-:S04]  /*2fc0*/  @!P1 IMAD R9, R8, R2, R7 ;  /* 0x0000000208099224 */ /* 0x000fc800078e0207 */
[----:B-1----:R-:W-:-:S05]  /*2fd0*/  @!P1 IMAD.WIDE R8, R9, 0x4, R14 ;  /* 0x0000000409089825 */ /* 0x002fca00078e020e */
[----:B------:R4:W-:Y:S02]  /*2fe0*/  @!P1 STG.E desc[UR6][R8.64], RZ ;  /* 0x000000ff08009986 */ /* 0x0009e4000c101906 */
.L_x_76:
[----:B------:R-:W-:Y:S05]  /*2ff0*/  BSYNC.RECONVERGENT B0 ;  /* 0x0000000000007941 */ /* 0x000fea0003800200 */
.L_x_75:
[----:B------:R-:W-:Y:S01]  /*3000*/  SHF.R.U32.HI R6, RZ, 0x2, R5 ;  /* 0x00000002ff067819 */ /* 0x000fe20000011605 */
[----:B------:R-:W-:Y:S01]  /*3010*/  UMOV UR4, 0xd2f1a9fc ;  /* 0xd2f1a9fc00047882 */ /* 0x000fe20000000000 */
[----:B------:R-:W-:Y:S01]  /*3020*/  UMOV UR5, 0x3f40624d ;  /* 0x3f40624d00057882 */ /* 0x000fe20000000000 */
[----:B------:R-:W-:Y:S01]  /*3030*/  BSSY.RECONVERGENT B0, `(.L_x_81) ;  /* 0x0000094000007945 */ /* 0x000fe20003800200 */
[----:B------:R-:W-:Y:S01]  /*3040*/  LOP3.LUT R6, R6, R5, RZ, 0x3c, !PT ;  /* 0x0000000506067212 */ /* 0x000fe200078e3cff */
[----:B------:R-:W-:-:S04]  /*3050*/  IMAD.SHL.U32 R5, R3, 0x10, RZ ;  /* 0x0000001003057824 */ /* 0x000fc800078e00ff */
[----:B----4-:R-:W-:-:S05]  /*3060*/  IMAD.SHL.U32 R8, R6, 0x2, RZ ;  /* 0x0000000206087824 */ /* 0x010fca00078e00ff */
[----:B------:R-:W-:-:S04]  /*3070*/  LOP3.LUT R8, R6, R8, R5, 0x96, !PT ;  /* 0x0000000806087212 */ /* 0x000fc800078e9605 */
[----:B------:R-:W-:-:S04]  /*3080*/  LOP3.LUT R3, R8, R3, RZ, 0x3c, !PT ;  /* 0x0000000308037212 */ /* 0x000fc800078e3cff */
[----:B------:R-:W-:Y:S01]  /*3090*/  IADD3 R3, PT, PT, R4, 0x587c5, R3 ;  /* 0x000587c504037810 */ /* 0x000fe20007ffe003 */
[----:B------:R-:W-:-:S03]  /*30a0*/  IMAD.MOV.U32 R4, RZ, RZ, 0x2f800000 ;  /* 0x2f800000ff047424 */ /* 0x000fc600078e00ff */
[----:B------:R-:W-:-:S05]  /*30b0*/  I2FP.F32.U32 R3, R3 ;  /* 0x0000000300037245 */ /* 0x000fca0000201000 */
[----:B------:R-:W-:-:S04]  /*30c0*/  FFMA R3, R3, R4, 1.1641532182693481445e-10 ;  /* 0x2f00000003037423 */ /* 0x000fc80000000004 */
[----:B------:R-:W4:Y:S02]  /*30d0*/  F2F.F64.F32 R4, R3 ;  /* 0x0000000300047310 */ /* 0x000f240000201800 */
[----:B----4-:R-:W-:-:S14]  /*30e0*/  DSETP.GEU.AND P0, PT, R4, UR4, PT ;  /* 0x0000000404007e2a */ /* 0x010fdc000bf0e000 */
[----:B------:R-:W-:Y:S05]  /*30f0*/  @P0 BRA `(.L_x_82) ;  /* 0x00000008001c0947 */ /* 0x000fea0003800000 */
[----:B------:R-:W-:-:S13]  /*3100*/  ISETP.GE.AND P0, PT, R2, 0x1, PT ;  /* 0x000000010200780c */ /* 0x000fda0003f06270 */
[----:B------:R-:W-:Y:S05]  /*3110*/  @!P0 BRA `(.L_x_83) ;  /* 0x0000000400048947 */ /* 0x000fea0003800000 */
[----:B------:R-:W-:Y:S01]  /*3120*/  ISETP.GE.U32.AND P0, PT, R27, 0x7, PT ;  /* 0x000000071b00780c */ /* 0x000fe20003f06070 */
[----:B------:R-:W-:Y:S01]  /*3130*/  IMAD.MOV.U32 R3, RZ, RZ, RZ ;  /* 0x000000ffff037224 */ /* 0x000fe200078e00ff */
[----:B------:R-:W-:-:S04]  /*3140*/  LOP3.LUT R8, R2, 0x7, RZ, 0xc0, !PT ;  /* 0x0000000702087812 */ /* 0x000fc800078ec0ff */
[----:B------:R-:W-:-:S07]  /*3150*/  ISETP.NE.AND P2, PT, R8, RZ, PT ;  /* 0x000000ff0800720c */ /* 0x000fce0003f45270 */
[----:B------:R-:W-:Y:S06]  /*3160*/  @!P0 BRA `(.L_x_84) ;  /* 0x0000000000548947 */ /* 0x000fec0003800000 */
[----:B------:R-:W4:Y:S01]  /*3170*/  LDC.64 R4, c[0x0][0x380] ;  /* 0x0000e000ff047b82 */ /* 0x000f220000000a00 */
[----:B------:R-:W-:-:S05]  /*3180*/  LOP3.LUT R3, R2, 0x7ffffff8, RZ, 0xc0, !PT ;  /* 0x7ffffff802037812 */ /* 0x000fca00078ec0ff */
[----:B------:R-:W-:Y:S02]  /*3190*/  IMAD.MOV R2, RZ, RZ, -R3 ;  /* 0x000000ffff027224 */ /* 0x000fe400078e0a03 */
[----:B----4-:R-:W-:-:S03]  /*31a0*/  IMAD.WIDE.U32 R4, R0, 0x4, R4 ;  /* 0x0000000400047825 */ /* 0x010fc600078e0004 */
[----:B------:R-:W-:-:S05]  /*31b0*/  IADD3 R6, P0, PT, R4, 0x10, RZ ;  /* 0x0000001004067810 */ /* 0x000fca0007f1e0ff */
[----:B------:R-:W-:-:S08]  /*31c0*/  IMAD.X R9, RZ, RZ, R5, P0 ;  /* 0x000000ffff097224 */ /* 0x000fd000000e0605 */
.L_x_85:
[----:B----4-:R-:W-:Y:S02]  /*31d0*/  IMAD.MOV.U32 R4, RZ, RZ, R6 ;  /* 0x000000ffff047224 */ /* 0x010fe400078e0006 */
        /* <DEDUP_REMOVED lines=14> */
.L_x_84:
[----:B------:R-:W-:Y:S05]  /*32c0*/  @!P2 BRA `(.L_x_83) ;  /* 0x000000000098a947 */ /* 0x000fea0003800000 */
[----:B------:R-:W1:Y:S01]  /*32d0*/  LDC R6, c[0x0][0x38c] ;  /* 0x0000e300ff067b82 */ /* 0x000e620000000800 */
[----:B------:R-:W-:Y:S02]  /*32e0*/  ISETP.GE.U32.AND P0, PT, R8, 0x4, PT ;  /* 0x000000040800780c */ /* 0x000fe40003f06070 */
[----:B-1-3--:R-:W-:-:S04]  /*32f0*/  LOP3.LUT R12, R6, 0x3, RZ, 0xc0, !PT ;  /* 0x00000003060c7812 */ /* 0x00afc800078ec0ff */
[----:B------:R-:W-:-:S07]  /*3300*/  ISETP.NE.AND P1, PT, R12, RZ, PT ;  /* 0x000000ff0c00720c */ /* 0x000fce0003f25270 */
[----:B------:R-:W-:Y:S06]  /*3310*/  @!P0 BRA `(.L_x_86) ;  /* 0x0000000000348947 */ /* 0x000fec0003800000 */
[----:B----4-:R-:W1:Y:S01]  /*3320*/  LDC.64 R4, c[0x0][0x380] ;  /* 0x0000e000ff047b82 */ /* 0x010e620000000a00 */
[----:B------:R-:W3:Y:S01]  /*3330*/  LDCU.64 UR4, c[0x0][0x380] ;  /* 0x00007000ff0477ac */ /* 0x000ee20008000a00 */
[C---:B------:R-:W-:Y:S01]  /*3340*/  IADD3 R2, P0, PT, R0.reuse, R3, RZ ;  /* 0x0000000300027210 */ /* 0x040fe20007f1e0ff */
[----:B------:R-:W-:Y:S02]  /*3350*/  IMAD.IADD R9, R0, 0x1, R3 ;  /* 0x0000000100097824 */ /* 0x000fe400078e0203 */
[----:B------:R-:W-:Y:S02]  /*3360*/  VIADD R3, R3, 0x4 ;  /* 0x0000000403037836 */ /* 0x000fe40000000000 */
[----:B0-2---:R-:W-:Y:S01]  /*3370*/  IMAD.X R11, RZ, RZ, RZ, P0 ;  /* 0x000000ffff0b7224 */ /* 0x005fe200000e06ff */
[----:B---3--:R-:W-:Y:S01]  /*3380*/  LEA R8, P0, R2, UR4, 0x2 ;  /* 0x0000000402087c11 */ /* 0x008fe2000f8010ff */
[----:B-1----:R-:W-:-:S03]  /*3390*/  IMAD.WIDE.U32 R4, R9, 0x4, R4 ;  /* 0x0000000409047825 */ /* 0x002fc600078e0004 */
[----:B------:R-:W-:Y:S02]  /*33a0*/  LEA.HI.X R9, R2, UR5, R11, 0x2, P0 ;  /* 0x0000000502097c11 */ /* 0x000fe400080f140b */
[----:B------:R1:W-:Y:S04]  /*33b0*/  STG.E desc[UR6][R4.64], RZ ;  /* 0x000000ff04007986 */ /* 0x0003e8000c101906 */
[----:B------:R1:W-:Y:S04]  /*33c0*/  STG.E desc[UR6][R8.64+0x4], RZ ;  /* 0x000004ff08007986 */ /* 0x0003e8000c101906 */
[----:B------:R1:W-:Y:S04]  /*33d0*/  STG.E desc[UR6][R8.64+0x8], RZ ;  /* 0x000008ff08007986 */ /* 0x0003e8000c101906 */
[----:B------:R1:W-:Y:S02]  /*33e0*/  STG.E desc[UR6][R8.64+0xc], RZ ;  /* 0x00000cff08007986 */ /* 0x0003e4000c101906 */
.L_x_86:
[----:B------:R-:W-:Y:S05]  /*33f0*/  @!P1 BRA `(.L_x_83) ;  /* 0x00000000004c9947 */ /* 0x000fea0003800000 */
[----:B------:R-:W-:Y:S02]  /*3400*/  LOP3.LUT R6, R6, 0x1, RZ, 0xc0, !PT ;  /* 0x0000000106067812 */ /* 0x000fe400078ec0ff */
[----:B------:R-:W-:Y:S02]  /*3410*/  ISETP.NE.AND P0, PT, R12, 0x1, PT ;  /* 0x000000010c00780c */ /* 0x000fe40003f05270 */
[----:B------:R-:W-:-:S13]  /*3420*/  ISETP.NE.U32.AND P1, PT, R6, 0x1, PT ;  /* 0x000000010600780c */ /* 0x000fda0003f25070 */
[----:B0-2---:R-:W0:Y:S01]  /*3430*/  @!P1 LDC.64 R10, c[0x0][0x380] ;  /* 0x0000e000ff0a9b82 */ /* 0x005e220000000a00 */
[----:B------:R-:W-:Y:S05]  /*3440*/  @!P0 BRA `(.L_x_87) ;  /* 0x00000000002c8947 */ /* 0x000fea0003800000 */
[----:B-1--4-:R-:W1:Y:S01]  /*3450*/  LDC.64 R4, c[0x0][0x380] ;  /* 0x0000e000ff047b82 */ /* 0x012e620000000a00 */
        /* <DEDUP_REMOVED lines=10> */
.L_x_87:
[----:B------:R-:W-:-:S04]  /*3500*/  @!P1 IMAD.IADD R3, R0, 0x1, R3 ;  /* 0x0000000100039824 */ /* 0x000fc800078e0203 */
[----:B0-----:R-:W-:-:S05]  /*3510*/  @!P1 IMAD.WIDE.U32 R2, R3, 0x4, R10 ;  /* 0x0000000403029825 */ /* 0x001fca00078e000a */
[----:B------:R0:W-:Y:S02]  /*3520*/  @!P1 STG.E desc[UR6][R2.64], RZ ;  /* 0x000000ff02009986 */ /* 0x0001e4000c101906 */
.L_x_83:
[----:B------:R-:W5:Y:S02]  /*3530*/  LDC R0, c[0x0][0x388] ;  /* 0x0000e200ff007b82 */ /* 0x000f640000000800 */
[----:B-----5:R-:W-:-:S13]  /*3540*/  ISETP.GE.AND P0, PT, R0, 0x1, PT ;  /* 0x000000010000780c */ /* 0x020fda0003f06270 */
[----:B------:R-:W-:Y:S05]  /*3550*/  @!P0 BRA `(.L_x_82) ;  /* 0x0000000400048947 */ /* 0x000fea0003800000 */
[C---:B------:R-:W-:Y:S01]  /*3560*/  ISETP.GE.U32.AND P0, PT, R0.reuse, 0x8, PT ;  /* 0x000000080000780c */ /* 0x040fe20003f06070 */
[----:B0-----:R-:W-:Y:S01]  /*3570*/  IMAD.MOV.U32 R2, RZ, RZ, RZ ;  /* 0x000000ffff027224 */ /* 0x001fe200078e00ff */
[----:B------:R-:W-:-:S04]  /*3580*/  LOP3.LUT R6, R0, 0x7, RZ, 0xc0, !PT ;  /* 0x0000000700067812 */ /* 0x000fc800078ec0ff */
[----:B------:R-:W-:-:S07]  /*3590*/  ISETP.NE.AND P1, PT, R6, RZ, PT ;  /* 0x000000ff0600720c */ /* 0x000fce0003f25270 */
[----:B------:R-:W-:Y:S06]  /*35a0*/  @!P0 BRA `(.L_x_88) ;  /* 0x0000000000648947 */ /* 0x000fec0003800000 */
[----:B------:R-:W0:Y:S01]  /*35b0*/  LDC R27, c[0x0][0x38c] ;  /* 0x0000e300ff1b7b82 */ /* 0x000e220000000800 */
[----:B------:R-:W-:Y:S01]  /*35c0*/  LOP3.LUT R2, R0, 0x7ffffff8, RZ, 0xc0, !PT ;  /* 0x7ffffff800027812 */ /* 0x000fe200078ec0ff */
[----:B---3--:R-:W-:-:S04]  /*35d0*/  IMAD.MOV.U32 R25, RZ, RZ, R7 ;  /* 0x000000ffff197224 */ /* 0x008fc800078e0007 */
[----:B------:R-:W-:Y:S02]  /*35e0*/  IMAD.MOV R3, RZ, RZ, -R2 ;  /* 0x000000ffff037224 */ /* 0x000fe400078e0a02 */
[----:B-12-4-:R-:W1:Y:S05]  /*35f0*/  LDC.64 R4, c[0x0][0x380] ;  /* 0x0000e000ff047b82 */ /* 0x016e6a0000000a00 */
.L_x_89:
[----:B-1----:R-:W-:-:S04]  /*3600*/  IMAD.WIDE R16, R25, 0x4, R4 ;  /* 0x0000000419107825 */ /* 0x002fc800078e0204 */
[----:B------:R-:W-:Y:S01]  /*3610*/  VIADD R3, R3, 0x8 ;  /* 0x0000000803037836 */ /* 0x000fe20000000000 */
[----:B------:R1:W-:Y:S01]  /*3620*/  STG.E desc[UR6][R16.64], RZ ;  /* 0x000000ff10007986 */ /* 0x0003e2000c101906 */
[----:B0-----:R-:W-:-:S03]  /*3630*/  IMAD.WIDE R18, R27, 0x4, R16 ;  /* 0x000000041b127825 */ /* 0x001fc600078e0210 */
[----:B------:R-:W-:Y:S01]  /*3640*/  ISETP.NE.AND P0, PT, R3, RZ, PT ;  /* 0x000000ff0300720c */ /* 0x000fe20003f05270 */
[C---:B------:R-:W-:Y:S01]  /*3650*/  IMAD R25, R27.reuse, 0x8, R25 ;  /* 0x000000081b197824 */ /* 0x040fe200078e0219 */
        /* <DEDUP_REMOVED lines=13> */
[----:B------:R-:W-:Y:S05]  /*3730*/  @P0 BRA `(.L_x_89) ;  /* 0xfffffffc00b00947 */ /* 0x000fea000383ffff */
.L_x_88:
[----:B------:R-:W-:Y:S05]  /*3740*/  @!P1 BRA `(.L_x_82) ;  /* 0x0000000000889947 */ /* 0x000fea0003800000 */
[----:B------:R-:W-:Y:S02]  /*3750*/  ISETP.GE.U32.AND P0, PT, R6, 0x4, PT ;  /* 0x000000040600780c */ /* 0x000fe40003f06070 */
[----:B-1-3--:R-:W-:-:S04]  /*3760*/  LOP3.LUT R14, R0, 0x3, RZ, 0xc0, !PT ;  /* 0x00000003000e7812 */ /* 0x00afc800078ec0ff */
[----:B------:R-:W-:-:S07]  /*3770*/  ISETP.NE.AND P1, PT, R14, RZ, PT ;  /* 0x000000ff0e00720c */ /* 0x000fce0003f25270 */
[----:B------:R-:W-:Y:S06]  /*3780*/  @!P0 BRA `(.L_x_90) ;  /* 0x0000000000308947 */ /* 0x000fec0003800000 */
[----:B------:R-:W0:Y:S08]  /*3790*/  LDC R13, c[0x0][0x38c] ;  /* 0x0000e300ff0d7b82 */ /* 0x000e300000000800 */
[----:B--2-4-:R-:W1:Y:S01]  /*37a0*/  LDC.64 R4, c[0x0][0x380] ;  /* 0x0000e000ff047b82 */ /* 0x014e620000000a00 */
[C---:B0-----:R-:W-:Y:S02]  /*37b0*/  IMAD R3, R2.reuse, R13, R7 ;  /* 0x0000000d02037224 */ /* 0x041fe400078e0207 */
[----:B------:R-:W-:-:S02]  /*37c0*/  VIADD R2, R2, 0x4 ;  /* 0x0000000402027836 */ /* 0x000fc40000000000 */
[----:B-1----:R-:W-:-:S05]  /*37d0*/  IMAD.WIDE R4, R3, 0x4, R4 ;  /* 0x0000000403047825 */ /* 0x002fca00078e0204 */
[----:B------:R0:W-:Y:S01]  /*37e0*/  STG.E desc[UR6][R4.64], RZ ;  /* 0x000000ff04007986 */ /* 0x0001e2000c101906 */
[----:B------:R-:W-:-:S05]  /*37f0*/  IMAD.WIDE R8, R13, 0x4, R4 ;  /* 0x000000040d087825 */ /* 0x000fca00078e0204 */
[----:B------:R0:W-:Y:S01]  /*3800*/  STG.E desc[UR6][R8.64], RZ ;  /* 0x000000ff08007986 */ /* 0x0001e2000c101906 */
[----:B------:R-:W-:-:S05]  /*3810*/  IMAD.WIDE R10, R13, 0x4, R8 ;  /* 0x000000040d0a7825 */ /* 0x000fca00078e0208 */
[----:B------:R0:W-:Y:S01]  /*3820*/  STG.E desc[UR6][R10.64], RZ ;  /* 0x000000ff0a007986 */ /* 0x0001e2000c101906 */
[----:B------:R-:W-:-:S05]  /*3830*/  IMAD.WIDE R12, R13, 0x4, R10 ;  /* 0x000000040d0c7825 */ /* 0x000fca00078e020a */
[----:B------:R0:W-:Y:S02]  /*3840*/  STG.E desc[UR6][R12.64], RZ ;  /* 0x000000ff0c007986 */ /* 0x0001e4000c101906 */
.L_x_90:
[----:B------:R-:W-:Y:S05]  /*3850*/  @!P1 BRA `(.L_x_82) ;  /* 0x0000000000449947 */ /* 0x000fea0003800000 */
[----:B------:R-:W-:Y:S02]  /*3860*/  LOP3.LUT R0, R0, 0x1, RZ, 0xc0, !PT ;  /* 0x0000000100007812 */ /* 0x000fe400078ec0ff */
[----:B------:R-:W-:Y:S02]  /*3870*/  ISETP.NE.AND P0, PT, R14, 0x1, PT ;  /* 0x000000010e00780c */ /* 0x000fe40003f05270 */
[----:B------:R-:W-:-:S13]  /*3880*/  ISETP.NE.U32.AND P1, PT, R0, 0x1, PT ;  /* 0x000000010000780c */ /* 0x000fda0003f25070 */
[----:B------:R-:W1:Y:S08]  /*3890*/  @!P1 LDC R0, c[0x0][0x38c] ;  /* 0x0000e300ff009b82 */ /* 0x000e700000000800 */
[----:B0-2---:R-:W0:Y:S01]  /*38a0*/  @!P1 LDC.64 R10, c[0x0][0x380] ;  /* 0x0000e000ff0a9b82 */ /* 0x005e220000000a00 */
[----:B------:R-:W-:Y:S05]  /*38b0*/  @!P0 BRA `(.L_x_91) ;  /* 0x0000000000208947 */ /* 0x000fea0003800000 */
[----:B------:R-:W2:Y:S08]  /*38c0*/  LDC R9, c[0x0][0x38c] ;  /* 0x0000e300ff097b82 */ /* 0x000eb00000000800 */
[----:B----4-:R-:W3:Y:S01]  /*38d0*/  LDC.64 R4, c[0x0][0x380] ;  /* 0x0000e000ff047b82 */ /* 0x010ee20000000a00 */
[C---:B--2---:R-:W-:Y:S02]  /*38e0*/  IMAD R3, R2.reuse, R9, R7 ;  /* 0x0000000902037224 */ /* 0x044fe400078e0207 */
[----:B------:R-:W-:-:S02]  /*38f0*/  VIADD R2, R2, 0x2 ;  /* 0x0000000202027836 */ /* 0x000fc40000000000 */
[----:B---3--:R-:W-:-:S05]  /*3900*/  IMAD.WIDE R4, R3, 0x4, R4 ;  /* 0x0000000403047825 */ /* 0x008fca00078e0204 */
[----:B------:R2:W-:Y:S01]  /*3910*/  STG.E desc[UR6][R4.64], RZ ;  /* 0x000000ff04007986 */ /* 0x0005e2000c101906 */
[----:B------:R-:W-:-:S05]  /*3920*/  IMAD.WIDE R8, R9, 0x4, R4 ;  /* 0x0000000409087825 */ /* 0x000fca00078e0204 */
[----:B------:R2:W-:Y:S02]  /*3930*/  STG.E desc[UR6][R8.64], RZ ;  /* 0x000000ff08007986 */ /* 0x0005e4000c101906 */
.L_x_91:
[----:B-1----:R-:W-:-:S04]  /*3940*/  @!P1 IMAD R3, R2, R0, R7 ;  /* 0x0000000002039224 */ /* 0x002fc800078e0207 */
[----:B0-----:R-:W-:-:S05]  /*3950*/  @!P1 IMAD.WIDE R2, R3, 0x4, R10 ;  /* 0x0000000403029825 */ /* 0x001fca00078e020a */
[----:B------:R0:W-:Y:S02]  /*3960*/  @!P1 STG.E desc[UR6][R2.64], RZ ;  /* 0x000000ff02009986 */ /* 0x0001e4000c101906 */
.L_x_82:
[----:B------:R-:W-:Y:S05]  /*3970*/  BSYNC.RECONVERGENT B0 ;  /* 0x0000000000007941 */ /* 0x000fea0003800200 */
.L_x_81:
[----:B------:R-:W5:Y:S08]  /*3980*/  LDC R7, c[0x0][0x38c] ;  /* 0x0000e300ff077b82 */ /* 0x000f700000000800 */
[----:B0-----:R-:W5:Y:S08]  /*3990*/  LDC.64 R2, c[0x0][0x390] ;  /* 0x0000e400ff027b82 */ /* 0x001f700000000a00 */
[----:B-12---:R-:W0:Y:S08]  /*39a0*/  LDC.64 R8, c[0x0][0x398] ;  /* 0x0000e600ff087b82 */ /* 0x006e300000000a00 */
[----:B----4-:R-:W1:Y:S01]  /*39b0*/  LDC.64 R4, c[0x0][0x380] ;  /* 0x0000e000ff047b82 */ /* 0x010e620000000a00 */
[----:B-----5:R-:W-:-:S02]  /*39c0*/  IMAD R3, R7, R3, R2 ;  /* 0x0000000307037224 */ /* 0x020fc400078e0202 */
[----:B0-----:R-:W-:Y:S02]  /*39d0*/  IMAD R7, R7, R9, R8 ;  /* 0x0000000907077224 */ /* 0x001fe400078e0208 */
[----:B------:R-:W-:Y:S02]  /*39e0*/  IMAD.MOV.U32 R9, RZ, RZ, 0x2 ;  /* 0x00000002ff097424 */ /* 0x000fe400078e00ff */
[----:B-1----:R-:W-:-:S04]  /*39f0*/  IMAD.WIDE R2, R3, 0x4, R4 ;  /* 0x0000000403027825 */ /* 0x002fc800078e0204 */
[----:B------:R-:W-:Y:S01]  /*3a00*/  IMAD.WIDE R4, R7, 0x4, R4 ;  /* 0x0000000407047825 */ /* 0x000fe200078e0204 */
[----:B------:R-:W-:Y:S03]  /*3a10*/  STG.E desc[UR6][R2.64], R9 ;  /* 0x0000000902007986 */ /* 0x000fe6000c101906 */
[----:B------:R-:W-:-:S05]  /*3a20*/  IMAD.MOV.U32 R7, RZ, RZ, 0x3 ;  /* 0x00000003ff077424 */ /* 0x000fca00078e00ff */
[----:B------:R-:W-:Y:S01]  /*3a30*/  STG.E desc[UR6][R4.64], R7 ;  /* 0x0000000704007986 */ /* 0x000fe2000c101906 */
[----:B------:R-:W-:Y:S05]  /*3a40*/  EXIT ;  /* 0x000000000000794d */ /* 0x000fea0003800000 */
.L_x_92:
        /* <DEDUP_REMOVED lines=11> */
.L_x_161:


//--------------------- .text._Z10dfs_kernelPiiiiiiiy --------------------------
	.section	.text._Z10dfs_kernelPiiiiiiiy,"ax",@progbits
	.align	128
        .global         _Z10dfs_kernelPiiiiiiiy
        .type           _Z10dfs_kernelPiiiiiiiy,@function
        .size           _Z10dfs_kernelPiiiiiiiy,(.L_x_162 - _Z10dfs_kernelPiiiiiiiy)
        .other          _Z10dfs_kernelPiiiiiiiy,@"STO_CUDA_ENTRY STV_DEFAULT"
_Z10dfs_kernelPiiiiiiiy:
.text._Z10dfs_kernelPiiiiiiiy:
        /* <DEDUP_REMOVED lines=17> */
[C---:B------:R-:W-:Y:S01]  /*0110*/  VIADD R7, R3.reuse, 0x1f123bb5 ;  /* 0x1f123bb503077836 */ /* 0x040fe20000000000 */
[----:B------:R-:W-:Y:S01]  /*0120*/  LOP3.LUT R2, R3, 0x5491333, RZ, 0x3c, !PT ;  /* 0x0549133303027812 */ /* 0x000fe200078e3cff */
[----:B--2---:R-:W-:Y:S01]  /*0130*/  IMAD R9, R9, UR4, R8 ;  /* 0x0000000409097c24 */ /* 0x004fe2000f8e0208 */
[C---:B------:R-:W-:Y:S01]  /*0140*/  IADD3 R4, PT, PT, R0.reuse, 0x64f0c9, R3 ;  /* 0x0064f0c900047810 */ /* 0x040fe20007ffe003 */
[----:B------:R-:W-:-:S04]  /*0150*/  VIADD R3, R0, 0x583f19 ;  /* 0x00583f1900037836 */ /* 0x000fc80000000000 */
[----:B------:R1:W-:Y:S04]  /*0160*/  STL.128 [R1], R4 ;  /* 0x0000000401007387 */ /* 0x0003e80000100c00 */
[----:B------:R1:W-:Y:S01]  /*0170*/  STL.64 [R1+0x10], R2 ;  /* 0x0000100201007387 */ /* 0x0003e20000100a00 */
[----:B0-----:R-:W-:-:S04]  /*0180*/  IMAD R0, R10, UR5, R11 ;  /* 0x000000050a007c24 */ /* 0x001fc8000f8e020b */
[----:B---3--:R-:W-:Y:S01]  /*0190*/  IMAD R8, R0, UR6, R9 ;  /* 0x0000000600087c24 */ /* 0x008fe2000f8e0209 */
[----:B------:R-:W0:Y:S01]  /*01a0*/  LDCU.64 UR6, c[0x0][0x358] ;  /* 0x00006b00ff0677ac */ /* 0x000e220008000a00 */
[----:B------:R-:W-:-:S03]  /*01b0*/  VIADD R0, R1, 0x30 ;  /* 0x0000003001007836 */ /* 0x000fc60000000000 */
[----:B------:R-:W-:-:S13]  /*01c0*/  ISETP.NE.AND P0, PT, R8, RZ, PT ;  /* 0x000000ff0800720c */ /* 0x000fda0003f05270 */
[----:B-1----:R-:W-:Y:S05]  /*01d0*/  @!P0 BRA `(.L_x_94) ;  /* 0x0000002400488947 */ /* 0x002fea0003800000 */
[--C-:B------:R-:W-:Y:S01]  /*01e0*/  SHF.R.S32.HI R12, RZ, 0x1f, R8.reuse ;  /* 0x0000001fff0c7819 */ /* 0x100fe20000011408 */
[----:B------:R-:W-:Y:S02]  /*01f0*/  IMAD.MOV.U32 R15, RZ, RZ, R8 ;  /* 0x000000ffff0f7224 */ /* 0x000fe400078e0008 */
[----:B------:R-:W-:-:S07]  /*0200*/  IMAD.MOV.U32 R13, RZ, RZ, RZ ;  /* 0x000000ffff0d7224 */ /* 0x000fce00078e00ff */
.L_x_103:
[----:B------:R-:W-:Y:S01]  /*0210*/  LOP3.LUT R8, R15, 0x3, RZ, 0xc0, !PT ;  /* 0x000000030f087812 */ /* 0x000fe200078ec0ff */
[----:B------:R-:W-:Y:S03]  /*0220*/  BSSY.RECONVERGENT B1, `(.L_x_95) ;  /* 0x0000247000017945 */ /* 0x000fe60003800200 */
[----:B------:R-:W-:-:S04]  /*0230*/  ISETP.NE.U32.AND P0, PT, R8, RZ, PT ;  /* 0x000000ff0800720c */ /* 0x000fc80003f05070 */
[----:B------:R-:W-:-:S13]  /*0240*/  ISETP.NE.AND.EX P0, PT, RZ, RZ, PT, P0 ;  /* 0x000000ffff00720c */ /* 0x000fda0003f05300 */
[----:B-1----:R-:W-:Y:S05]  /*0250*/  @!P0 BRA `(.L_x_96) ;  /* 0x00000024000c8947 */ /* 0x002fea0003800000 */
[----:B------:R-:W1:Y:S01]  /*0260*/  LDC.64 R10, c[0x4][RZ] ;  /* 0x01000000ff0a7b82 */ /* 0x000e620000000a00 */
[----:B------:R-:W-:Y:S01]  /*0270*/  IMAD.MOV.U32 R14, RZ, RZ, RZ ;  /* 0x000000ffff0e7224 */ /* 0x000fe200078e00ff */
[----:B------:R-:W-:Y:S02]  /*0280*/  CS2R R2, SRZ ;  /* 0x0000000000027805 */ /* 0x000fe4000001ff00 */
[----:B------:R-:W-:Y:S01]  /*0290*/  CS2R R6, SRZ ;  /* 0x0000000000067805 */ /* 0x000fe2000001ff00 */
[----:B------:R-:W-:Y:S02]  /*02a0*/  IMAD.MOV.U32 R5, RZ, RZ, RZ ;  /* 0x000000ffff057224 */ /* 0x000fe400078e00ff */
[----:B-1----:R-:W-:-:S07]  /*02b0*/  IMAD.WIDE.U32 R10, R13, 0xc80, R10 ;  /* 0x00000c800d0a7825 */ /* 0x002fce00078e000a */
.L_x_98:
[----:B------:R-:W-:-:S06]  /*02c0*/  IMAD R16, R14, 0x4, R1 ;  /* 0x000000040e107824 */ /* 0x000fcc00078e0201 */
[----:B------:R-:W5:Y:S01]  /*02d0*/  LDL R16, [R16+0x4] ;  /* 0x0000040010107983 */ /* 0x000f620000100800 */
[----:B------:R-:W-:-:S05]  /*02e0*/  UMOV UR4, URZ ;  /* 0x000000ff00047c82 */ /* 0x000fca0008000000 */
.L_x_97:
        /* <DEDUP_REMOVED lines=12> */
[----:B------:R-:W4:Y:S04]  /*03b0*/  @!P0 LDG.E R18, desc[UR6][R8.64+0x8] ;  /* 0x0000080608128981 */ /* 0x000f28000c1e1900 */
[----:B------:R-:W4:Y:S04]  /*03c0*/  @P4 LDG.E R28, desc[UR6][R8.64+0x60] ;  /* 0x00006006081c4981 */ /* 0x000f28000c1e1900 */
[----:B------:R-:W4:Y:S04]  /*03d0*/  @!P0 LDG.E R17, desc[UR6][R8.64+0x4] ;  /* 0x0000040608118981 */ /* 0x000f28000c1e1900 */
        /* <DEDUP_REMOVED lines=9> */
[----:B------:R-:W-:Y:S02]  /*0470*/  @P3 LOP3.LUT R3, R3, R26, RZ, 0x3c, !PT ;  /* 0x0000001a03033212 */ /* 0x000fe400078e3cff */
[----:B------:R-:W-:Y:S02]  /*0480*/  @!P0 LOP3.LUT R7, R7, R18, RZ, 0x3c, !PT ;  /* 0x0000001207078212 */ /* 0x000fe400078e3cff */
[----:B------:R-:W2:Y:S01]  /*0490*/  @!P0 LDG.E R18, desc[UR6][R8.64] ;  /* 0x0000000608128981 */ /* 0x000ea2000c1e1900 */
[----:B------:R-:W-:Y:S02]  /*04a0*/  @P4 LOP3.LUT R3, R3, R28, RZ, 0x3c, !PT ;  /* 0x0000001c03034212 */ /* 0x000fe400078e3cff */
[----:B------:R-:W-:Y:S02]  /*04b0*/  @!P0 LOP3.LUT R6, R6, R17, RZ, 0x3c, !PT ;  /* 0x0000001106068212 */ /* 0x000fe400078e3cff */
[----:B------:R-:W2:Y:S01]  /*04c0*/  @!P0 LDG.E R17, desc[UR6][R8.64+0xc] ;  /* 0x00000c0608118981 */ /* 0x000ea2000c1e1900 */
[----:B------:R-:W-:-:S03]  /*04d0*/  @P5 LOP3.LUT R3, R3, R19, RZ, 0x3c, !PT ;  /* 0x0000001303035212 */ /* 0x000fc600078e3cff */
[----:B------:R-:W2:Y:S01]  /*04e0*/  @P1 LDG.E R19, desc[UR6][R8.64+0x18] ;  /* 0x0000180608131981 */ /* 0x000ea2000c1e1900 */
[----:B---3--:R-:W-:-:S03]  /*04f0*/  @P1 LOP3.LUT R7, R7, R22, RZ, 0x3c, !PT ;  /* 0x0000001607071212 */ /* 0x008fc600078e3cff */
[----:B------:R-:W3:Y:S01]  /*0500*/  @P3 LDG.E R22, desc[UR6][R8.64+0x3c] ;  /* 0x00003c0608163981 */ /* 0x000ee2000c1e1900 */
[----:B----4-:R-:W-:-:S03]  /*0510*/  @P6 LOP3.LUT R3, R3, R24, RZ, 0x3c, !PT ;  /* 0x0000001803036212 */ /* 0x010fc600078e3cff */
[----:B------:R-:W4:Y:S01]  /*0520*/  @P3 LDG.E R24, desc[UR6][R8.64+0x44] ;  /* 0x0000440608183981 */ /* 0x000f22000c1e1900 */
[----:B--2---:R-:W-:-:S03]  /*0530*/  @!P0 LOP3.LUT R5, R5, R18, RZ, 0x3c, !PT ;  /* 0x0000001205058212 */ /* 0x004fc600078e3cff */
[----:B------:R-:W2:Y:S01]  /*0540*/  @P2 LDG.E R18, desc[UR6][R8.64+0x28] ;  /* 0x0000280608122981 */ /* 0x000ea2000c1e1900 */
[----:B------:R-:W-:-:S03]  /*0550*/  @P1 LOP3.LUT R5, R5, R20, RZ, 0x3c, !PT ;  /* 0x0000001405051212 */ /* 0x000fc600078e3cff */
[----:B------:R-:W3:Y:S01]  /*0560*/  @P2 LDG.E R20, desc[UR6][R8.64+0x30] ;  /* 0x0000300608142981 */ /* 0x000ee2000c1e1900 */
[----:B------:R-:W-:-:S03]  /*0570*/  @!P0 LOP3.LUT R2, R2, R17, RZ, 0x3c, !PT ;  /* 0x0000001102028212 */ /* 0x000fc600078e3cff */
[----:B------:R-:W4:Y:S01]  /*0580*/  @P2 LDG.E R17, desc[UR6][R8.64+0x34] ;  /* 0x0000340608112981 */ /* 0x000f22000c1e1900 */
[----:B------:R-:W-:Y:S02]  /*0590*/  @P1 LOP3.LUT R6, R6, R19, RZ, 0x3c, !PT ;  /* 0x0000001306061212 */ /* 0x000fe400078e3cff */
[----:B------:R-:W-:Y:S01]  /*05a0*/  @P1 LOP3.LUT R2, R2, R23, RZ, 0x3c, !PT ;  /* 0x0000001702021212 */ /* 0x000fe200078e3cff */
[----:B------:R-:W4:Y:S04]  /*05b0*/  @P3 LDG.E R19, desc[UR6][R8.64+0x40] ;  /* 0x0000400608133981 */ /* 0x000f28000c1e1900 */
        /* <DEDUP_REMOVED lines=9> */
[----:B------:R-:W-:Y:S02]  /*0650*/  @P3 LOP3.LUT R7, R7, R24, RZ, 0x3c, !PT ;  /* 0x0000001807073212 */ /* 0x000fe400078e3cff */
[----:B------:R-:W-:Y:S01]  /*0660*/  @P3 LOP3.LUT R6, R6, R19, RZ, 0x3c, !PT ;  /* 0x0000001306063212 */ /* 0x000fe200078e3cff */
[----:B------:R-:W4:Y:S01]  /*0670*/  @P5 LDG.E R24, desc[UR6][R8.64+0x6c] ;  /* 0x00006c0608185981 */ /* 0x000f22000c1e1900 */
[----:B------:R-:W-:Y:S02]  /*0680*/  @P3 LOP3.LUT R5, R5, R22, RZ, 0x3c, !PT ;  /* 0x0000001605053212 */ /* 0x000fe400078e3cff */
[----:B------:R-:W-:Y:S01]  /*0690*/  @P3 LOP3.LUT R2, R2, R23, RZ, 0x3c, !PT ;  /* 0x0000001702023212 */ /* 0x000fe200078e3cff */
[----:B------:R-:W4:Y:S04]  /*06a0*/  @P5 LDG.E R19, desc[UR6][R8.64+0x68] ;  /* 0x0000680608135981 */ /* 0x000f28000c1e1900 */
[----:B------:R-:W4:Y:S04]  /*06b0*/  @P5 LDG.E R23, desc[UR6][R8.64+0x70] ;  /* 0x0000700608175981 */ /* 0x000f28000c1e1900 */
[----:B------:R-:W4:Y:S01]  /*06c0*/  @P5 LDG.E R22, desc[UR6][R8.64+0x64] ;  /* 0x0000640608165981 */ /* 0x000f22000c1e1900 */
[----:B------:R-:W-:-:S02]  /*06d0*/  LOP3.LUT P0, RZ, R21, 0x80, RZ, 0xc0, !PT ;  /* 0x0000008015ff7812 */ /* 0x000fc4000780c0ff */
[----:B------:R-:W-:Y:S02]  /*06e0*/  @P4 LOP3.LUT R6, R6, R25, RZ, 0x3c, !PT ;  /* 0x0000001906064212 */ /* 0x000fe400078e3cff */
[----:B------:R-:W4:Y:S09]  /*06f0*/  @P6 LDG.E R25, desc[UR6][R8.64+0x7c] ;  /* 0x00007c0608196981 */ /* 0x000f32000c1e1900 */
        /* <DEDUP_REMOVED lines=16> */
[----:B------:R-:W-:Y:S02]  /*0800*/  @P0 LOP3.LUT R3, R3, R26, RZ, 0x3c, !PT ;  /* 0x0000001a03030212 */ /* 0x000fe400078e3cff */
[----:B--2---:R-:W-:Y:S02]  /*0810*/  @P6 LOP3.LUT R5, R5, R18, RZ, 0x3c, !PT ;  /* 0x0000001205056212 */ /* 0x004fe400078e3cff */
[----:B---3--:R-:W-:Y:S02]  /*0820*/  @P6 LOP3.LUT R7, R7, R20, RZ, 0x3c, !PT ;  /* 0x0000001407076212 */ /* 0x008fe400078e3cff */
[----:B----4-:R-:W-:Y:S02]  /*0830*/  @P6 LOP3.LUT R2, R2, R17, RZ, 0x3c, !PT ;  /* 0x0000001102026212 */ /* 0x010fe400078e3cff */
[----:B------:R-:W-:-:S02]  /*0840*/  @P0 LOP3.LUT R7, R7, R24, RZ, 0x3c, !PT ;  /* 0x0000001807070212 */ /* 0x000fc400078e3cff */
[----:B------:R-:W-:Y:S02]  /*0850*/  @P0 LOP3.LUT R6, R6, R19, RZ, 0x3c, !PT ;  /* 0x0000001306060212 */ /* 0x000fe400078e3cff */
[----:B------:R-:W-:Y:S02]  /*0860*/  @P0 LOP3.LUT R2, R2, R23, RZ, 0x3c, !PT ;  /* 0x0000001702020212 */ /* 0x000fe400078e3cff */
        /* <DEDUP_REMOVED lines=26> */
[----:B------:R-:W-:Y:S01]  /*0a10*/  LOP3.LUT P0, RZ, R21, 0x8000, RZ, 0xc0, !PT ;  /* 0x0000800015ff7812 */ /* 0x000fe2000780c0ff */
[----:B------:R-:W4:Y:S01]  /*0a20*/  @P4 LDG.E R19, desc[UR6][R8.64+0xfc] ;  /* 0x0000fc0608134981 */ /* 0x000f22000c1e1900 */
[----:B------:R-:W-:-:S03]  /*0a30*/  @P1 LOP3.LUT R6, R6, R23, RZ, 0x3c, !PT ;  /* 0x0000001706061212 */ /* 0x000fc600078e3cff */
[----:B------:R-:W4:Y:S04]  /*0a40*/  @P3 LDG.E R21, desc[UR6][R8.64+0xe0] ;  /* 0x0000e00608153981 */ /* 0x000f28000c1e1900 */
[----:B------:R-:W4:Y:S01]  /*0a50*/  @P3 LDG.E R23, desc[UR6][R8.64+0xe8] ;  /* 0x0000e80608173981 */ /* 0x000f22000c1e1900 */
[----:B--2---:R-:W-:-:S03]  /*0a60*/  @P2 LOP3.LUT R7, R7, R18, RZ, 0x3c, !PT ;  /* 0x0000001207072212 */ /* 0x004fc600078e3cff */
[----:B------:R-:W2:Y:S01]  /*0a70*/  @P4 LDG.E R18, desc[UR6][R8.64+0x100] ;  /* 0x0001000608124981 */ /* 0x000ea2000c1e1900 */
[----:B---3--:R-:W-:Y:S02]  /*0a80*/  @P2 LOP3.LUT R3, R3, R20, RZ, 0x3c, !PT ;  /* 0x0000001403032212 */ /* 0x008fe400078e3cff */
[----:B------:R-:W-:Y:S01]  /*0a90*/  @P1 LOP3.LUT R2, R2, R25, RZ, 0x3c, !PT ;  /* 0x0000001902021212 */ /* 0x000fe200078e3cff */
[----:B------:R-:W3:Y:S01]  /*0aa0*/  @P3 LDG.E R20, desc[UR6][R8.64+0xdc] ;  /* 0x0000dc0608143981 */ /* 0x000ee2000c1e1900 */
[----:B----4-:R-:W-:-:S03]  /*0ab0*/  @P3 LOP3.LUT R7, R7, R22, RZ, 0x3c, !PT ;  /* 0x0000001607073212 */ /* 0x010fc600078e3cff */
[----:B------:R-:W4:Y:S01]  /*0ac0*/  @P1 LDG.E R22, desc[UR6][R8.64+0xb4] ;  /* 0x0000b40608161981 */ /* 0x000f22000c1e1900 */
[----:B------:R-:W-:-:S03]  /*0ad0*/  @P3 LOP3.LUT R3, R3, R24, RZ, 0x3c, !PT ;  /* 0x0000001803033212 */ /* 0x000fc600078e3cff */
[----:B------:R-:W3:Y:S01]  /*0ae0*/  @P4 LDG.E R25, desc[UR6][R8.64+0xf4] ;  /* 0x0000f40608194981 */ /* 0x000ee2000c1e1900 */
[----:B------:R-:W-:-:S03]  /*0af0*/  @P2 LOP3.LUT R6, R6, R27, RZ, 0x3c, !PT ;  /* 0x0000001b06062212 */ /* 0x000fc600078e3cff */
[----:B------:R-:W3:Y:S01]  /*0b00*/  @P2 LDG.E R24, desc[UR6][R8.64+0xc8] ;  /* 0x0000c80608182981 */ /* 0x000ee2000c1e1900 */
[----:B------:R-:W-:Y:S02]  /*0b10*/  @P2 LOP3.LUT R2, R2, R17, RZ, 0x3c, !PT ;  /* 0x0000001102022212 */ /* 0x000fe400078e3cff */
[----:B------:R-:W-:Y:S01]  /*0b20*/  @P4 LOP3.LUT R7, R7, R26, RZ, 0x3c, !PT ;  /* 0x0000001a07074212 */ /* 0x000fe200078e3cff */
[----:B------:R-:W3:Y:S04]  /*0b30*/  @P5 LDG.E R17, desc[UR6][R8.64+0x108] ;  /* 0x0001080608115981 */ /* 0x000ee8000c1e1900 */
        /* <DEDUP_REMOVED lines=9> */
[----:B---3--:R-:W-:Y:S02]  /*0bd0*/  @P4 LOP3.LUT R6, R6, R25, RZ, 0x3c, !PT ;  /* 0x0000001906064212 */ /* 0x008fe400078e3cff */
[----:B------:R-:W-:Y:S02]  /*0be0*/  @P2 LOP3.LUT R5, R5, R24, RZ, 0x3c, !PT ;  /* 0x0000001805052212 */ /* 0x000fe400078e3cff */
[----:B------:R-:W-:Y:S01]  /*0bf0*/  @P4 LOP3.LUT R2, R2, R19, RZ, 0x3c, !PT ;  /* 0x0000001302024212 */ /* 0x000fe200078e3cff */
[----:B------:R-:W3:Y:S01]  /*0c00*/  @P6 LDG.E R24, desc[UR6][R8.64+0x120] ;  /* 0x0001200608186981 */ /* 0x000ee2000c1e1900 */
[----:B------:R-:W-:Y:S02]  /*0c10*/  @P5 LOP3.LUT R6, R6, R17, RZ, 0x3c, !PT ;  /* 0x0000001106065212 */ /* 0x000fe400078e3cff */
[----:B------:R-:W-:Y:S01]  /*0c20*/  @P3 LOP3.LUT R5, R5, R20, RZ, 0x3c, !PT ;  /* 0x0000001405053212 */ /* 0x000fe200078e3cff */
[----:B------:R-:W3:Y:S01]  /*0c30*/  @P6 LDG.E R17, desc[UR6][R8.64+0x124] ;  /* 0x0001240608116981 */ /* 0x000ee2000c1e1900 */
[----:B------:R-:W-:-:S03]  /*0c40*/  @P5 LOP3.LUT R7, R7, R26, RZ, 0x3c, !PT ;  /* 0x0000001a07075212 */ /* 0x000fc600078e3cff */
        /* <DEDUP_REMOVED lines=9> */
[----:B--2---:R-:W-:-:S03]  /*0ce0*/  @P4 LOP3.LUT R5, R5, R18, RZ, 0x3c, !PT ;  /* 0x0000001205054212 */ /* 0x004fc600078e3cff */
[----:B------:R-:W2:Y:S01]  /*0cf0*/  @P0 LDG.E R18, desc[UR6][R8.64+0x12c] ;  /* 0x00012c0608120981 */ /* 0x000ea2000c1e1900 */
[----:B------:R-:W-:-:S04]  /*0d00*/  UIADD3 UR4, UPT, UPT, UR4, 0x10, URZ ;  /* 0x0000001004047890 */ /* 0x000fc8000fffe0ff */
[----:B------:R-:W-:Y:S01]  /*0d10*/  UISETP.NE.AND UP0, UPT, UR4, 0x20, UPT ;  /* 0x000000200400788c */ /* 0x000fe2000bf05270 */
[----:B----4-:R-:W-:Y:S02]  /*0d20*/  @P5 LOP3.LUT R5, R5, R22, RZ, 0x3c, !PT ;  /* 0x0000001605055212 */ /* 0x010fe400078e3cff */
        /* <DEDUP_REMOVED lines=8> */
[----:B--2---:R-:W-:Y:S01]  /*0db0*/  @P0 LOP3.LUT R5, R5, R18, RZ, 0x3c, !PT ;  /* 0x0000001205050212 */ /* 0x004fe200078e3cff */
[----:B------:R-:W-:Y:S06]  /*0dc0*/  BRA.U UP0, `(.L_x_97) ;  /* 0xfffffff500487547 */ /* 0x000fec000b83ffff */
[----:B------:R-:W-:-:S05]  /*0dd0*/  VIADD R14, R14, 0x1 ;  /* 0x000000010e0e7836 */ /* 0x000fca0000000000 */
[----:B------:R-:W-:-:S13]  /*0de0*/  ISETP.NE.AND P0, PT, R14, 0x5, PT ;  /* 0x000000050e00780c */ /* 0x000fda0003f05270 */
[----:B------:R-:W-:Y:S05]  /*0df0*/  @P0 BRA `(.L_x_98) ;  /* 0xfffffff400300947 */ /* 0x000fea000383ffff */
[----:B------:R-:W-:Y:S01]  /*0e00*/  LOP3.LUT R8, R15, 0x3, RZ, 0xc0, !PT ;  /* 0x000000030f087812 */ /* 0x000fe200078ec0ff */
[----:B------:R1:W-:Y:S03]  /*0e10*/  STL [R1+0x4], R5 ;  /* 0x0000040501007387 */ /* 0x0003e60000100800 */
[----:B------:R-:W-:Y:S01]  /*0e20*/  ISETP.NE.U32.AND P0, PT, R8, 0x1, PT ;  /* 0x000000010800780c */ /* 0x000fe20003f05070 */
[----:B------:R1:W-:Y:S03]  /*0e30*/  STL.64 [R1+0x8], R6 ;  /* 0x0000080601007387 */ /* 0x0003e60000100a00 */
[----:B------:R-:W-:Y:S01]  /*0e40*/  ISETP.NE.AND.EX P0, PT, RZ, RZ, PT, P0 ;  /* 0x000000ffff00720c */ /* 0x000fe20003f05300 */
[----:B------:R1:W-:-:S12]  /*0e50*/  STL.64 [R1+0x10], R2 ;  /* 0x0000100201007387 */ /* 0x0003d80000100a00 */
[----:B-1----:R-:W-:Y:S05]  /*0e60*/  @!P0 BRA `(.L_x_96) ;  /* 0x0000001800088947 */ /* 0x002fea0003800000 */
[----:B------:R-:W-:Y:S01]  /*0e70*/  UMOV UR4, URZ ;  /* 0x000000ff00047c82 */ /* 0x000fe20008000000 */
[----:B------:R-:W-:Y:S01]  /*0e80*/  UMOV UR5, URZ ;  /* 0x000000ff00057c82 */ /* 0x000fe20008000000 */
[----:B------:R-:W-:Y:S02]  /*0e90*/  IMAD.MOV.U32 R14, RZ, RZ, RZ ;  /* 0x000000ffff0e7224 */ /* 0x000fe400078e00ff */
[----:B------:R-:W-:Y:S02]  /*0ea0*/  IMAD.MOV.U32 R5, RZ, RZ, RZ ;  /* 0x000000ffff057224 */ /* 0x000fe400078e00ff */
[----:B------:R-:W-:Y:S02]  /*0eb0*/  IMAD.U32 R3, RZ, RZ, UR4 ;  /* 0x00000004ff037e24 */ /* 0x000fe4000f8e00ff */
[----:B------:R-:W-:Y:S02]  /*0ec0*/  IMAD.U32 R2, RZ, RZ, UR5 ;  /* 0x00000005ff027e24 */ /* 0x000fe4000f8e00ff */
[----:B------:R-:W-:-:S02]  /*0ed0*/  IMAD.U32 R7, RZ, RZ, UR4 ;  /* 0x00000004ff077e24 */ /* 0x000fc4000f8e00ff */
[----:B------:R-:W-:-:S07]  /*0ee0*/  IMAD.U32 R6, RZ, RZ, UR5 ;  /* 0x00000005ff067e24 */ /* 0x000fce000f8e00ff */
.L_x_100:
[----:B------:R-:W-:-:S06]  /*0ef0*/  IMAD R16, R14, 0x4, R1 ;  /* 0x000000040e107824 */ /* 0x000fcc00078e0201 */
[----:B------:R-:W5:Y:S01]  /*0f00*/  LDL R16, [R16+0x4] ;  /* 0x0000040010107983 */ /* 0x000f620000100800 */
[----:B------:R-:W-:-:S05]  /*0f10*/  UMOV UR4, URZ ;  /* 0x000000ff00047c82 */ /* 0x000fca0008000000 */
.L_x_99:
        /* <DEDUP_REMOVED lines=183> */
[----:B-1----:R-:W-:Y:S05]  /*1a90*/  @P0 BRA `(.L_x_96) ;  /* 0x0000000800fc0947 */ /* 0x002fea0003800000 */
        /* <DEDUP_REMOVED lines=8> */
.L_x_102:
[----:B------:R-:W-:-:S06]  /*1b20*/  IMAD R16, R14, 0x4, R1 ;  /* 0x000000040e107824 */ /* 0x000fcc00078e0201 */
[----:B------:R-:W5:Y:S01]  /*1b30*/  LDL R16, [R16+0x4] ;  /* 0x0000040010107983 */ /* 0x000f620000100800 */
[----:B------:R-:W-:-:S05]  /*1b40*/  UMOV UR4, URZ ;  /* 0x000000ff00047c82 */ /* 0x000fca0008000000 */
.L_x_101:
        /* <DEDUP_REMOVED lines=177> */
[----:B------:R1:W-:Y:S04]  /*2660*/  STL [R1+0x4], R5 ;  /* 0x0000040501007387 */ /* 0x0003e80000100800 */
[----:B------:R1:W-:Y:S04]  /*2670*/  STL.64 [R1+0x8], R6 ;  /* 0x0000080601007387 */ /* 0x0003e80000100a00 */
[----:B------:R1:W-:Y:S02]  /*2680*/  STL.64 [R1+0x10], R2 ;  /* 0x0000100201007387 */ /* 0x0003e40000100a00 */
.L_x_96:
[----:B0-----:R-:W-:Y:S05]  /*2690*/  BSYNC.RECONVERGENT B1 ;  /* 0x0000000000017941 */ /* 0x001fea0003800200 */
.L_x_95:
[----:B------:R-:W-:Y:S01]  /*26a0*/  ISETP.GT.U32.AND P0, PT, R15, 0x3, PT ;  /* 0x000000030f00780c */ /* 0x000fe20003f04070 */
[----:B------:R-:W-:Y:S01]  /*26b0*/  VIADD R13, R13, 0x1 ;  /* 0x000000010d0d7836 */ /* 0x000fe20000000000 */
[--C-:B------:R-:W-:Y:S02]  /*26c0*/  SHF.R.U64 R15, R15, 0x2, R12.reuse ;  /* 0x000000020f0f7819 */ /* 0x100fe4000000120c */
[----:B------:R-:W-:Y:S02]  /*26d0*/  ISETP.GT.U32.AND.EX P0, PT, R12, RZ, PT, P0 ;  /* 0x000000ff0c00720c */ /* 0x000fe40003f04100 */
[----:B------:R-:W-:-:S11]  /*26e0*/  SHF.R.U32.HI R12, RZ, 0x2, R12 ;  /* 0x00000002ff0c7819 */ /* 0x000fd6000001160c */
[----:B------:R-:W-:Y:S05]  /*26f0*/  @P0 BRA `(.L_x_103) ;  /* 0xffffffd800c40947 */ /* 0x000fea000383ffff */
.L_x_94:
[----:B0-----:R-:W-:Y:S05]  /*2700*/  BSYNC.RECONVERGENT B0 ;  /* 0x0000000000007941 */ /* 0x001fea0003800200 */
.L_x_93:
[----:B------:R-:W0:Y:S01]  /*2710*/  LDC.64 R8, c[0x0][0x390] ;  /* 0x0000e400ff087b82 */ /* 0x000e220000000a00 */
[----:B------:R-:W-:Y:S01]  /*2720*/  IMAD.MOV.U32 R12, RZ, RZ, 0x1 ;  /* 0x00000001ff0c7424 */ /* 0x000fe200078e00ff */
[----:B------:R-:W2:Y:S01]  /*2730*/  LDCU.64 UR4, c[0x0][0x398] ;  /* 0x00007300ff0477ac */ /* 0x000ea20008000a00 */
[----:B------:R-:W-:Y:S01]  /*2740*/  VIADD R13, R1, 0x2030 ;  /* 0x00002030010d7836 */ /* 0x000fe20000000000 */
[----:B0-2---:R0:W-:Y:S06]  /*2750*/  STL.64 [R1+0x30], R8 ;  /* 0x0000300801007387 */ /* 0x0051ec0000100a00 */
.L_x_112:
[----:B------:R-:W-:Y:S01]  /*2760*/  IMAD.MOV.U32 R16, RZ, RZ, R12 ;  /* 0x000000ffff107224 */ /* 0x000fe200078e000c */
[----:B--2---:R-:W2:Y:S01]  /*2770*/  LDC R18, c[0x0][0x388] ;  /* 0x0000e200ff127b82 */ /* 0x004ea20000000800 */
[----:B------:R-:W-:-:S04]  /*2780*/  VIADD R12, R12, 0xffffffff ;  /* 0xffffffff0c0c7836 */ /* 0x000fc80000000000 */
[----:B0-----:R-:W-:-:S03]  /*2790*/  IMAD R17, R12, 0x8, R0 ;  /* 0x000000080c117824 */ /* 0x001fc600078e0200 */
[----:B------:R-:W3:Y:S02]  /*27a0*/  LDC.64 R24, c[0x0][0x380] ;  /* 0x0000e000ff187b82 */ /* 0x000ee40000000a00 */
[----:B------:R-:W4:Y:S02]  /*27b0*/  LDL.64 R14, [R17] ;  /* 0x00000000110e7983 */ /* 0x000f240000100a00 */
[C---:B----4-:R-:W-:Y:S01]  /*27c0*/  ISETP.NE.AND P0, PT, R15.reuse, UR5, PT ;  /* 0x000000050f007c0c */ /* 0x050fe2000bf05270 */
[----:B--2---:R-:W-:Y:S01]  /*27d0*/  IMAD R23, R15, R18, R14 ;  /* 0x000000120f177224 */ /* 0x004fe200078e020e */
[----:B------:R-:W-:-:S03]  /*27e0*/  ISETP.EQ.AND P1, PT, R14, UR4, PT ;  /* 0x000000040e007c0c */ /* 0x000fc6000bf22270 */
[----:B---3--:R-:W-:-:S05]  /*27f0*/  IMAD.WIDE R22, R23, 0x4, R24 ;  /* 0x0000000417167825 */ /* 0x008fca00078e0218 */
[----:B------:R2:W-:Y:S05]  /*2800*/  STG.E desc[UR6][R22.64], RZ ;  /* 0x000000ff16007986 */ /* 0x0005ea000c101906 */
[----:B------:R-:W-:Y:S05]  /*2810*/  @!P0 EXIT P1 ;  /* 0x000000000000894d */ /* 0x000fea0000800000 */
[----:B0-----:R-:W-:Y:S01]  /*2820*/  SHF.R.U32.HI R8, RZ, 0x2, R5 ;  /* 0x00000002ff087819 */ /* 0x001fe20000011605 */
[----:B------:R-:W-:Y:S02]  /*2830*/  IMAD.MOV.U32 R20, RZ, RZ, 0x2f800000 ;  /* 0x2f800000ff147424 */ /* 0x000fe400078e00ff */
[----:B------:R-:W-:Y:S01]  /*2840*/  IMAD.MOV.U32 R11, RZ, RZ, -0x1 ;  /* 0xffffffffff0b7424 */ /* 0x000fe200078e00ff */
[----:B------:R-:W-:Y:S01]  /*2850*/  LOP3.LUT R8, R8, R5, RZ, 0x3c, !PT ;  /* 0x0000000508087212 */ /* 0x000fe200078e3cff */
[----:B-1----:R-:W-:Y:S02]  /*2860*/  IMAD.SHL.U32 R5, R3, 0x10, RZ ;  /* 0x0000001003057824 */ /* 0x002fe400078e00ff */
[----:B------:R-:W-:Y:S02]  /*2870*/  IMAD.MOV.U32 R10, RZ, RZ, RZ ;  /* 0x000000ffff0a7224 */ /* 0x000fe400078e00ff */
[----:B------:R-:W-:-:S05]  /*2880*/  IMAD.SHL.U32 R9, R8, 0x2, RZ ;  /* 0x0000000208097824 */ /* 0x000fca00078e00ff */
[----:B------:R-:W-:Y:S01]  /*2890*/  LOP3.LUT R8, R8, R9, R5, 0x96, !PT ;  /* 0x0000000908087212 */ /* 0x000fe200078e9605 */
[----:B------:R-:W-:-:S03]  /*28a0*/  IMAD.MOV.U32 R9, RZ, RZ, 0x1 ;  /* 0x00000001ff097424 */ /* 0x000fc600078e00ff */
[----:B------:R-:W-:Y:S01]  /*28b0*/  LOP3.LUT R19, R8, R3, RZ, 0x3c, !PT ;  /* 0x0000000308137212 */ /* 0x000fe200078e3cff */
[----:B------:R-:W-:-:S03]  /*28c0*/  IMAD.MOV.U32 R8, RZ, RZ, RZ ;  /* 0x000000ffff087224 */ /* 0x000fc600078e00ff */
[----:B------:R-:W-:Y:S02]  /*28d0*/  IADD3 R5, PT, PT, R4, 0x587c5, R19 ;  /* 0x000587c504057810 */ /* 0x000fe40007ffe013 */
[----:B------:R0:W-:Y:S02]  /*28e0*/  STL.128 [R1+0x2030], R8 ;  /* 0x0020300801007387 */ /* 0x0001e40000100c00 */
[----:B------:R-:W-:-:S05]  /*28f0*/  I2FP.F32.U32 R5, R5 ;  /* 0x0000000500057245 */ /* 0x000fca0000201000 */
[----:B------:R-:W-:-:S04]  /*2900*/  FFMA R5, R5, R20, 1.1641532182693481445e-10 ;  /* 0x2f00000005057423 */ /* 0x000fc80000000014 */
[----:B------:R-:W-:-:S04]  /*2910*/  FMUL R5, R5, 4 ;  /* 0x4080000005057820 */ /* 0x000fc80000400000 */
[----:B------:R-:W1:Y:S01]  /*2920*/  F2I.TRUNC.NTZ R26, R5 ;  /* 0x00000005001a7305 */ /* 0x000e62000020f100 */
[----:B0-----:R-:W-:Y:S02]  /*2930*/  IMAD.MOV.U32 R8, RZ, RZ, 0x1 ;  /* 0x00000001ff087424 */ /* 0x001fe400078e00ff */
[----:B------:R-:W-:Y:S02]  /*2940*/  IMAD.MOV.U32 R10, RZ, RZ, -0x1 ;  /* 0xffffffffff0a7424 */ /* 0x000fe400078e00ff */
[----:B------:R-:W-:Y:S02]  /*2950*/  IMAD.MOV.U32 R9, RZ, RZ, RZ ;  /* 0x000000ffff097224 */ /* 0x000fe400078e00ff */
[----:B------:R-:W-:-:S05]  /*2960*/  IMAD.MOV.U32 R11, RZ, RZ, RZ ;  /* 0x000000ffff0b7224 */ /* 0x000fca00078e00ff */
[----:B------:R0:W-:Y:S01]  /*2970*/  STL.128 [R1+0x2040], R8 ;  /* 0x0020400801007387 */ /* 0x0001e20000100c00 */
[----:B-1----:R-:W-:-:S05]  /*2980*/  IMAD R21, R26, 0x8, R13 ;  /* 0x000000081a157824 */ /* 0x002fca00078e020d */
[----:B0-----:R-:W3:Y:S01]  /*2990*/  LDL.64 R8, [R21] ;  /* 0x0000000015087983 */ /* 0x001ee20000100a00 */
[----:B------:R-:W-:-:S04]  /*29a0*/  SHF.R.U32.HI R5, RZ, 0x2, R6 ;  /* 0x00000002ff057819 */ /* 0x000fc80000011606 */
[----:B------:R-:W-:Y:S01]  /*29b0*/  LOP3.LUT R5, R5, R6, RZ, 0x3c, !PT ;  /* 0x0000000605057212 */ /* 0x000fe200078e3cff */
[----:B------:R-:W-:-:S04]  /*29c0*/  IMAD.SHL.U32 R6, R19, 0x10, RZ ;  /* 0x0000001013067824 */ /* 0x000fc800078e00ff */
[----:B------:R-:W-:-:S05]  /*29d0*/  IMAD.SHL.U32 R26, R5, 0x2, RZ ;  /* 0x00000002051a7824 */ /* 0x000fca00078e00ff */
[----:B------:R-:W-:-:S04]  /*29e0*/  LOP3.LUT R6, R5, R26, R6, 0x96, !PT ;  /* 0x0000001a05067212 */ /* 0x000fc800078e9606 */
[----:B------:R-:W-:-:S04]  /*29f0*/  LOP3.LUT R6, R6, R19, RZ, 0x3c, !PT ;  /* 0x0000001306067212 */ /* 0x000fc800078e3cff */
[----:B------:R-:W-:-:S04]  /*2a00*/  IADD3 R5, PT, PT, R4, 0xb0f8a, R6 ;  /* 0x000b0f8a04057810 */ /* 0x000fc80007ffe006 */
[----:B------:R-:W-:-:S05]  /*2a10*/  I2FP.F32.U32 R5, R5 ;  /* 0x0000000500057245 */ /* 0x000fca0000201000 */
[----:B------:R-:W-:-:S04]  /*2a20*/  FFMA R5, R5, R20, 1.1641532182693481445e-10 ;  /* 0x2f00000005057423 */ /* 0x000fc80000000014 */
[----:B------:R-:W-:-:S06]  /*2a30*/  FMUL R28, R5, 3 ;  /* 0x40400000051c7820 */ /* 0x000fcc0000400000 */
[----:B------:R-:W0:Y:S02]  /*2a40*/  F2I.TRUNC.NTZ R28, R28 ;  /* 0x0000001c001c7305 */ /* 0x000e24000020f100 */
[----:B0-----:R-:W-:Y:S01]  /*2a50*/  IMAD R5, R28, 0x8, R13 ;  /* 0x000000081c057824 */ /* 0x001fe200078e020d */
[----:B---3--:R0:W-:Y:S04]  /*2a60*/  STL.64 [R1+0x2048], R8 ;  /* 0x0020480801007387 */ /* 0x0081e80000100a00 */
[----:B------:R1:W-:Y:S04]  /*2a70*/  STL.64 [R21], R10 ;  /* 0x0000000a15007387 */ /* 0x0003e80000100a00 */
[----:B0-----:R-:W3:Y:S04]  /*2a80*/  LDL.64 R8, [R5] ;  /* 0x0000000005087983 */ /* 0x001ee80000100a00 */
[----:B-1----:R-:W4:Y:S01]  /*2a90*/  LDL.64 R10, [R1+0x2040] ;  /* 0x00204000010a7983 */ /* 0x002f220000100a00 */
[----:B------:R-:W-:-:S04]  /*2aa0*/  SHF.R.U32.HI R26, RZ, 0x2, R7 ;  /* 0x00000002ff1a7819 */ /* 0x000fc80000011607 */
[----:B------:R-:W-:Y:S01]  /*2ab0*/  LOP3.LUT R26, R26, R7, RZ, 0x3c, !PT ;  /* 0x000000071a1a7212 */ /* 0x000fe200078e3cff */
[----:B------:R-:W-:-:S04]  /*2ac0*/  IMAD.SHL.U32 R7, R6, 0x10, RZ ;  /* 0x0000001006077824 */ /* 0x000fc800078e00ff */
[----:B------:R-:W-:-:S05]  /*2ad0*/  IMAD.SHL.U32 R27, R26, 0x2, RZ ;  /* 0x000000021a1b7824 */ /* 0x000fca00078e00ff */
[----:B------:R-:W-:Y:S01]  /*2ae0*/  LOP3.LUT R27, R26, R27, R7, 0x96, !PT ;  /* 0x0000001b1a1b7212 */ /* 0x000fe200078e9607 */
[----:B------:R-:W-:Y:S02]  /*2af0*/  IMAD.MOV.U32 R7, RZ, RZ, R4 ;  /* 0x000000ffff077224 */ /* 0x000fe400078e0004 */
[----:B------:R-:W-:Y:S01]  /*2b00*/  VIADD R4, R4, 0x10974f ;  /* 0x0010974f04047836 */ /* 0x000fe20000000000 */
[----:B------:R-:W-:-:S05]  /*2b10*/  LOP3.LUT R21, R27, R6, RZ, 0x3c, !PT ;  /* 0x000000061b157212 */ /* 0x000fca00078e3cff */
[----:B------:R-:W-:-:S05]  /*2b20*/  IMAD.IADD R26, R21, 0x1, R4 ;  /* 0x00000001151a7824 */ /* 0x000fca00078e0204 */
[----:B------:R-:W-:-:S05]  /*2b30*/  I2FP.F32.U32 R27, R26 ;  /* 0x0000001a001b7245 */ /* 0x000fca0000201000 */
[----:B------:R-:W-:-:S04]  /*2b40*/  FFMA R27, R27, R20, 1.1641532182693481445e-10 ;  /* 0x2f0000001b1b7423 */ /* 0x000fc80000000014 */
[----:B------:R-:W-:-:S04]  /*2b50*/  FADD R27, R27, R27 ;  /* 0x0000001b1b1b7221 */ /* 0x000fc80000000000 */
[----:B------:R-:W0:Y:S02]  /*2b60*/  F2I.TRUNC.NTZ R26, R27 ;  /* 0x0000001b001a7305 */ /* 0x000e24000020f100 */
[----:B0-----:R-:W-:Y:S01]  /*2b70*/  IMAD R26, R26, 0x8, R13 ;  /* 0x000000081a1a7824 */ /* 0x001fe200078e020d */
[----:B---3--:R0:W-:Y:S04]  /*2b80*/  STL.64 [R1+0x2040], R8 ;  /* 0x0020400801007387 */ /* 0x0081e80000100a00 */
[----:B----4-:R1:W-:Y:S04]  /*2b90*/  STL.64 [R5], R10 ;  /* 0x0000000a05007387 */ /* 0x0103e80000100a00 */
[----:B0-----:R-:W3:Y:S04]  /*2ba0*/  LDL.64 R8, [R26] ;  /* 0x000000001a087983 */ /* 0x001ee80000100a00 */
[----:B-1----:R-:W4:Y:S04]  /*2bb0*/  LDL.64 R10, [R1+0x2038] ;  /* 0x00203800010a7983 */ /* 0x002f280000100a00 */
[----:B---3--:R0:W-:Y:S04]  /*2bc0*/  STL.64 [R1+0x2038], R8 ;  /* 0x0020380801007387 */ /* 0x0081e80000100a00 */
[----:B----4-:R1:W-:Y:S04]  /*2bd0*/  STL.64 [R26], R10 ;  /* 0x0000000a1a007387 */ /* 0x0103e80000100a00 */
[----:B0-----:R-:W3:Y:S01]  /*2be0*/  LDL.64 R8, [R1+0x2030] ;  /* 0x0020300001087983 */ /* 0x001ee20000100a00 */
[----:B------:R-:W-:Y:S01]  /*2bf0*/  BSSY.RECONVERGENT B0, `(.L_x_104) ;  /* 0x0000031000007945 */ /* 0x000fe20003800200 */
[----:B------:R-:W-:Y:S01]  /*2c00*/  IMAD.MOV.U32 R28, RZ, RZ, R3 ;  /* 0x000000ffff1c7224 */ /* 0x000fe200078e0003 */
[----:B-1----:R-:W0:Y:S01]  /*2c10*/  LDC R10, c[0x0][0x38c] ;  /* 0x0000e300ff0a7b82 */ /* 0x002e220000000800 */
[----:B------:R-:W-:-:S02]  /*2c20*/  IMAD.MOV.U32 R5, RZ, RZ, R2 ;  /* 0x000000ffff057224 */ /* 0x000fc400078e0002 */
[----:B------:R-:W-:Y:S02]  /*2c30*/  IMAD.MOV.U32 R11, RZ, RZ, R19 ;  /* 0x000000ffff0b7224 */ /* 0x000fe400078e0013 */
[----:B------:R-:W-:Y:S02]  /*2c40*/  IMAD.MOV.U32 R26, RZ, RZ, R6 ;  /* 0x000000ffff1a7224 */ /* 0x000fe400078e0006 */
[----:B------:R-:W-:Y:S02]  /*2c50*/  IMAD.MOV.U32 R27, RZ, RZ, R21 ;  /* 0x000000ffff1b7224 */ /* 0x000fe400078e0015 */
[----:B---3--:R-:W-:Y:S02]  /*2c60*/  IMAD.IADD R8, R14, 0x1, R8 ;  /* 0x000000010e087824 */ /* 0x008fe400078e0208 */
[----:B------:R-:W-:-:S03]  /*2c70*/  IMAD.IADD R9, R15, 0x1, R9 ;  /* 0x000000010f097824 */ /* 0x000fc600078e0209 */
[C---:B------:R-:W-:Y:S02]  /*2c80*/  ISETP.GE.AND P0, PT, R8.reuse, R18, PT ;  /* 0x000000120800720c */ /* 0x040fe40003f06270 */
[C---:B0-----:R-:W-:Y:S02]  /*2c90*/  ISETP.GE.AND P1, PT, R9.reuse, R10, PT ;  /* 0x0000000a0900720c */ /* 0x041fe40003f26270 */
[----:B------:R-:W-:Y:S02]  /*2ca0*/  ISETP.GT.AND P0, PT, R8, -0x1, !P0 ;  /* 0xffffffff0800780c */ /* 0x000fe40004704270 */
[----:B------:R-:W-:-:S04]  /*2cb0*/  ISETP.GT.AND P1, PT, R9, -0x1, !P1 ;  /* 0xffffffff0900780c */ /* 0x000fc80004f24270 */
[----:B------:R-:W-:-:S13]  /*2cc0*/  PLOP3.LUT P0, PT, P0, P1, PT, 0x80, 0x8 ;  /* 0x000000000008781c */ /* 0x000fda0000703070 */
[----:B------:R-:W-:Y:S05]  /*2cd0*/  @!P0 BRA `(.L_x_105) ;  /* 0x0000000000888947 */ /* 0x000fea0003800000 */
[----:B------:R-:W-:-:S04]  /*2ce0*/  IMAD R27, R9, R18, R8 ;  /* 0x00000012091b7224 */ /* 0x000fc800078e0208 */
[----:B------:R-:W-:-:S06]  /*2cf0*/  IMAD.WIDE R26, R27, 0x4, R24 ;  /* 0x000000041b1a7825 */ /* 0x000fcc00078e0218 */
[----:B------:R0:W3:Y:S01]  /*2d00*/  LDG.E R26, desc[UR6][R26.64] ;  /* 0x000000061a1a7981 */ /* 0x0000e2000c1e1900 */
[----:B------:R-:W-:Y:S02]  /*2d10*/  IMAD.MOV.U32 R11, RZ, RZ, R19 ;  /* 0x000000ffff0b7224 */ /* 0x000fe400078e0013 */
[----:B------:R-:W-:Y:S02]  /*2d20*/  IMAD.MOV.U32 R28, RZ, RZ, R3 ;  /* 0x000000ffff1c7224 */ /* 0x000fe400078e0003 */
[----:B------:R-:W-:Y:S02]  /*2d30*/  IMAD.MOV.U32 R5, RZ, RZ, R2 ;  /* 0x000000ffff057224 */ /* 0x000fe400078e0002 */
[----:B0-----:R-:W-:Y:S01]  /*2d40*/  IMAD.MOV.U32 R27, RZ, RZ, R21 ;  /* 0x000000ffff1b7224 */ /* 0x001fe200078e0015 */
[----:B---3--:R-:W-:Y:S01]  /*2d50*/  ISETP.NE.AND P0, PT, R26, RZ, PT ;  /* 0x000000ff1a00720c */ /* 0x008fe20003f05270 */
[----:B------:R-:W-:-:S12]  /*2d60*/  IMAD.MOV.U32 R26, RZ, RZ, R6 ;  /* 0x000000ffff1a7224 */ /* 0x000fd800078e0006 */
[----:B------:R-:W-:Y:S05]  /*2d70*/  @P0 BRA `(.L_x_105) ;  /* 0x0000000000600947 */ /* 0x000fea0003800000 */
[----:B------:R-:W-:Y:S01]  /*2d80*/  SHF.R.U32.HI R5, RZ, 0x2, R2 ;  /* 0x00000002ff057819 */ /* 0x000fe20000011602 */
[----:B------:R-:W-:Y:S01]  /*2d90*/  UMOV UR8, 0xd2f1a9fc ;  /* 0xd2f1a9fc00087882 */ /* 0x000fe20000000000 */
[----:B------:R-:W-:Y:S01]  /*2da0*/  UMOV UR9, 0x3f50624d ;  /* 0x3f50624d00097882 */ /* 0x000fe20000000000 */
[----:B------:R-:W-:Y:S01]  /*2db0*/  ISETP.GT.U32.AND P1, PT, R16, 0x400, PT ;  /* 0x000004001000780c */ /* 0x000fe20003f24070 */
[----:B------:R-:W-:Y:S01]  /*2dc0*/  IMAD.MOV.U32 R26, RZ, RZ, R21 ;  /* 0x000000ffff1a7224 */ /* 0x000fe200078e0015 */
[----:B------:R-:W-:Y:S01]  /*2dd0*/  LOP3.LUT R5, R5, R2, RZ, 0x3c, !PT ;  /* 0x0000000205057212 */ /* 0x000fe200078e3cff */
[----:B------:R-:W-:Y:S02]  /*2de0*/  IMAD.SHL.U32 R2, R21, 0x10, RZ ;  /* 0x0000001015027824 */ /* 0x000fe400078e00ff */
[----:B------:R-:W-:Y:S02]  /*2df0*/  IMAD.MOV.U32 R11, RZ, RZ, R6 ;  /* 0x000000ffff0b7224 */ /* 0x000fe400078e0006 */
[----:B------:R-:W-:-:S05]  /*2e00*/  IMAD.SHL.U32 R4, R5, 0x2, RZ ;  /* 0x0000000205047824 */ /* 0x000fca00078e00ff */
[----:B------:R-:W-:Y:S01]  /*2e10*/  LOP3.LUT R2, R5, R4, R2, 0x96, !PT ;  /* 0x0000000405027212 */ /* 0x000fe200078e9602 */
[----:B------:R-:W-:Y:S01]  /*2e20*/  VIADD R4, R7, 0x161f14 ;  /* 0x00161f1407047836 */ /* 0x000fe20000000000 */
[----:B------:R0:W-:Y:S01]  /*2e30*/  @!P1 STL.64 [R17], R8 ;  /* 0x0000000811009387 */ /* 0x0001e20000100a00 */
[----:B------:R-:W-:Y:S01]  /*2e40*/  @!P1 IMAD.MOV.U32 R12, RZ, RZ, R16 ;  /* 0x000000ffff0c9224 */ /* 0x000fe200078e0010 */
[----:B------:R-:W-:-:S05]  /*2e50*/  LOP3.LUT R27, R2, R21, RZ, 0x3c, !PT ;  /* 0x00000015021b7212 */ /* 0x000fca00078e3cff */
[----:B------:R-:W-:-:S05]  /*2e60*/  IMAD.IADD R2, R27, 0x1, R4 ;  /* 0x000000011b027824 */ /* 0x000fca00078e0204 */
[----:B------:R-:W-:-:S05]  /*2e70*/  I2FP.F32.U32 R5, R2 ;  /* 0x0000000200057245 */ /* 0x000fca0000201000 */
[----:B------:R-:W-:Y:S01]  /*2e80*/  FFMA R28, R5, R20, 1.1641532182693481445e-10 ;  /* 0x2f000000051c7423 */ /* 0x000fe20000000014 */
[--C-:B------:R-:W-:Y:S02]  /*2e90*/  IMAD.MOV.U32 R5, RZ, RZ, R3.reuse ;  /* 0x000000ffff057224 */ /* 0x100fe400078e0003 */
[----:B------:R-:W-:-:S03]  /*2ea0*/  @!P1 IMAD.MOV.U32 R5, RZ, RZ, R3 ;  /* 0x000000ffff059224 */ /* 0x000fc600078e0003 */
[----:B------:R-:W1:Y:S02]  /*2eb0*/  F2F.F64.F32 R28, R28 ;  /* 0x0000001c001c7310 */ /* 0x000e640000201800 */
[----:B-1----:R-:W-:Y:S01]  /*2ec0*/  DSETP.GEU.AND P0, PT, R28, UR8, PT ;  /* 0x000000081c007e2a */ /* 0x002fe2000bf0e000 */
[----:B------:R-:W-:-:S13]  /*2ed0*/  IMAD.MOV.U32 R28, RZ, RZ, R19 ;  /* 0x000000ffff1c7224 */ /* 0x000fda00078e0013 */
[----:B------:R-:W-:-:S05]  /*2ee0*/  @!P0 IMAD.MOV.U32 R7, RZ, RZ, 0x1 ;  /* 0x00000001ff078424 */ /* 0x000fca00078e00ff */
[----:B------:R0:W-:Y:S02]  /*2ef0*/  @!P0 STG.E desc[UR6][R22.64], R7 ;  /* 0x0000000716008986 */ /* 0x0001e4000c101906 */
.L_x_105:
[----:B------:R-:W-:Y:S05]  /*2f00*/  BSYNC.RECONVERGENT B0 ;  /* 0x0000000000007941 */ /* 0x000fea0003800200 */
.L_x_104:
[----:B------:R-:W3:Y:S01]  /*2f10*/  LDL.64 R2, [R1+0x2038] ;  /* 0x0020380001027983 */ /* 0x000ee20000100a00 */
[----:B------:R-:W-:Y:S01]  /*2f20*/  BSSY.RECONVERGENT B0, `(.L_x_106) ;  /* 0x000002f000007945 */ /* 0x000fe20003800200 */
[----:B------:R-:W-:Y:S02]  /*2f30*/  IMAD.MOV.U32 R6, RZ, RZ, R27 ;  /* 0x000000ffff067224 */ /* 0x000fe400078e001b */
[----:B0-----:R-:W-:Y:S02]  /*2f40*/  IMAD.MOV.U32 R7, RZ, RZ, R26 ;  /* 0x000000ffff077224 */ /* 0x001fe400078e001a */
[----:B------:R-:W-:Y:S02]  /*2f50*/  IMAD.MOV.U32 R17, RZ, RZ, R11 ;  /* 0x000000ffff117224 */ /* 0x000fe400078e000b */
[----:B------:R-:W-:Y:S02]  /*2f60*/  IMAD.MOV.U32 R16, RZ, RZ, R28 ;  /* 0x000000ffff107224 */ /* 0x000fe400078e001c */
[----:B---3--:R-:W-:-:S02]  /*2f70*/  IMAD.IADD R2, R14, 0x1, R2 ;  /* 0x000000010e027824 */ /* 0x008fc400078e0202 */
[----:B------:R-:W-:-:S03]  /*2f80*/  IMAD.IADD R3, R15, 0x1, R3 ;  /* 0x000000010f037824 */ /* 0x000fc600078e0203 */
[C---:B------:R-:W-:Y:S02]  /*2f90*/  ISETP.GE.AND P0, PT, R2.reuse, R18, PT ;  /* 0x000000120200720c */ /* 0x040fe40003f06270 */
[C---:B------:R-:W-:Y:S02]  /*2fa0*/  ISETP.GE.AND P1, PT, R3.reuse, R10, PT ;  /* 0x0000000a0300720c */ /* 0x040fe40003f26270 */
[----:B------:R-:W-:Y:S02]  /*2fb0*/  ISETP.GT.AND P0, PT, R2, -0x1, !P0 ;  /* 0xffffffff0200780c */ /* 0x000fe40004704270 */
[----:B------:R-:W-:-:S04]  /*2fc0*/  ISETP.GT.AND P1, PT, R3, -0x1, !P1 ;  /* 0xffffffff0300780c */ /* 0x000fc80004f24270 */
[----:B------:R-:W-:-:S13]  /*2fd0*/  PLOP3.LUT P0, PT, P0, P1, PT, 0x80, 0x8 ;  /* 0x000000000008781c */ /* 0x000fda0000703070 */
[----:B------:R-:W-:Y:S05]  /*2fe0*/  @!P0 BRA `(.L_x_107) ;  /* 0x0000000000888947 */ /* 0x000fea0003800000 */
[----:B------:R-:W-:-:S04]  /*2ff0*/  IMAD R9, R3, R18, R2 ;  /* 0x0000001203097224 */ /* 0x000fc800078e0202 */
[----:B------:R-:W-:-:S06]  /*3000*/  IMAD.WIDE R8, R9, 0x4, R24 ;  /* 0x0000000409087825 */ /* 0x000fcc00078e0218 */
[----:B------:R-:W3:Y:S01]  /*3010*/  LDG.E R8, desc[UR6][R8.64] ;  /* 0x0000000608087981 */ /* 0x000ee2000c1e1900 */
[----:B------:R-:W-:Y:S02]  /*3020*/  IMAD.MOV.U32 R6, RZ, RZ, R27 ;  /* 0x000000ffff067224 */ /* 0x000fe400078e001b */
[----:B------:R-:W-:Y:S02]  /*3030*/  IMAD.MOV.U32 R7, RZ, RZ, R26 ;  /* 0x000000ffff077224 */ /* 0x000fe400078e001a */
[----:B------:R-:W-:Y:S02]  /*3040*/  IMAD.MOV.U32 R17, RZ, RZ, R11 ;  /* 0x000000ffff117224 */ /* 0x000fe400078e000b */
[----:B------:R-:W-:Y:S01]  /*3050*/  IMAD.MOV.U32 R16, RZ, RZ, R28 ;  /* 0x000000ffff107224 */ /* 0x000fe200078e001c */
[----:B---3--:R-:W-:-:S13]  /*3060*/  ISETP.NE.AND P0, PT, R8, RZ, PT ;  /* 0x000000ff0800720c */ /* 0x008fda0003f05270 */
[----:B------:R-:W-:Y:S05]  /*3070*/  @P0 BRA `(.L_x_107) ;  /* 0x0000000000640947 */ /* 0x000fea0003800000 */
[----:B------:R-:W-:Y:S01]  /*3080*/  SHF.R.U32.HI R6, RZ, 0x2, R5 ;  /* 0x00000002ff067819 */ /* 0x000fe20000011605 */
[----:B------:R-:W-:Y:S01]  /*3090*/  VIADD R4, R4, 0x587c5 ;  /* 0x000587c504047836 */ /* 0x000fe20000000000 */
[----:B------:R-:W-:Y:S01]  /*30a0*/  UMOV UR8, 0xd2f1a9fc ;  /* 0xd2f1a9fc00087882 */ /* 0x000fe20000000000 */
[----:B------:R-:W-:Y:S01]  /*30b0*/  UMOV UR9, 0x3f50624d ;  /* 0x3f50624d00097882 */ /* 0x000fe20000000000 */
[----:B------:R-:W-:Y:S01]  /*30c0*/  LOP3.LUT R6, R6, R5, RZ, 0x3c, !PT ;  /* 0x0000000506067212 */ /* 0x000fe200078e3cff */
[----:B------:R-:W-:Y:S01]  /*30d0*/  IMAD.SHL.U32 R5, R27, 0x10, RZ ;  /* 0x000000101b057824 */ /* 0x000fe200078e00ff */
[----:B------:R-:W-:Y:S01]  /*30e0*/  ISETP.GT.U32.AND P1, PT, R12, 0x3ff, PT ;  /* 0x000003ff0c00780c */ /* 0x000fe20003f24070 */
[----:B------:R-:W-:Y:S02]  /*30f0*/  IMAD.MOV.U32 R17, RZ, RZ, R26 ;  /* 0x000000ffff117224 */ /* 0x000fe400078e001a */
[----:B------:R-:W-:Y:S02]  /*3100*/  IMAD.SHL.U32 R7, R6, 0x2, RZ ;  /* 0x0000000206077824 */ /* 0x000fe400078e00ff */
[----:B------:R-:W-:-:S03]  /*3110*/  IMAD.MOV.U32 R16, RZ, RZ, R11 ;  /* 0x000000ffff107224 */ /* 0x000fc600078e000b */
[----:B------:R-:W-:Y:S01]  /*3120*/  LOP3.LUT R6, R6, R7, R5, 0x96, !PT ;  /* 0x0000000706067212 */ /* 0x000fe200078e9605 */
[----:B------:R-:W-:-:S03]  /*3130*/  IMAD.MOV.U32 R7, RZ, RZ, R27 ;  /* 0x000000ffff077224 */ /* 0x000fc600078e001b */
[----:B------:R-:W-:-:S05]  /*3140*/  LOP3.LUT R6, R6, R27, RZ, 0x3c, !PT ;  /* 0x0000001b06067212 */ /* 0x000fca00078e3cff */
[----:B------:R-:W-:-:S05]  /*3150*/  IMAD.IADD R5, R6, 0x1, R4 ;  /* 0x0000000106057824 */ /* 0x000fca00078e0204 */
[----:B------:R-:W-:-:S05]  /*3160*/  I2FP.F32.U32 R5, R5 ;  /* 0x0000000500057245 */ /* 0x000fca0000201000 */
[----:B------:R-:W-:Y:S01]  /*3170*/  FFMA R8, R5, R20, 1.1641532182693481445e-10 ;  /* 0x2f00000005087423 */ /* 0x000fe20000000014 */
[--C-:B------:R-:W-:Y:S02]  /*3180*/  IMAD.MOV.U32 R5, RZ, RZ, R28.reuse ;  /* 0x000000ffff057224 */ /* 0x100fe400078e001c */
[----:B------:R-:W-:-:S03]  /*3190*/  @!P1 IMAD.MOV.U32 R5, RZ, RZ, R28 ;  /* 0x000000ffff059224 */ /* 0x000fc600078e001c */
[----:B------:R-:W0:Y:S02]  /*31a0*/  F2F.F64.F32 R8, R8 ;  /* 0x0000000800087310 */ /* 0x000e240000201800 */
[----:B0-----:R-:W-:Y:S01]  /*31b0*/  DSETP.GEU.AND P0, PT, R8, UR8, PT ;  /* 0x0000000808007e2a */ /* 0x001fe2000bf0e000 */
[C---:B------:R-:W-:Y:S02]  /*31c0*/  @!P1 IMAD R9, R12.reuse, 0x8, R0 ;  /* 0x000000080c099824 */ /* 0x040fe400078e0200 */
[----:B------:R-:W-:-:S03]  /*31d0*/  @!P1 VIADD R12, R12, 0x1 ;  /* 0x000000010c0c9836 */ /* 0x000fc60000000000 */
[----:B------:R0:W-:Y:S08]  /*31e0*/  @!P1 STL.64 [R9], R2 ;  /* 0x0000000209009387 */ /* 0x0001f00000100a00 */
[----:B------:R-:W-:-:S05]  /*31f0*/  @!P0 IMAD.MOV.U32 R19, RZ, RZ, 0x1 ;  /* 0x00000001ff138424 */ /* 0x000fca00078e00ff */
[----:B------:R0:W-:Y:S02]  /*3200*/  @!P0 STG.E desc[UR6][R22.64], R19 ;  /* 0x0000001316008986 */ /* 0x0001e4000c101906 */
.L_x_107:
[----:B------:R-:W-:Y:S05]  /*3210*/  BSYNC.RECONVERGENT B0 ;  /* 0x0000000000007941 */ /* 0x000fea0003800200 */
.L_x_106:
[----:B0-----:R-:W3:Y:S01]  /*3220*/  LDL.64 R2, [R1+0x2040] ;  /* 0x0020400001027983 */ /* 0x001ee20000100a00 */
[----:B------:R-:W-:Y:S01]  /*3230*/  BSSY.RECONVERGENT B0, `(.L_x_108) ;  /* 0x000002d000007945 */ /* 0x000fe20003800200 */
[----:B------:R-:W-:Y:S02]  /*3240*/  IMAD.MOV.U32 R8, RZ, RZ, R6 ;  /* 0x000000ffff087224 */ /* 0x000fe400078e0006 */
[----:B------:R-:W-:Y:S02]  /*3250*/  IMAD.MOV.U32 R9, RZ, RZ, R7 ;  /* 0x000000ffff097224 */ /* 0x000fe400078e0007 */
[----:B------:R-:W-:Y:S02]  /*3260*/  IMAD.MOV.U32 R11, RZ, RZ, R17 ;  /* 0x000000ffff0b7224 */ /* 0x000fe400078e0011 */
[----:B---3--:R-:W-:Y:S02]  /*3270*/  IMAD.IADD R2, R14, 0x1, R2 ;  /* 0x000000010e027824 */ /* 0x008fe400078e0202 */
        /* <DEDUP_REMOVED lines=11> */
[----:B0-----:R-:W-:Y:S01]  /*3330*/  IMAD.MOV.U32 R9, RZ, RZ, R7 ;  /* 0x000000ffff097224 */ /* 0x001fe200078e0007 */
[----:B---3--:R-:W-:Y:S01]  /*3340*/  ISETP.NE.AND P0, PT, R8, RZ, PT ;  /* 0x000000ff0800720c */ /* 0x008fe20003f05270 */
[----:B------:R-:W-:-:S12]  /*3350*/  IMAD.MOV.U32 R8, RZ, RZ, R6 ;  /* 0x000000ffff087224 */ /* 0x000fd800078e0006 */
        /* <DEDUP_REMOVED lines=9> */
[----:B------:R-:W-:-:S05]  /*33f0*/  IMAD.SHL.U32 R9, R8, 0x2, RZ ;  /* 0x0000000208097824 */ /* 0x000fca00078e00ff */
[----:B------:R-:W-:Y:S01]  /*3400*/  LOP3.LUT R5, R8, R9, R5, 0x96, !PT ;  /* 0x0000000908057212 */ /* 0x000fe200078e9605 */
[----:B------:R-:W-:-:S03]  /*3410*/  IMAD.MOV.U32 R9, RZ, RZ, R6 ;  /* 0x000000ffff097224 */ /* 0x000fc600078e0006 */
[----:B------:R-:W-:Y:S01]  /*3420*/  LOP3.LUT R8, R5, R6, RZ, 0x3c, !PT ;  /* 0x0000000605087212 */ /* 0x000fe200078e3cff */
[C---:B------:R-:W-:Y:S02]  /*3430*/  @!P1 IMAD R21, R12.reuse, 0x8, R0 ;  /* 0x000000080c159824 */ /* 0x040fe400078e0200 */
[----:B------:R-:W-:Y:S02]  /*3440*/  @!P1 VIADD R12, R12, 0x1 ;  /* 0x000000010c0c9836 */ /* 0x000fe40000000000 */
[----:B------:R-:W-:Y:S01]  /*3450*/  IMAD.IADD R5, R4, 0x1, R8 ;  /* 0x0000000104057824 */ /* 0x000fe200078e0208 */
[----:B------:R0:W-:Y:S04]  /*3460*/  @!P1 STL.64 [R21], R2 ;  /* 0x0000000215009387 */ /* 0x0001e80000100a00 */
[----:B------:R-:W-:-:S05]  /*3470*/  I2FP.F32.U32 R5, R5 ;  /* 0x0000000500057245 */ /* 0x000fca0000201000 */
[----:B------:R-:W-:Y:S01]  /*3480*/  FFMA R26, R5, R20, 1.1641532182693481445e-10 ;  /* 0x2f000000051a7423 */ /* 0x000fe20000000014 */
[--C-:B------:R-:W-:Y:S02]  /*3490*/  IMAD.MOV.U32 R5, RZ, RZ, R16.reuse ;  /* 0x000000ffff057224 */ /* 0x100fe400078e0010 */
[----:B------:R-:W-:Y:S02]  /*34a0*/  @!P1 IMAD.MOV.U32 R5, RZ, RZ, R16 ;  /* 0x000000ffff059224 */ /* 0x000fe400078e0010 */
[----:B------:R-:W-:Y:S01]  /*34b0*/  IMAD.MOV.U32 R16, RZ, RZ, R17 ;  /* 0x000000ffff107224 */ /* 0x000fe200078e0011 */
[----:B------:R-:W1:Y:S02]  /*34c0*/  F2F.F64.F32 R26, R26 ;  /* 0x0000001a001a7310 */ /* 0x000e640000201800 */
[----:B-1----:R-:W-:-:S14]  /*34d0*/  DSETP.GEU.AND P0, PT, R26, UR8, PT ;  /* 0x000000081a007e2a */ /* 0x002fdc000bf0e000 */
[----:B------:R-:W-:-:S05]  /*34e0*/  @!P0 IMAD.MOV.U32 R19, RZ, RZ, 0x1 ;  /* 0x00000001ff138424 */ /* 0x000fca00078e00ff */
[----:B------:R0:W-:Y:S02]  /*34f0*/  @!P0 STG.E desc[UR6][R22.64], R19 ;  /* 0x0000001316008986 */ /* 0x0001e4000c101906 */
.L_x_109:
[----:B------:R-:W-:Y:S05]  /*3500*/  BSYNC.RECONVERGENT B0 ;  /* 0x0000000000007941 */ /* 0x000fea0003800200 */
.L_x_108:
[----:B0-----:R-:W3:Y:S01]  /*3510*/  LDL.64 R2, [R1+0x2048] ;  /* 0x0020480001027983 */ /* 0x001ee20000100a00 */
[----:B------:R-:W-:Y:S01]  /*3520*/  BSSY.RECONVERGENT B0, `(.L_x_110) ;  /* 0x0000032000007945 */ /* 0x000fe20003800200 */
[----:B------:R-:W-:Y:S02]  /*3530*/  IMAD.MOV.U32 R7, RZ, RZ, R11 ;  /* 0x000000ffff077224 */ /* 0x000fe400078e000b */
[----:B------:R-:W-:Y:S02]  /*3540*/  IMAD.MOV.U32 R6, RZ, RZ, R16 ;  /* 0x000000ffff067224 */ /* 0x000fe400078e0010 */
[----:B---3--:R-:W-:Y:S02]  /*3550*/  IMAD.IADD R14, R14, 0x1, R2 ;  /* 0x000000010e0e7824 */ /* 0x008fe400078e0202 */
[----:B------:R-:W-:Y:S02]  /*3560*/  IMAD.IADD R15, R15, 0x1, R3 ;  /* 0x000000010f0f7824 */ /* 0x000fe400078e0203 */
[----:B------:R-:W-:Y:S01]  /*3570*/  IMAD.MOV.U32 R3, RZ, RZ, R8 ;  /* 0x000000ffff037224 */ /* 0x000fe200078e0008 */
[----:B------:R-:W-:Y:S01]  /*3580*/  ISETP.GE.AND P0, PT, R14, R18, PT ;  /* 0x000000120e00720c */ /* 0x000fe20003f06270 */
[----:B------:R-:W-:Y:S01]  /*3590*/  IMAD.MOV.U32 R2, RZ, RZ, R9 ;  /* 0x000000ffff027224 */ /* 0x000fe200078e0009 */
[----:B------:R-:W-:-:S02]  /*35a0*/  ISETP.GE.AND P1, PT, R15, R10, PT ;  /* 0x0000000a0f00720c */ /* 0x000fc40003f26270 */
        /* <DEDUP_REMOVED lines=19> */
[----:B------:R-:W-:-:S03]  /*36e0*/  ISETP.GT.U32.AND P1, PT, R12, 0x3ff, PT ;  /* 0x000003ff0c00780c */ /* 0x000fc60003f24070 */
[----:B------:R-:W-:-:S05]  /*36f0*/  IMAD.SHL.U32 R5, R3, 0x2, RZ ;  /* 0x0000000203057824 */ /* 0x000fca00078e00ff */
[----:B------:R-:W-:-:S04]  /*3700*/  LOP3.LUT R3, R3, R5, R2, 0x96, !PT ;  /* 0x0000000503037212 */ /* 0x000fc800078e9602 */
[----:B------:R-:W-:Y:S01]  /*3710*/  LOP3.LUT R3, R3, R8, RZ, 0x3c, !PT ;  /* 0x0000000803037212 */ /* 0x000fe200078e3cff */
[C---:B------:R-:W-:Y:S02]  /*3720*/  @!P1 IMAD R10, R12.reuse, 0x8, R0 ;  /* 0x000000080c0a9824 */ /* 0x040fe400078e0200 */
[----:B------:R-:W-:Y:S02]  /*3730*/  @!P1 VIADD R12, R12, 0x1 ;  /* 0x000000010c0c9836 */ /* 0x000fe40000000000 */
[----:B------:R-:W-:Y:S01]  /*3740*/  IMAD.IADD R2, R4, 0x1, R3 ;  /* 0x0000000104027824 */ /* 0x000fe200078e0203 */
[----:B------:R0:W-:Y:S04]  /*3750*/  @!P1 STL.64 [R10], R14 ;  /* 0x0000000e0a009387 */ /* 0x0001e80000100a00 */
[----:B------:R-:W-:Y:S01]  /*3760*/  I2FP.F32.U32 R5, R2 ;  /* 0x0000000200057245 */ /* 0x000fe20000201000 */
[----:B------:R-:W-:-:S02]  /*3770*/  IMAD.MOV.U32 R2, RZ, RZ, R8 ;  /* 0x000000ffff027224 */ /* 0x000fc400078e0008 */
[----:B------:R-:W-:Y:S02]  /*3780*/  @!P1 IMAD.MOV.U32 R2, RZ, RZ, R8 ;  /* 0x000000ffff029224 */ /* 0x000fe400078e0008 */
[----:B------:R-:W-:-:S04]  /*3790*/  FFMA R5, R5, R20, 1.1641532182693481445e-10 ;  /* 0x2f00000005057423 */ /* 0x000fc80000000014 */
[----:B------:R1:W3:Y:S02]  /*37a0*/  F2F.F64.F32 R6, R5 ;  /* 0x0000000500067310 */ /* 0x0002e40000201800 */
[--C-:B-1----:R-:W-:Y:S02]  /*37b0*/  IMAD.MOV.U32 R5, RZ, RZ, R16.reuse ;  /* 0x000000ffff057224 */ /* 0x102fe400078e0010 */
[----:B------:R-:W-:Y:S01]  /*37c0*/  @!P1 IMAD.MOV.U32 R5, RZ, RZ, R16 ;  /* 0x000000ffff059224 */ /* 0x000fe200078e0010 */
[----:B---3--:R-:W-:Y:S01]  /*37d0*/  DSETP.GEU.AND P0, PT, R6, UR8, PT ;  /* 0x0000000806007e2a */ /* 0x008fe2000bf0e000 */
[----:B------:R-:W-:Y:S02]  /*37e0*/  IMAD.MOV.U32 R7, RZ, RZ, R9 ;  /* 0x000000ffff077224 */ /* 0x000fe400078e0009 */
[----:B------:R-:W-:Y:S02]  /*37f0*/  IMAD.MOV.U32 R6, RZ, RZ, R11 ;  /* 0x000000ffff067224 */ /* 0x000fe400078e000b */
[----:B------:R-:W-:-:S02]  /*3800*/  @!P1 IMAD.MOV.U32 R7, RZ, RZ, R9 ;  /* 0x000000ffff079224 */ /* 0x000fc400078e0009 */
[----:B------:R-:W-:-:S07]  /*3810*/  @!P1 IMAD.MOV.U32 R6, RZ, RZ, R11 ;  /* 0x000000ffff069224 */ /* 0x000fce00078e000b */
[----:B------:R-:W-:-:S05]  /*3820*/  @!P0 IMAD.MOV.U32 R17, RZ, RZ, 0x1 ;  /* 0x00000001ff118424 */ /* 0x000fca00078e00ff */
[----:B------:R0:W-:Y:S02]  /*3830*/  @!P0 STG.E desc[UR6][R22.64], R17 ;  /* 0x0000001116008986 */ /* 0x0001e4000c101906 */
.L_x_111:
[----:B------:R-:W-:Y:S05]  /*3840*/  BSYNC.RECONVERGENT B0 ;  /* 0x0000000000007941 */ /* 0x000fea0003800200 */
.L_x_110:
[----:B------:R-:W-:-:S13]  /*3850*/  ISETP.NE.AND P0, PT, R12, RZ, PT ;  /* 0x000000ff0c00720c */ /* 0x000fda0003f05270 */
[----:B------:R-:W-:Y:S05]  /*3860*/  @P0 BRA `(.L_x_112) ;  /* 0xffffffec00bc0947 */ /* 0x000fea000383ffff */
[----:B------:R-:W-:Y:S05]  /*3870*/  EXIT ;  /* 0x000000000000794d */ /* 0x000fea0003800000 */
.L_x_113:
        /* <DEDUP_REMOVED lines=16> */
.L_x_162:


//--------------------- .text._Z20randomizeZerosKernelPiify --------------------------
	.section	.text._Z20randomizeZerosKernelPiify,"ax",@progbits
	.align	128
        .global         _Z20randomizeZerosKernelPiify
        .type           _Z20randomizeZerosKernelPiify,@function
        .size           _Z20randomizeZerosKernelPiify,(.L_x_163 - _Z20randomizeZerosKernelPiify)
        .other          _Z20randomizeZerosKernelPiify,@"STO_CUDA_ENTRY STV_DEFAULT"
_Z20randomizeZerosKernelPiify:
.text._Z20randomizeZerosKernelPiify:
[----:B------:R-:W0:Y:S01]  /*0000*/  LDC R1, c[0x0][0x37c] ;  /* 0x0000df00ff017b82 */ /* 0x000e220000000800 */
[----:B------:R-:W1:Y:S07]  /*0010*/  S2R R6, SR_TID.X ;  /* 0x0000000000067919 */ /* 0x000e6e0000002100 */
[----:B------:R-:W1:Y:S01]  /*0020*/  LDC R5, c[0x0][0x360] ;  /* 0x0000d800ff057b82 */ /* 0x000e620000000800 */
[----:B------:R-:W2:Y:S01]  /*0030*/  LDCU UR8, c[0x0][0x388] ;  /* 0x00007100ff0877ac */ /* 0x000ea20008000800 */
[----:B0-----:R-:W-:Y:S01]  /*0040*/  VIADD R1, R1, 0xffffffd0 ;  /* 0xffffffd001017836 */ /* 0x001fe20000000000 */
[----:B------:R-:W0:Y:S01]  /*0050*/  S2R R10, SR_TID.Y ;  /* 0x00000000000a7919 */ /* 0x000e220000002200 */
[----:B------:R-:W3:Y:S04]  /*0060*/  LDCU.64 UR6, c[0x0][0x358] ;  /* 0x00006b00ff0677ac */ /* 0x000ee80008000a00 */
[----:B------:R-:W1:Y:S08]  /*0070*/  S2UR UR4, SR_CTAID.X ;  /* 0x00000000000479c3 */ /* 0x000e700000002500 */
[----:B------:R-:W0:Y:S08]  /*0080*/  S2UR UR5, SR_CTAID.Y ;  /* 0x00000000000579c3 */ /* 0x000e300000002600 */
[----:B------:R-:W0:Y:S08]  /*0090*/  LDC R3, c[0x0][0x364] ;  /* 0x0000d900ff037b82 */ /* 0x000e300000000800 */
[----:B------:R-:W4:Y:S01]  /*00a0*/  LDC.64 R8, c[0x0][0x380] ;  /* 0x0000e000ff087b82 */ /* 0x000f220000000a00 */
[----:B-1----:R-:W-:-:S02]  /*00b0*/  IMAD R0, R5, UR4, R6 ;  /* 0x0000000405007c24 */ /* 0x002fc4000f8e0206 */
[----:B0-----:R-:W-:-:S04]  /*00c0*/  IMAD R3, R3, UR5, R10 ;  /* 0x0000000503037c24 */ /* 0x001fc8000f8e020a */
[----:B--2---:R-:W-:Y:S02]  /*00d0*/  IMAD R13, R3, UR8, R0 ;  /* 0x00000008030d7c24 */ /* 0x004fe4000f8e0200 */
[----:B------:R-:W0:Y:S02]  /*00e0*/  LDC.64 R2, c[0x0][0x390] ;  /* 0x0000e400ff027b82 */ /* 0x000e240000000a00 */
[----:B----4-:R-:W-:-:S05]  /*00f0*/  IMAD.WIDE R8, R13, 0x4, R8 ;  /* 0x000000040d087825 */ /* 0x010fca00078e0208 */
[----:B---3--:R-:W2:Y:S01]  /*0100*/  LDG.E R11, desc[UR6][R8.64] ;  /* 0x00000006080b7981 */ /* 0x008ea2000c1e1900 */
[----:B------:R-:W1:Y:S01]  /*0110*/  S2UR UR5, SR_CgaCtaId ;  /* 0x00000000000579c3 */ /* 0x000e620000008800 */
[----:B------:R-:W-:Y:S01]  /*0120*/  IMAD R0, R5, R10, R6 ;  /* 0x0000000a05007224 */ /* 0x000fe200078e0206 */
[----:B------:R-:W-:Y:S01]  /*0130*/  UMOV UR4, 0x400 ;  /* 0x0000040000047882 */ /* 0x000fe20000000000 */
[----:B------:R-:W-:Y:S01]  /*0140*/  ISETP.NE.AND P0, PT, R13, RZ, PT ;  /* 0x000000ff0d00720c */ /* 0x000fe20003f05270 */
[----:B------:R-:W-:Y:S01]  /*0150*/  BSSY.RECONVERGENT B0, `(.L_x_114) ;  /* 0x000025e000007945 */ /* 0x000fe20003800200 */
[----:B0-----:R-:W-:Y:S02]  /*0160*/  LOP3.LUT R2, R2, 0xaad26b49, RZ, 0x3c, !PT ;  /* 0xaad26b4902027812 */ /* 0x001fe400078e3cff */
[----:B------:R-:W-:-:S03]  /*0170*/  LOP3.LUT R4, R3, 0xf7dcefdd, RZ, 0x3c, !PT ;  /* 0xf7dcefdd03047812 */ /* 0x000fc600078e3cff */
[----:B------:R-:W-:Y:S02]  /*0180*/  IMAD R3, R2, 0x4182bed5, RZ ;  /* 0x4182bed502037824 */ /* 0x000fe400078e02ff */
[----:B------:R-:W-:Y:S01]  /*0190*/  IMAD R2, R4, -0x658354e5, RZ ;  /* 0x9a7cab1b04027824 */ /* 0x000fe200078e02ff */
[----:B-1----:R-:W-:Y:S01]  /*01a0*/  ULEA UR4, UR5, UR4, 0x18 ;  /* 0x0000000405047291 */ /* 0x002fe2000f8ec0ff */
[C---:B------:R-:W-:Y:S01]  /*01b0*/  VIADD R5, R3.reuse, 0x583f19 ;  /* 0x00583f1903057836 */ /* 0x040fe20000000000 */
[C---:B------:R-:W-:Y:S01]  /*01c0*/  LOP3.LUT R6, R3.reuse, 0x159a55e5, RZ, 0x3c, !PT ;  /* 0x159a55e503067812 */ /* 0x040fe200078e3cff */
[C---:B------:R-:W-:Y:S01]  /*01d0*/  VIADD R7, R2.reuse, 0x1f123bb5 ;  /* 0x1f123bb502077836 */ /* 0x040fe20000000000 */
[----:B------:R-:W-:Y:S02]  /*01e0*/  LOP3.LUT R4, R2, 0x5491333, RZ, 0x3c, !PT ;  /* 0x0549133302047812 */ /* 0x000fe400078e3cff */
[C---:B------:R-:W-:Y:S01]  /*01f0*/  IADD3 R2, PT, PT, R3.reuse, 0x64f0c9, R2 ;  /* 0x0064f0c903027810 */ /* 0x040fe20007ffe002 */
[----:B------:R-:W-:Y:S01]  /*0200*/  VIADD R3, R3, 0x75bcd15 ;  /* 0x075bcd1503037836 */ /* 0x000fe20000000000 */
[----:B------:R0:W-:Y:S01]  /*0210*/  STL.64 [R1+0x8], R6 ;  /* 0x0000080601007387 */ /* 0x0001e20000100a00 */
[----:B------:R-:W-:-:S03]  /*0220*/  LEA R0, R0, UR4, 0x2 ;  /* 0x0000000400007c11 */ /* 0x000fc6000f8e10ff */
[----:B------:R0:W-:Y:S04]  /*0230*/  STL.64 [R1+0x10], R4 ;  /* 0x0000100401007387 */ /* 0x0001e80000100a00 */
[----:B------:R0:W-:Y:S04]  /*0240*/  STL.64 [R1], R2 ;  /* 0x0000000201007387 */ /* 0x0001e80000100a00 */
[----:B--2---:R0:W-:Y:S01]  /*0250*/  STS [R0], R11 ;  /* 0x0000000b00007388 */ /* 0x0041e20000000800 */
[----:B------:R-:W-:Y:S06]  /*0260*/  BAR.SYNC.DEFER_BLOCKING 0x0 ;  /* 0x0000000000007b1d */ /* 0x000fec0000010000 */
[----:B------:R-:W-:Y:S05]  /*0270*/  @!P0 BRA `(.L_x_115) ;  /* 0x00000024002c8947 */ /* 0x000fea0003800000 */
[----:B------:R-:W-:Y:S01]  /*0280*/  SHF.R.S32.HI R14, RZ, 0x1f, R13 ;  /* 0x0000001fff0e7819 */ /* 0x000fe2000001140d */
[----:B------:R-:W-:-:S07]  /*0290*/  IMAD.MOV.U32 R12, RZ, RZ, RZ ;  /* 0x000000ffff0c7224 */ /* 0x000fce00078e00ff */
.L_x_124:
[----:B------:R-:W-:Y:S01]  /*02a0*/  LOP3.LUT R20, R13, 0x3, RZ, 0xc0, !PT ;  /* 0x000000030d147812 */ /* 0x000fe200078ec0ff */
[----:B------:R-:W-:Y:S03]  /*02b0*/  BSSY.RECONVERGENT B1, `(.L_x_116) ;  /* 0x0000241000017945 */ /* 0x000fe60003800200 */
[----:B------:R-:W-:-:S04]  /*02c0*/  ISETP.NE.U32.AND P0, PT, R20, RZ, PT ;  /* 0x000000ff1400720c */ /* 0x000fc80003f05070 */
[----:B------:R-:W-:-:S13]  /*02d0*/  ISETP.NE.AND.EX P0, PT, RZ, RZ, PT, P0 ;  /* 0x000000ffff00720c */ /* 0x000fda0003f05300 */
[----:B-12---:R-:W-:Y:S05]  /*02e0*/  @!P0 BRA `(.L_x_117) ;  /* 0x0000002000f48947 */ /* 0x006fea0003800000 */
[----:B0-----:R-:W0:Y:S01]  /*02f0*/  LDC.64 R10, c[0x4][RZ] ;  /* 0x01000000ff0a7b82 */ /* 0x001e220000000a00 */
[----:B------:R-:W-:Y:S01]  /*0300*/  IMAD.MOV.U32 R18, RZ, RZ, RZ ;  /* 0x000000ffff127224 */ /* 0x000fe200078e00ff */
[----:B------:R-:W-:Y:S02]  /*0310*/  CS2R R4, SRZ ;  /* 0x0000000000047805 */ /* 0x000fe4000001ff00 */
[----:B------:R-:W-:Y:S01]  /*0320*/  CS2R R6, SRZ ;  /* 0x0000000000067805 */ /* 0x000fe2000001ff00 */
[----:B------:R-:W-:Y:S02]  /*0330*/  IMAD.MOV.U32 R3, RZ, RZ, RZ ;  /* 0x000000ffff037224 */ /* 0x000fe400078e00ff */
[----:B0-----:R-:W-:-:S07]  /*0340*/  IMAD.WIDE.U32 R10, R12, 0xc80, R10 ;  /* 0x00000c800c0a7825 */ /* 0x001fce00078e000a */
.L_x_119:
[----:B------:R-:W-:-:S06]  /*0350*/  IMAD R15, R18, 0x4, R1 ;  /* 0x00000004120f7824 */ /* 0x000fcc00078e0201 */
[----:B------:R-:W5:Y:S01]  /*0360*/  LDL R15, [R15+0x4] ;  /* 0x000004000f0f7983 */ /* 0x000f620000100800 */
[----:B------:R-:W-:Y:S01]  /*0370*/  IMAD.SHL.U32 R19, R18, 0x20, RZ ;  /* 0x0000002012137824 */ /* 0x000fe200078e00ff */
[----:B------:R-:W-:-:S06]  /*0380*/  UMOV UR4, URZ ;  /* 0x000000ff00047c82 */ /* 0x000fcc0008000000 */
.L_x_118:
        /* <DEDUP_REMOVED lines=181> */
[----:B-1----:R-:W-:Y:S05]  /*0ee0*/  @!P0 BRA `(.L_x_117) ;  /* 0x0000001400f48947 */ /* 0x002fea0003800000 */
[----:B------:R-:W-:Y:S01]  /*0ef0*/  UMOV UR4, URZ ;  /* 0x000000ff00047c82 */ /* 0x000fe20008000000 */
[----:B------:R-:W-:Y:S01]  /*0f00*/  IMAD.MOV.U32 R18, RZ, RZ, RZ ;  /* 0x000000ffff127224 */ /* 0x000fe200078e00ff */
[----:B------:R-:W-:Y:S01]  /*0f10*/  CS2R R6, SRZ ;  /* 0x0000000000067805 */ /* 0x000fe2000001ff00 */
[----:B------:R-:W-:Y:S02]  /*0f20*/  IMAD.MOV.U32 R4, RZ, RZ, RZ ;  /* 0x000000ffff047224 */ /* 0x000fe400078e00ff */
[----:B------:R-:W-:Y:S02]  /*0f30*/  IMAD.MOV.U32 R3, RZ, RZ, RZ ;  /* 0x000000ffff037224 */ /* 0x000fe400078e00ff */
[----:B------:R-:W-:-:S07]  /*0f40*/  IMAD.U32 R5, RZ, RZ, UR4 ;  /* 0x00000004ff057e24 */ /* 0x000fce000f8e00ff */
.L_x_121:
[----:B------:R-:W-:-:S06]  /*0f50*/  IMAD R15, R18, 0x4, R1 ;  /* 0x00000004120f7824 */ /* 0x000fcc00078e0201 */
[----:B------:R-:W5:Y:S01]  /*0f60*/  LDL R15, [R15+0x4] ;  /* 0x000004000f0f7983 */ /* 0x000f620000100800 */
[----:B------:R-:W-:Y:S01]  /*0f70*/  IMAD.SHL.U32 R19, R18, 0x20, RZ ;  /* 0x0000002012137824 */ /* 0x000fe200078e00ff */
[----:B------:R-:W-:-:S06]  /*0f80*/  UMOV UR4, URZ ;  /* 0x000000ff00047c82 */ /* 0x000fcc0008000000 */
.L_x_120:
        /* <DEDUP_REMOVED lines=184> */
[----:B-1----:R-:W-:Y:S01]  /*1b10*/  CS2R R6, SRZ ;  /* 0x0000000000067805 */ /* 0x002fe2000001ff00 */
[----:B------:R-:W-:Y:S02]  /*1b20*/  IMAD.MOV.U32 R4, RZ, RZ, RZ ;  /* 0x000000ffff047224 */ /* 0x000fe400078e00ff */
[----:B------:R-:W-:Y:S02]  /*1b30*/  IMAD.MOV.U32 R3, RZ, RZ, RZ ;  /* 0x000000ffff037224 */ /* 0x000fe400078e00ff */
[----:B------:R-:W-:-:S07]  /*1b40*/  IMAD.U32 R5, RZ, RZ, UR4 ;  /* 0x00000004ff057e24 */ /* 0x000fce000f8e00ff */
.L_x_123:
[----:B------:R-:W-:-:S06]  /*1b50*/  IMAD R15, R18, 0x4, R1 ;  /* 0x00000004120f7824 */ /* 0x000fcc00078e0201 */
[----:B------:R-:W5:Y:S01]  /*1b60*/  LDL R15, [R15+0x4] ;  /* 0x000004000f0f7983 */ /* 0x000f620000100800 */
[----:B------:R-:W-:Y:S01]  /*1b70*/  IMAD.SHL.U32 R19, R18, 0x20, RZ ;  /* 0x0000002012137824 */ /* 0x000fe200078e00ff */
[----:B------:R-:W-:-:S06]  /*1b80*/  UMOV UR4, URZ ;  /* 0x000000ff00047c82 */ /* 0x000fcc0008000000 */
.L_x_122:
        /* <DEDUP_REMOVED lines=179> */
.L_x_117:
[----:B------:R-:W-:Y:S05]  /*26c0*/  BSYNC.RECONVERGENT B1 ;  /* 0x0000000000017941 */ /* 0x000fea0003800200 */
.L_x_116:
[C---:B------:R-:W-:Y:S01]  /*26d0*/  ISETP.GT.U32.AND P0, PT, R13.reuse, 0x3, PT ;  /* 0x000000030d00780c */ /* 0x040fe20003f04070 */
[----:B------:R-:W-:Y:S01]  /*26e0*/  VIADD R12, R12, 0x1 ;  /* 0x000000010c0c7836 */ /* 0x000fe20000000000 */
[--C-:B------:R-:W-:Y:S02]  /*26f0*/  SHF.R.U64 R13, R13, 0x2, R14.reuse ;  /* 0x000000020d0d7819 */ /* 0x100fe4000000120e */
[----:B------:R-:W-:Y:S02]  /*2700*/  ISETP.GT.U32.AND.EX P0, PT, R14, RZ, PT, P0 ;  /* 0x000000ff0e00720c */ /* 0x000fe40003f04100 */
[----:B------:R-:W-:-:S11]  /*2710*/  SHF.R.U32.HI R14, RZ, 0x2, R14 ;  /* 0x00000002ff0e7819 */ /* 0x000fd6000001160e */
[----:B------:R-:W-:Y:S05]  /*2720*/  @P0 BRA `(.L_x_124) ;  /* 0xffffffd800dc0947 */ /* 0x000fea000383ffff */
.L_x_115:
[----:B------:R-:W-:Y:S05]  /*2730*/  BSYNC.RECONVERGENT B0 ;  /* 0x0000000000007941 */ /* 0x000fea0003800200 */
.L_x_114:
[----:B012---:R-:W0:Y:S01]  /*2740*/  LDS R4, [R0] ;  /* 0x0000000000047984 */ /* 0x007e220000000800 */
[----:B------:R-:W-:Y:S01]  /*2750*/  BSSY.RECONVERGENT B0, `(.L_x_125) ;  /* 0x0000010000007945 */ /* 0x000fe20003800200 */
[----:B0-----:R-:W-:-:S13]  /*2760*/  ISETP.NE.AND P0, PT, R4, 0x1, PT ;  /* 0x000000010400780c */ /* 0x001fda0003f05270 */
[----:B------:R-:W-:Y:S05]  /*2770*/  @P0 BRA `(.L_x_126) ;  /* 0x0000000000340947 */ /* 0x000fea0003800000 */
[----:B------:R-:W-:Y:S01]  /*2780*/  SHF.R.U32.HI R4, RZ, 0x2, R3 ;  /* 0x00000002ff047819 */ /* 0x000fe20000011603 */
[----:B------:R-:W0:Y:S03]  /*2790*/  LDCU UR4, c[0x0][0x38c] ;  /* 0x00007180ff0477ac */ /* 0x000e260008000800 */
[----:B------:R-:W-:Y:S01]  /*27a0*/  LOP3.LUT R4, R4, R3, RZ, 0x3c, !PT ;  /* 0x0000000304047212 */ /* 0x000fe200078e3cff */
[----:B------:R-:W-:-:S04]  /*27b0*/  IMAD.SHL.U32 R3, R5, 0x10, RZ ;  /* 0x0000001005037824 */ /* 0x000fc800078e00ff */
[----:B------:R-:W-:-:S05]  /*27c0*/  IMAD.SHL.U32 R6, R4, 0x2, RZ ;  /* 0x0000000204067824 */ /* 0x000fca00078e00ff */
[----:B------:R-:W-:-:S04]  /*27d0*/  LOP3.LUT R6, R4, R6, R3, 0x96, !PT ;  /* 0x0000000604067212 */ /* 0x000fc800078e9603 */
[----:B------:R-:W-:-:S04]  /*27e0*/  LOP3.LUT R5, R6, R5, RZ, 0x3c, !PT ;  /* 0x0000000506057212 */ /* 0x000fc800078e3cff */
[----:B------:R-:W-:Y:S01]  /*27f0*/  IADD3 R5, PT, PT, R2, 0x587c5, R5 ;  /* 0x000587c502057810 */ /* 0x000fe20007ffe005 */
[----:B------:R-:W-:-:S03]  /*2800*/  IMAD.MOV.U32 R2, RZ, RZ, 0x2f800000 ;  /* 0x2f800000ff027424 */ /* 0x000fc600078e00ff */
[----:B------:R-:W-:-:S05]  /*2810*/  I2FP.F32.U32 R5, R5 ;  /* 0x0000000500057245 */ /* 0x000fca0000201000 */
[----:B------:R-:W-:-:S05]  /*2820*/  FFMA R5, R5, R2, 1.1641532182693481445e-10 ;  /* 0x2f00000005057423 */ /* 0x000fca0000000002 */
[----:B0-----:R-:W-:-:S13]  /*2830*/  FSETP.GEU.AND P0, PT, R5, UR4, PT ;  /* 0x0000000405007c0b */ /* 0x001fda000bf0e000 */
[----:B------:R0:W-:Y:S02]  /*2840*/  @!P0 STS [R0], RZ ;  /* 0x000000ff00008388 */ /* 0x0001e40000000800 */
.L_x_126:
[----:B------:R-:W-:Y:S05]  /*2850*/  BSYNC.RECONVERGENT B0 ;  /* 0x0000000000007941 */ /* 0x000fea0003800200 */
.L_x_125:
[----:B------:R-:W-:Y:S06]  /*2860*/  BAR.SYNC.DEFER_BLOCKING 0x0 ;  /* 0x0000000000007b1d */ /* 0x000fec0000010000 */
[----:B------:R-:W1:Y:S04]  /*2870*/  LDS R3, [R0] ;  /* 0x0000000000037984 */ /* 0x000e680000000800 */
[----:B-1----:R-:W-:Y:S01]  /*2880*/  STG.E desc[UR6][R8.64], R3 ;  /* 0x0000000308007986 */ /* 0x002fe2000c101906 */
[----:B------:R-:W-:Y:S05]  /*2890*/  EXIT ;  /* 0x000000000000794d */ /* 0x000fea0003800000 */
.L_x_127:
        /* <DEDUP_REMOVED lines=14> */
.L_x_163:


//--------------------- .text._Z17randomArrayKernelPiiiiiiiy --------------------------
	.section	.text._Z17randomArrayKernelPiiiiiiiy,"ax",@progbits
	.align	128
        .global         _Z17randomArrayKernelPiiiiiiiy
        .type           _Z17randomArrayKernelPiiiiiiiy,@function
        .size           _Z17randomArrayKernelPiiiiiiiy,(.L_x_164 - _Z17randomArrayKernelPiiiiiiiy)
        .other          _Z17randomArrayKernelPiiiiiiiy,@"STO_CUDA_ENTRY STV_DEFAULT"
_Z17randomArrayKernelPiiiiiiiy:
.text._Z17randomArrayKernelPiiiiiiiy:
[----:B------:R-:W0:Y:S01]  /*0000*/  LDC R1, c[0x0][0x37c] ;  /* 0x0000df00ff017b82 */ /* 0x000e220000000800 */
[----:B------:R-:W1:Y:S07]  /*0010*/  S2R R8, SR_TID.X ;  /* 0x0000000000087919 */ /* 0x000e6e0000002100 */
[----:B------:R-:W2:Y:S01]  /*0020*/  LDC.64 R2, c[0x0][0x3a0] ;  /* 0x0000e800ff027b82 */ /* 0x000ea20000000a00 */
[----:B------:R-:W3:Y:S01]  /*0030*/  LDCU UR6, c[0x0][0x38c] ;  /* 0x00007180ff0677ac */ /* 0x000ee20008000800 */
[----:B0-----:R-:W-:Y:S01]  /*0040*/  VIADD R1, R1, 0xffffffd0 ;  /* 0xffffffd001017836 */ /* 0x001fe20000000000 */
[----:B------:R-:W1:Y:S01]  /*0050*/  S2R R16, SR_TID.Y ;  /* 0x0000000000107919 */ /* 0x000e620000002200 */
[----:B------:R-:W-:Y:S04]  /*0060*/  BSSY.RECONVERGENT B0, `(.L_x_128) ;  /* 0x000026c000007945 */ /* 0x000fe80003800200 */
[----:B------:R-:W0:Y:S08]  /*0070*/  LDC R9, c[0x0][0x360] ;  /* 0x0000d800ff097b82 */ /* 0x000e300000000800 */
[----:B------:R-:W0:Y:S08]  /*0080*/  S2UR UR4, SR_CTAID.X ;  /* 0x00000000000479c3 */ /* 0x000e300000002500 */
[----:B------:R-:W4:Y:S01]  /*0090*/  S2UR UR5, SR_CTAID.Y ;  /* 0x00000000000579c3 */ /* 0x000f220000002600 */
[----:B--2---:R-:W-:-:S02]  /*00a0*/  LOP3.LUT R2, R2, 0xaad26b49, RZ, 0x3c, !PT ;  /* 0xaad26b4902027812 */ /* 0x004fc400078e3cff */
[----:B------:R-:W-:-:S03]  /*00b0*/  LOP3.LUT R4, R3, 0xf7dcefdd, RZ, 0x3c, !PT ;  /* 0xf7dcefdd03047812 */ /* 0x000fc600078e3cff */
[----:B------:R-:W-:Y:S02]  /*00c0*/  IMAD R3, R2, 0x4182bed5, RZ ;  /* 0x4182bed502037824 */ /* 0x000fe400078e02ff */
[----:B------:R-:W4:Y:S01]  /*00d0*/  LDC R11, c[0x0][0x364] ;  /* 0x0000d900ff0b7b82 */ /* 0x000f220000000800 */
[----:B------:R-:W-:Y:S01]  /*00e0*/  IMAD R4, R4, -0x658354e5, RZ ;  /* 0x9a7cab1b04047824 */ /* 0x000fe200078e02ff */
[----:B-1----:R-:W-:Y:S02]  /*00f0*/  LOP3.LUT P0, RZ, R8, R16, RZ, 0xfc, !PT ;  /* 0x0000001008ff7212 */ /* 0x002fe4000780fcff */
[C---:B------:R-:W-:Y:S01]  /*0100*/  LOP3.LUT R6, R3.reuse, 0x159a55e5, RZ, 0x3c, !PT ;  /* 0x159a55e503067812 */ /* 0x040fe200078e3cff */
[C---:B------:R-:W-:Y:S01]  /*0110*/  VIADD R7, R4.reuse, 0x1f123bb5 ;  /* 0x1f123bb504077836 */ /* 0x040fe20000000000 */
[----:B------:R-:W-:Y:S02]  /*0120*/  IADD3 R2, PT, PT, R3, 0x64f0c9, R4 ;  /* 0x0064f0c903027810 */ /* 0x000fe40007ffe004 */
[----:B------:R-:W1:Y:S01]  /*0130*/  LDC.64 R12, c[0x0][0x390] ;  /* 0x0000e400ff0c7b82 */ /* 0x000e620000000a00 */
[----:B------:R-:W-:Y:S01]  /*0140*/  LOP3.LUT R4, R4, 0x5491333, RZ, 0x3c, !PT ;  /* 0x0549133304047812 */ /* 0x000fe200078e3cff */
[----:B0-----:R-:W-:Y:S01]  /*0150*/  IMAD R9, R9, UR4, R8 ;  /* 0x0000000409097c24 */ /* 0x001fe2000f8e0208 */
[----:B------:R0:W-:Y:S04]  /*0160*/  STL.64 [R1+0x8], R6 ;  /* 0x0000080601007387 */ /* 0x0001e80000100a00 */
[----:B------:R-:W2:Y:S01]  /*0170*/  @!P0 S2R R5, SR_CgaCtaId ;  /* 0x0000000000058919 */ /* 0x000ea20000008800 */
[----:B------:R-:W1:Y:S01]  /*0180*/  LDC.64 R14, c[0x0][0x398] ;  /* 0x0000e600ff0e7b82 */ /* 0x000e620000000a00 */
[----:B------:R-:W-:-:S04]  /*0190*/  @!P0 MOV R0, 0x400 ;  /* 0x0000040000008802 */ /* 0x000fc80000000f00 */
[----:B--2---:R-:W-:Y:S01]  /*01a0*/  @!P0 LEA R10, R5, R0, 0x18 ;  /* 0x00000000050a8211 */ /* 0x004fe200078ec0ff */
[C---:B------:R-:W-:Y:S02]  /*01b0*/  VIADD R5, R3.reuse, 0x583f19 ;  /* 0x00583f1903057836 */ /* 0x040fe40000000000 */
[----:B------:R-:W-:Y:S02]  /*01c0*/  VIADD R3, R3, 0x75bcd15 ;  /* 0x075bcd1503037836 */ /* 0x000fe40000000000 */
[----:B----4-:R-:W-:Y:S01]  /*01d0*/  IMAD R0, R11, UR5, R16 ;  /* 0x000000050b007c24 */ /* 0x010fe2000f8e0210 */
[----:B------:R0:W-:Y:S03]  /*01e0*/  STL.64 [R1+0x10], R4 ;  /* 0x0000100401007387 */ /* 0x0001e60000100a00 */
[----:B---3--:R-:W-:Y:S01]  /*01f0*/  IMAD R0, R0, UR6, R9 ;  /* 0x0000000600007c24 */ /* 0x008fe2000f8e0209 */
[----:B------:R0:W-:Y:S01]  /*0200*/  STL.64 [R1], R2 ;  /* 0x0000000201007387 */ /* 0x0001e20000100a00 */
[----:B------:R-:W2:Y:S03]  /*0210*/  LDCU.64 UR6, c[0x0][0x358] ;  /* 0x00006b00ff0677ac */ /* 0x000ea60008000a00 */
[----:B-1----:R0:W-:Y:S01]  /*0220*/  @!P0 STS.128 [R10], R12 ;  /* 0x0000000c0a008388 */ /* 0x0021e20000000c00 */
[----:B------:R-:W-:Y:S01]  /*0230*/  BAR.SYNC.DEFER_BLOCKING 0x0 ;  /* 0x0000000000007b1d */ /* 0x000fe20000010000 */
[----:B------:R-:W-:-:S02]  /*0240*/  ISETP.NE.AND P0, PT, R0, RZ, PT ;  /* 0x000000ff0000720c */ /* 0x000fc40003f05270 */
[----:B------:R-:W-:-:S11]  /*0250*/  SHF.R.S32.HI R8, RZ, 0x1f, R0 ;  /* 0x0000001fff087819 */ /* 0x000fd60000011400 */
[----:B--2---:R-:W-:Y:S05]  /*0260*/  @!P0 BRA `(.L_x_129) ;  /* 0x00000024002c8947 */ /* 0x004fea0003800000 */
[----:B0-----:R-:W-:Y:S02]  /*0270*/  IMAD.MOV.U32 R13, RZ, RZ, R8 ;  /* 0x000000ffff0d7224 */ /* 0x001fe400078e0008 */
[----:B------:R-:W-:Y:S02]  /*0280*/  IMAD.MOV.U32 R11, RZ, RZ, RZ ;  /* 0x000000ffff0b7224 */ /* 0x000fe400078e00ff */
[----:B------:R-:W-:-:S07]  /*0290*/  IMAD.MOV.U32 R10, RZ, RZ, R0 ;  /* 0x000000ffff0a7224 */ /* 0x000fce00078e0000 */
.L_x_138:
[----:B------:R-:W-:Y:S01]  /*02a0*/  LOP3.LUT R2, R10, 0x3, RZ, 0xc0, !PT ;  /* 0x000000030a027812 */ /* 0x000fe200078ec0ff */
[----:B------:R-:W-:Y:S03]  /*02b0*/  BSSY.RECONVERGENT B1, `(.L_x_130) ;  /* 0x0000240000017945 */ /* 0x000fe60003800200 */
[----:B------:R-:W-:-:S04]  /*02c0*/  ISETP.NE.U32.AND P0, PT, R2, RZ, PT ;  /* 0x000000ff0200720c */ /* 0x000fc80003f05070 */
[----:B------:R-:W-:-:S13]  /*02d0*/  ISETP.NE.AND.EX P0, PT, RZ, RZ, PT, P0 ;  /* 0x000000ffff00720c */ /* 0x000fda0003f05300 */
[----:B0-----:R-:W-:Y:S05]  /*02e0*/  @!P0 BRA `(.L_x_131) ;  /* 0x0000002000f08947 */ /* 0x001fea0003800000 */
[----:B------:R-:W0:Y:S01]  /*02f0*/  LDC.64 R8, c[0x4][RZ] ;  /* 0x01000000ff087b82 */ /* 0x000e220000000a00 */
[----:B------:R-:W-:Y:S02]  /*0300*/  CS2R R2, SRZ ;  /* 0x0000000000027805 */ /* 0x000fe4000001ff00 */
[----:B------:R-:W-:Y:S02]  /*0310*/  CS2R R4, SRZ ;  /* 0x0000000000047805 */ /* 0x000fe4000001ff00 */
[----:B------:R-:W-:Y:S01]  /*0320*/  CS2R R6, SRZ ;  /* 0x0000000000067805 */ /* 0x000fe2000001ff00 */
[----:B0-----:R-:W-:-:S07]  /*0330*/  IMAD.WIDE.U32 R8, R11, 0xc80, R8 ;  /* 0x00000c800b087825 */ /* 0x001fce00078e0008 */
.L_x_133:
[----:B------:R-:W-:-:S06]  /*0340*/  IMAD R12, R2, 0x4, R1 ;  /* 0x00000004020c7824 */ /* 0x000fcc00078e0201 */
[----:B------:R-:W5:Y:S01]  /*0350*/  LDL R12, [R12+0x4] ;  /* 0x000004000c0c7983 */ /* 0x000f620000100800 */
[----:B------:R-:W-:-:S05]  /*0360*/  UMOV UR4, URZ ;  /* 0x000000ff00047c82 */ /* 0x000fca0008000000 */
.L_x_132:
        /* <DEDUP_REMOVED lines=183> */
[----:B0-----:R-:W-:Y:S05]  /*0ee0*/  @!P0 BRA `(.L_x_131) ;  /* 0x0000001400f08947 */ /* 0x001fea0003800000 */
[----:B------:R-:W-:Y:S01]  /*0ef0*/  UMOV UR4, URZ ;  /* 0x000000ff00047c82 */ /* 0x000fe20008000000 */
[----:B------:R-:W-:Y:S01]  /*0f00*/  CS2R R2, SRZ ;  /* 0x0000000000027805 */ /* 0x000fe2000001ff00 */
[----:B------:R-:W-:Y:S01]  /*0f10*/  IMAD.MOV.U32 R4, RZ, RZ, RZ ;  /* 0x000000ffff047224 */ /* 0x000fe200078e00ff */
[----:B------:R-:W-:Y:S01]  /*0f20*/  CS2R R6, SRZ ;  /* 0x0000000000067805 */ /* 0x000fe2000001ff00 */
[----:B------:R-:W-:-:S07]  /*0f30*/  IMAD.U32 R5, RZ, RZ, UR4 ;  /* 0x00000004ff057e24 */ /* 0x000fce000f8e00ff */
.L_x_135:
[----:B------:R-:W-:-:S06]  /*0f40*/  IMAD R12, R2, 0x4, R1 ;  /* 0x00000004020c7824 */ /* 0x000fcc00078e0201 */
[----:B------:R-:W5:Y:S01]  /*0f50*/  LDL R12, [R12+0x4] ;  /* 0x000004000c0c7983 */ /* 0x000f620000100800 */
[----:B------:R-:W-:-:S05]  /*0f60*/  UMOV UR4, URZ ;  /* 0x000000ff00047c82 */ /* 0x000fca0008000000 */
.L_x_134:
        /* <DEDUP_REMOVED lines=183> */
[----:B0-----:R-:W-:Y:S05]  /*1ae0*/  @P0 BRA `(.L_x_131) ;  /* 0x0000000800f00947 */ /* 0x001fea0003800000 */
[----:B------:R-:W-:Y:S01]  /*1af0*/  UMOV UR4, URZ ;  /* 0x000000ff00047c82 */ /* 0x000fe20008000000 */
[----:B------:R-:W-:Y:S01]  /*1b00*/  CS2R R2, SRZ ;  /* 0x0000000000027805 */ /* 0x000fe2000001ff00 */
[----:B------:R-:W-:Y:S01]  /*1b10*/  IMAD.MOV.U32 R4, RZ, RZ, RZ ;  /* 0x000000ffff047224 */ /* 0x000fe200078e00ff */
[----:B------:R-:W-:Y:S01]  /*1b20*/  CS2R R6, SRZ ;  /* 0x0000000000067805 */ /* 0x000fe2000001ff00 */
[----:B------:R-:W-:-:S07]  /*1b30*/  IMAD.U32 R5, RZ, RZ, UR4 ;  /* 0x00000004ff057e24 */ /* 0x000fce000f8e00ff */
.L_x_137:
[----:B------:R-:W-:-:S06]  /*1b40*/  IMAD R12, R2, 0x4, R1 ;  /* 0x00000004020c7824 */ /* 0x000fcc00078e0201 */
[----:B------:R-:W5:Y:S01]  /*1b50*/  LDL R12, [R12+0x4] ;  /* 0x000004000c0c7983 */ /* 0x000f620000100800 */
[----:B------:R-:W-:-:S05]  /*1b60*/  UMOV UR4, URZ ;  /* 0x000000ff00047c82 */ /* 0x000fca0008000000 */
.L_x_136:
        /* <DEDUP_REMOVED lines=180> */
.L_x_131:
[----:B------:R-:W-:Y:S05]  /*26b0*/  BSYNC.RECONVERGENT B1 ;  /* 0x0000000000017941 */ /* 0x000fea0003800200 */
.L_x_130:
[C---:B------:R-:W-:Y:S01]  /*26c0*/  ISETP.GT.U32.AND P0, PT, R10.reuse, 0x3, PT ;  /* 0x000000030a00780c */ /* 0x040fe20003f04070 */
[----:B------:R-:W-:Y:S01]  /*26d0*/  VIADD R11, R11, 0x1 ;  /* 0x000000010b0b7836 */ /* 0x000fe20000000000 */
[--C-:B------:R-:W-:Y:S02]  /*26e0*/  SHF.R.U64 R10, R10, 0x2, R13.reuse ;  /* 0x000000020a0a7819 */ /* 0x100fe4000000120d */
[----:B------:R-:W-:Y:S02]  /*26f0*/  ISETP.GT.U32.AND.EX P0, PT, R13, RZ, PT, P0 ;  /* 0x000000ff0d00720c */ /* 0x000fe40003f04100 */
[----:B------:R-:W-:-:S11]  /*2700*/  SHF.R.U32.HI R13, RZ, 0x2, R13 ;  /* 0x00000002ff0d7819 */ /* 0x000fd6000001160d */
[----:B------:R-:W-:Y:S05]  /*2710*/  @P0 BRA `(.L_x_138) ;  /* 0xffffffd800e00947 */ /* 0x000fea000383ffff */
.L_x_129:
[----:B------:R-:W-:Y:S05]  /*2720*/  BSYNC.RECONVERGENT B0 ;  /* 0x0000000000007941 */ /* 0x000fea0003800200 */
.L_x_128:
[----:B------:R-:W1:Y:S01]  /*2730*/  S2UR UR5, SR_CgaCtaId ;  /* 0x00000000000579c3 */ /* 0x000e620000008800 */
[----:B0-----:R-:W-:Y:S01]  /*2740*/  SHF.R.U32.HI R2, RZ, 0x2, R3 ;  /* 0x00000002ff027819 */ /* 0x001fe20000011603 */
[----:B------:R-:W-:Y:S01]  /*2750*/  UMOV UR4, 0x400 ;  /* 0x0000040000047882 */ /* 0x000fe20000000000 */
[----:B------:R-:W0:Y:S01]  /*2760*/  LDCU.64 UR8, c[0x0][0x380] ;  /* 0x00007000ff0877ac */ /* 0x000e220008000a00 */
[----:B------:R-:W-:Y:S02]  /*2770*/  SHF.R.S32.HI R13, RZ, 0x1f, R0 ;  /* 0x0000001fff0d7819 */ /* 0x000fe40000011400 */
[----:B------:R-:W-:Y:S01]  /*2780*/  LOP3.LUT R2, R2, R3, RZ, 0x3c, !PT ;  /* 0x0000000302027212 */ /* 0x000fe200078e3cff */
[----:B------:R-:W-:Y:S01]  /*2790*/  IMAD.SHL.U32 R3, R5, 0x10, RZ ;  /* 0x0000001005037824 */ /* 0x000fe200078e00ff */
[----:B------:R-:W2:Y:S03]  /*27a0*/  LDC.64 R6, c[0x0][0x3a0] ;  /* 0x0000e800ff067b82 */ /* 0x000ea60000000a00 */
[----:B------:R-:W-:-:S05]  /*27b0*/  IMAD.SHL.U32 R4, R2, 0x2, RZ ;  /* 0x0000000202047824 */ /* 0x000fca00078e00ff */
[----:B------:R-:W-:Y:S01]  /*27c0*/  LOP3.LUT R4, R2, R4, R3, 0x96, !PT ;  /* 0x0000000402047212 */ /* 0x000fe200078e9603 */
[----:B------:R-:W-:-:S03]  /*27d0*/  IMAD.MOV.U32 R3, RZ, RZ, 0x2f800000 ;  /* 0x2f800000ff037424 */ /* 0x000fc600078e00ff */
[----:B------:R-:W-:Y:S01]  /*27e0*/  LOP3.LUT R4, R4, R5, RZ, 0x3c, !PT ;  /* 0x0000000504047212 */ /* 0x000fe200078e3cff */
[----:B-1----:R-:W-:-:S03]  /*27f0*/  ULEA UR4, UR5, UR4, 0x18 ;  /* 0x0000000405047291 */ /* 0x002fc6000f8ec0ff */
[----:B------:R-:W-:Y:S01]  /*2800*/  UMOV UR5, 0x3fdccccc ;  /* 0x3fdccccc00057882 */ /* 0x000fe20000000000 */
[----:B--2---:R-:W-:-:S05]  /*2810*/  LOP3.LUT R6, R6, 0xaad26b49, RZ, 0x3c, !PT ;  /* 0xaad26b4906067812 */ /* 0x004fca00078e3cff */
[----:B------:R-:W1:Y:S01]  /*2820*/  LDS.128 R8, [UR4] ;  /* 0x00000004ff087984 */ /* 0x000e620008000c00 */
[----:B------:R-:W-:Y:S01]  /*2830*/  LOP3.LUT R7, R7, 0xf7dcefdd, RZ, 0x3c, !PT ;  /* 0xf7dcefdd07077812 */ /* 0x000fe200078e3cff */
[----:B------:R-:W-:Y:S01]  /*2840*/  UMOV UR4, 0xcccccccd ;  /* 0xcccccccd00047882 */ /* 0x000fe20000000000 */
[----:B------:R-:W-:-:S03]  /*2850*/  IMAD R6, R6, 0x4182bed5, RZ ;  /* 0x4182bed506067824 */ /* 0x000fc600078e02ff */
[----:B------:R-:W-:-:S05]  /*2860*/  IMAD R7, R7, -0x658354e5, RZ ;  /* 0x9a7cab1b07077824 */ /* 0x000fca00078e02ff */
[----:B------:R-:W-:Y:S02]  /*2870*/  IADD3 R7, PT, PT, R6, 0x64f0c9, R7 ;  /* 0x0064f0c906077810 */ /* 0x000fe40007ffe007 */
[----:B0-----:R-:W-:Y:S02]  /*2880*/  LEA R6, P1, R0, UR8, 0x2 ;  /* 0x0000000800067c11 */ /* 0x001fe4000f8210ff */
[----:B------:R-:W-:Y:S02]  /*2890*/  IADD3 R4, PT, PT, R7, 0x587c5, R4 ;  /* 0x000587c507047810 */ /* 0x000fe40007ffe004 */
[----:B------:R-:W1:Y:S02]  /*28a0*/  LDC R7, c[0x0][0x38c] ;  /* 0x0000e300ff077b82 */ /* 0x000e640000000800 */
[----:B------:R-:W-:-:S05]  /*28b0*/  I2FP.F32.U32 R4, R4 ;  /* 0x0000000400047245 */ /* 0x000fca0000201000 */
[----:B------:R-:W-:Y:S02]  /*28c0*/  FFMA R12, R4, R3, 1.1641532182693481445e-10 ;  /* 0x2f000000040c7423 */ /* 0x000fe40000000003 */
[----:B------:R-:W0:Y:S02]  /*28d0*/  LDC.64 R4, c[0x0][0x380] ;  /* 0x0000e000ff047b82 */ /* 0x000e240000000a00 */
[----:B------:R-:W2:Y:S01]  /*28e0*/  F2F.F64.F32 R2, R12 ;  /* 0x0000000c00027310 */ /* 0x000ea20000201800 */
[----:B-1----:R-:W-:Y:S01]  /*28f0*/  IMAD R11, R7, R11, R10 ;  /* 0x0000000b070b7224 */ /* 0x002fe200078e020a */
[----:B--2---:R-:W-:Y:S01]  /*2900*/  DSETP.GEU.AND P0, PT, R2, UR4, PT ;  /* 0x0000000402007e2a */ /* 0x004fe2000bf0e000 */
[----:B------:R-:W-:Y:S01]  /*2910*/  IMAD R3, R9, R7, R8 ;  /* 0x0000000709037224 */ /* 0x000fe200078e0208 */
[----:B------:R-:W-:Y:S01]  /*2920*/  LEA.HI.X R7, R0, UR9, R13, 0x2, P1 ;  /* 0x0000000900077c11 */ /* 0x000fe200088f140d */
[----:B------:R-:W-:-:S03]  /*2930*/  IMAD.MOV.U32 R13, RZ, RZ, 0x3 ;  /* 0x00000003ff0d7424 */ /* 0x000fc600078e00ff */
[----:B------:R-:W-:Y:S01]  /*2940*/  SEL R9, RZ, 0x1, !P0 ;  /* 0x00000001ff097807 */ /* 0x000fe20004000000 */
[----:B0-----:R-:W-:-:S04]  /*2950*/  IMAD.WIDE R2, R3, 0x4, R4 ;  /* 0x0000000403027825 */ /* 0x001fc800078e0204 */
[----:B------:R-:W-:Y:S01]  /*2960*/  IMAD.WIDE R4, R11, 0x4, R4 ;  /* 0x000000040b047825 */ /* 0x000fe200078e0204 */
[----:B------:R-:W-:Y:S03]  /*2970*/  STG.E desc[UR6][R6.64], R9 ;  /* 0x0000000906007986 */ /* 0x000fe6000c101906 */
[----:B------:R-:W-:-:S05]  /*2980*/  IMAD.MOV.U32 R11, RZ, RZ, 0x2 ;  /* 0x00000002ff0b7424 */ /* 0x000fca00078e00ff */
[----:B------:R-:W-:Y:S04]  /*2990*/  STG.E desc[UR6][R2.64], R11 ;  /* 0x0000000b02007986 */ /* 0x000fe8000c101906 */
[----:B------:R-:W-:Y:S01]  /*29a0*/  STG.E desc[UR6][R4.64], R13 ;  /* 0x0000000d04007986 */ /* 0x000fe2000c101906 */
[----:B------:R-:W-:Y:S05]  /*29b0*/  EXIT ;  /* 0x000000000000794d */ /* 0x000fea0003800000 */
.L_x_139:
        /* <DEDUP_REMOVED lines=12> */
.L_x_164:


//--------------------- .text._Z19epsilonGreedyKernelPfiff --------------------------
	.section	.text._Z19epsilonGreedyKernelPfiff,"ax",@progbits
	.align	128
        .global         _Z19epsilonGreedyKernelPfiff
        .type           _Z19epsilonGreedyKernelPfiff,@function
        .size           _Z19epsilonGreedyKernelPfiff,(.L_x_156 - _Z19epsilonGreedyKernelPfiff)
        .other          _Z19epsilonGreedyKernelPfiff,@"STO_CUDA_ENTRY STV_DEFAULT"
_Z19epsilonGreedyKernelPfiff:
.text._Z19epsilonGreedyKernelPfiff:
[----:B------:R-:W-:Y:S01]  /*0000*/  LDC R1, c[0x0][0x37c] ;  /* 0x0000df00ff017b82 */ /* 0x000fe20000000800 */
[----:B------:R-:W0:Y:S07]  /*0010*/  S2R R2, SR_TID.X ;  /* 0x0000000000027919 */ /* 0x000e2e0000002100 */
[----:B------:R-:W1:Y:S01]  /*0020*/  S2UR UR5, SR_CgaCtaId ;  /* 0x00000000000579c3 */ /* 0x000e620000008800 */
[----:B------:R-:W-:-:S07]  /*0030*/  UMOV UR4, 0x400 ;  /* 0x0000040000047882 */ /* 0x000fce0000000000 */
[----:B------:R-:W2:Y:S01]  /*0040*/  LDC R5, c[0x0][0x360] ;  /* 0x0000d800ff057b82 */ /* 0x000ea20000000800 */
[----:B-1----:R-:W-:Y:S01]  /*0050*/  ULEA UR4, UR5, UR4, 0x18 ;  /* 0x0000000405047291 */ /* 0x002fe2000f8ec0ff */
[----:B0-----:R-:W-:-:S13]  /*0060*/  ISETP.NE.AND P0, PT, R2, RZ, PT ;  /* 0x000000ff0200720c */ /* 0x001fda0003f05270 */
[----:B------:R-:W0:Y:S02]  /*0070*/  @!P0 LDC R0, c[0x0][0x388] ;  /* 0x0000e200ff008b82 */ /* 0x000e240000000800 */
[----:B0-----:R-:W-:Y:S06]  /*0080*/  @!P0 STS [UR4], R0 ;  /* 0x00000000ff008988 */ /* 0x001fec0008000804 */
[----:B------:R-:W-:Y:S06]  /*0090*/  BAR.SYNC.DEFER_BLOCKING 0x0 ;  /* 0x0000000000007b1d */ /* 0x000fec0000010000 */
[----:B------:R-:W0:Y:S02]  /*00a0*/  LDS R3, [UR4] ;  /* 0x00000004ff037984 */ /* 0x000e240008000800 */
[----:B------:R-:W2:Y:S02]  /*00b0*/  S2UR UR4, SR_CTAID.X ;  /* 0x00000000000479c3 */ /* 0x000ea40000002500 */
[----:B--2---:R-:W-:-:S05]  /*00c0*/  IMAD R2, R5, UR4, R2 ;  /* 0x0000000405027c24 */ /* 0x004fca000f8e0202 */
[----:B0-----:R-:W-:-:S13]  /*00d0*/  ISETP.GE.AND P0, PT, R2, R3, PT ;  /* 0x000000030200720c */ /* 0x001fda0003f06270 */
[----:B------:R-:W-:Y:S05]  /*00e0*/  @P0 EXIT ;  /* 0x000000000000094d */ /* 0x000fea0003800000 */
[----:B------:R-:W-:Y:S01]  /*00f0*/  I2FP.F32.S32 R3, R3 ;  /* 0x0000000300037245 */ /* 0x000fe20000201400 */
        /* <DEDUP_REMOVED lines=11> */
[----:B------:R-:W-:Y:S05]  /*01b0*/  CALL.REL.NOINC `($__internal_1_$__cuda_sm3x_div_rn_noftz_f32_slowpath) ;  /* 0x0000000400007944 */ /* 0x000fea0003c00000 */
[----:B------:R-:W-:-:S07]  /*01c0*/  IMAD.MOV.U32 R4, RZ, RZ, R0 ;  /* 0x000000ffff047224 */ /* 0x000fce00078e0000 */
.L_x_141:
[----:B------:R-:W-:Y:S05]  /*01d0*/  BSYNC.RECONVERGENT B0 ;  /* 0x0000000000007941 */ /* 0x000fea0003800200 */
.L_x_140:
        /* <DEDUP_REMOVED lines=17> */
[----:B------:R-:W-:Y:S05]  /*02f0*/  CALL.REL.NOINC `($__internal_1_$__cuda_sm3x_div_rn_noftz_f32_slowpath) ;  /* 0x0000000000b07944 */ /* 0x000fea0003c00000 */
.L_x_142:
        /* <DEDUP_REMOVED lines=44> */
        .weak           $__internal_1_$__cuda_sm3x_div_rn_noftz_f32_slowpath
        .type           $__internal_1_$__cuda_sm3x_div_rn_noftz_f32_slowpath,@function
        .size           $__internal_1_$__cuda_sm3x_div_rn_noftz_f32_slowpath,(.L_x_156 - $__internal_1_$__cuda_sm3x_div_rn_noftz_f32_slowpath)
$__internal_1_$__cuda_sm3x_div_rn_noftz_f32_slowpath:
        /* <DEDUP_REMOVED lines=34> */
.L_x_144:
        /* <DEDUP_REMOVED lines=51> */
.L_x_151:
[----:B------:R-:W-:-:S04]  /*0b10*/  LOP3.LUT R0, R0, 0x80000000, RZ, 0xc0, !PT ;  /* 0x8000000000007812 */ /* 0x000fc800078ec0ff */
[----:B------:R-:W-:Y:S01]  /*0b20*/  LOP3.LUT R0, R0, 0x7f800000, RZ, 0xfc, !PT ;  /* 0x7f80000000007812 */ /* 0x000fe200078efcff */
[----:B------:R-:W-:Y:S06]  /*0b30*/  BRA `(.L_x_152) ;  /* 0x0000000000047947 */ /* 0x000fec0003800000 */
.L_x_150:
[----:B------:R-:W-:-:S07]  /*0b40*/  IMAD R0, R8, 0x800000, R0 ;  /* 0x0080000008007824 */ /* 0x000fce00078e0200 */
.L_x_152:
[----:B------:R-:W-:Y:S05]  /*0b50*/  BSYNC.RECONVERGENT B2 ;  /* 0x0000000000027941 */ /* 0x000fea0003800200 */
.L_x_149:
[----:B------:R-:W-:Y:S05]  /*0b60*/  BRA `(.L_x_153) ;  /* 0x0000000000207947 */ /* 0x000fea0003800000 */
.L_x_148:
[----:B------:R-:W-:-:S04]  /*0b70*/  LOP3.LUT R0, R3, 0x80000000, R0, 0x48, !PT ;  /* 0x8000000003007812 */ /* 0x000fc800078e4800 */
[----:B------:R-:W-:Y:S01]  /*0b80*/  LOP3.LUT R0, R0, 0x7f800000, RZ, 0xfc, !PT ;  /* 0x7f80000000007812 */ /* 0x000fe200078efcff */
[----:B------:R-:W-:Y:S06]  /*0b90*/  BRA `(.L_x_153) ;  /* 0x0000000000147947 */ /* 0x000fec0003800000 */
.L_x_147:
[----:B------:R-:W-:Y:S01]  /*0ba0*/  LOP3.LUT R0, R3, 0x80000000, R0, 0x48, !PT ;  /* 0x8000000003007812 */ /* 0x000fe200078e4800 */
[----:B------:R-:W-:Y:S06]  /*0bb0*/  BRA `(.L_x_153) ;  /* 0x00000000000c7947 */ /* 0x000fec0003800000 */
.L_x_146:
[----:B------:R-:W0:Y:S01]  /*0bc0*/  MUFU.RSQ R0, -QNAN ;  /* 0xffc0000000007908 */ /* 0x000e220000001400 */
[----:B------:R-:W-:Y:S05]  /*0bd0*/  BRA `(.L_x_153) ;  /* 0x0000000000047947 */ /* 0x000fea0003800000 */
.L_x_145:
[----:B------:R-:W-:-:S07]  /*0be0*/  FADD.FTZ R0, R0, R3 ;  /* 0x0000000300007221 */ /* 0x000fce0000010000 */
.L_x_153:
[----:B------:R-:W-:Y:S05]  /*0bf0*/  BSYNC.RECONVERGENT B1 ;  /* 0x0000000000017941 */ /* 0x000fea0003800200 */
.L_x_143:
[----:B------:R-:W-:-:S04]  /*0c00*/  HFMA2 R7, -RZ, RZ, 0, 0 ;  /* 0x00000000ff077431 */ /* 0x000fc800000001ff */
[----:B0-----:R-:W-:Y:S05]  /*0c10*/  RET.REL.NODEC R6 `(_Z19epsilonGreedyKernelPfiff) ;  /* 0xfffffff006f87950 */ /* 0x001fea0003c3ffff */
.L_x_154:
        /* <DEDUP_REMOVED lines=14> */
.L_x_156:


//--------------------- .nv.global.init           --------------------------
	.section	.nv.global.init,"aw",@progbits
	.align	4
.nv.global.init:
	.type		mrg32k3aM1SubSeq,@object
	.size		mrg32k3aM1SubSeq,(mrg32k3aM2SubSeq - mrg32k3aM1SubSeq)
mrg32k3aM1SubSeq:
        /*0000*/ 	.byte	0x0b, 0xcc, 0xee, 0x04, 0x73, 0x29, 0x8b, 0x6f, 0xf6, 0x53, 0x03, 0xf6, 0x23, 0xf6, 0xea, 0xda
        /* <DEDUP_REMOVED lines=125> */
	.type		mrg32k3aM2SubSeq,@object
	.size		mrg32k3aM2SubSeq,(mrg32k3aM1 - mrg32k3aM2SubSeq)
mrg32k3aM2SubSeq:
        /* <DEDUP_REMOVED lines=126> */
	.type		mrg32k3aM1,@object
	.size		mrg32k3aM1,(mrg32k3aM1Seq - mrg32k3aM1)
mrg32k3aM1:
        /* <DEDUP_REMOVED lines=144> */
	.type		mrg32k3aM1Seq,@object
	.size		mrg32k3aM1Seq,(mrg32k3aM2 - mrg32k3aM1Seq)
mrg32k3aM1Seq:
        /* <DEDUP_REMOVED lines=144> */
	.type		mrg32k3aM2,@object
	.size		mrg32k3aM2,(mrg32k3aM2Seq - mrg32k3aM2)
mrg32k3aM2:
        /* <DEDUP_REMOVED lines=144> */
	.type		mrg32k3aM2Seq,@object
	.size		mrg32k3aM2Seq,(precalc_xorwow_matrix - mrg32k3aM2Seq)
mrg32k3aM2Seq:
        /* <DEDUP_REMOVED lines=144> */
	.type		precalc_xorwow_matrix,@object
	.size		precalc_xorwow_matrix,(precalc_xorwow_offset_matrix - precalc_xorwow_matrix)
precalc_xorwow_matrix:
        /* <DEDUP_REMOVED lines=6400> */
	.type		precalc_xorwow_offset_matrix,@object
	.size		precalc_xorwow_offset_matrix,(.L_1 - precalc_xorwow_offset_matrix)
precalc_xorwow_offset_matrix:
        /* <DEDUP_REMOVED lines=6400> */
.L_1:


//--------------------- .nv.shared._Z25randomizeZerosKernel_ctrlPiify --------------------------
	.section	.nv.shared._Z25randomizeZerosKernel_ctrlPiify,"aw",@nobits
	.sectionflags	@""
	.align	16
	.zero		1024


//--------------------- .nv.shared.reserved.0     --------------------------
	.section	.nv.shared.reserved.0,"aw",@nobits
	.weak		__nv_reservedSMEM_offset_0_alias
	.size		__nv_reservedSMEM_offset_0_alias, 0, 64
	.other		__nv_reservedSMEM_offset_0_alias,@"STO_CUDA_RESERVED_SHARED STV_DEFAULT"
__nv_reservedSMEM_offset_0_alias:
	.zero		0
	.zero		64


//--------------------- .nv.shared._Z22randomArrayKernel_ctrlPiiiiiiiy --------------------------
	.section	.nv.shared._Z22randomArrayKernel_ctrlPiiiiiiiy,"aw",@nobits
	.sectionflags	@""
	.align	16
	.zero		1024


//--------------------- .nv.shared._Z24epsilonGreedyKernel_ctrlPfiff --------------------------
	.section	.nv.shared._Z24epsilonGreedyKernel_ctrlPfiff,"aw",@nobits
	.sectionflags	@""
	.align	16
	.zero		1024


//--------------------- .nv.shared._Z10copyKernelPiiiiiiiy --------------------------
	.section	.nv.shared._Z10copyKernelPiiiiiiiy,"aw",@nobits
	.sectionflags	@""
	.align	16
.nv.shared._Z10copyKernelPiiiiiiiy:
	.zero		1072


//--------------------- .nv.shared._Z19guaranteePathKernelPiiiiiiiy --------------------------
	.section	.nv.shared._Z19guaranteePathKernelPiiiiiiiy,"aw",@nobits
	.sectionflags	@""
	.align	16
	.zero		1024


//--------------------- .nv.shared._Z10dfs_kernelPiiiiiiiy --------------------------
	.section	.nv.shared._Z10dfs_kernelPiiiiiiiy,"aw",@nobits
	.sectionflags	@""
	.align	16
	.zero		1024


//--------------------- .nv.shared._Z20randomizeZerosKernelPiify --------------------------
	.section	.nv.shared._Z20randomizeZerosKernelPiify,"aw",@nobits
	.sectionflags	@""
	.align	16
	.zero		1024


//--------------------- .nv.shared._Z17randomArrayKernelPiiiiiiiy --------------------------
	.section	.nv.shared._Z17randomArrayKernelPiiiiiiiy,"aw",@nobits
	.sectionflags	@""
	.align	16
.nv.shared._Z17randomArrayKernelPiiiiiiiy:
	.zero		1040


//--------------------- .nv.shared._Z19epsilonGreedyKernelPfiff --------------------------
	.section	.nv.shared._Z19epsilonGreedyKernelPfiff,"aw",@nobits
	.sectionflags	@""
	.align	16
.nv.shared._Z19epsilonGreedyKernelPfiff:
	.zero		1040


//--------------------- .nv.constant0._Z25randomizeZerosKernel_ctrlPiify --------------------------
	.section	.nv.constant0._Z25randomizeZerosKernel_ctrlPiify,"a",@progbits
	.sectionflags	@""
	.align	4
.nv.constant0._Z25randomizeZerosKernel_ctrlPiify:
	.zero		920


//--------------------- .nv.constant0._Z22randomArrayKernel_ctrlPiiiiiiiy --------------------------
	.section	.nv.constant0._Z22randomArrayKernel_ctrlPiiiiiiiy,"a",@progbits
	.sectionflags	@""
	.align	4
.nv.constant0._Z22randomArrayKernel_ctrlPiiiiiiiy:
	.zero		936


//--------------------- .nv.constant0._Z24epsilonGreedyKernel_ctrlPfiff --------------------------
	.section	.nv.constant0._Z24epsilonGreedyKernel_ctrlPfiff,"a",@progbits
	.sectionflags	@""
	.align	4
.nv.constant0._Z24epsilonGreedyKernel_ctrlPfiff:
	.zero		916


//--------------------- .nv.constant0._Z10copyKernelPiiiiiiiy --------------------------
	.section	.nv.constant0._Z10copyKernelPiiiiiiiy,"a",@progbits
	.sectionflags	@""
	.align	4
.nv.constant0._Z10copyKernelPiiiiiiiy:
	.zero		936


//--------------------- .nv.constant0._Z19guaranteePathKernelPiiiiiiiy --------------------------
	.section	.nv.constant0._Z19guaranteePathKernelPiiiiiiiy,"a",@progbits
	.sectionflags	@""
	.align	4
.nv.constant0._Z19guaranteePathKernelPiiiiiiiy:
	.zero		936


//--------------------- .nv.constant0._Z10dfs_kernelPiiiiiiiy --------------------------
	.section	.nv.constant0._Z10dfs_kernelPiiiiiiiy,"a",@progbits
	.sectionflags	@""
	.align	4
.nv.constant0._Z10dfs_kernelPiiiiiiiy:
	.zero		936


//--------------------- .nv.constant0._Z20randomizeZerosKernelPiify --------------------------
	.section	.nv.constant0._Z20randomizeZerosKernelPiify,"a",@progbits
	.sectionflags	@""
	.align	4
.nv.constant0._Z20randomizeZerosKernelPiify:
	.zero		920


//--------------------- .nv.constant0._Z17randomArrayKernelPiiiiiiiy --------------------------
	.section	.nv.constant0._Z17randomArrayKernelPiiiiiiiy,"a",@progbits
	.sectionflags	@""
	.align	4
.nv.constant0._Z17randomArrayKernelPiiiiiiiy:
	.zero		936


//--------------------- .nv.constant0._Z19epsilonGreedyKernelPfiff --------------------------
	.section	.nv.constant0._Z19epsilonGreedyKernelPfiff,"a",@progbits
	.sectionflags	@""
	.align	4
.nv.constant0._Z19epsilonGreedyKernelPfiff:
	.zero		916


//--------------------- SYMBOLS --------------------------

	.type		.nv.reservedSmem.offset0,@object
	.size		.nv.reservedSmem.offset0,0x4
	.type		.nv.reservedSmem.cap,@object
	.size		.nv.reservedSmem.cap,0x4
